// Copyright (c) 2024, Tri Dao.
// Splitting the different head dimensions to different files to speed up compilation.
// This file is auto-generated. See "generate_kernels.py"
#include "namespace_config.h"
#include "flash_bwd_launch_template.h"

namespace FLASH_NAMESPACE {

template<>
void run_mha_bwd_<cutlass::bfloat16_t, 128, true>(Flash_bwd_params &params, cudaStream_t stream) {
    run_mha_bwd_hdim128<cutlass::bfloat16_t, true>(params, stream);
}

} // namespace FLASH_NAMESPACE

// ===== COMPILED SASS (sm_100a) =====

	.target	sm_100a

	.elftype	@"ET_EXEC"


//--------------------- .note.nv.tkinfo           --------------------------
	.section	.note.nv.tkinfo,"",@"SHT_NOTE"
	.sectionflags	@"SHF_NOTE_NV_TKINFO"
	.tkinfo
        /*0018*/ 	.word	0x00000002
        /*0030*/ 	.string	""
        /*0030*/ 	.string	"ptxas"
        /*0030*/ 	.string	"Cuda compilation tools, release 13.0, V13.0.88"
        /*0030*/ 	.string	"Build cuda_13.0.r13.0/compiler.36424714_0"
        /*0030*/ 	.string	"-arch sm_100a -m 64 "



//--------------------- .note.nv.cuinfo           --------------------------
	.section	.note.nv.cuinfo,"",@"SHT_NOTE"
	.sectionflags	@"SHF_NOTE_NV_CUINFO"
        /*0018*/ 	.short	0x0002
        /*001a*/ 	.short	0x0064
        /*001c*/ 	.short	0x0082
	.zero		2


//--------------------- .nv.info                  --------------------------
	.section	.nv.info,"",@"SHT_CUDA_INFO"
	.align	4


	//----- nvinfo : EIATTR_REGCOUNT
	.align		4
        /*0000*/ 	.byte	0x04, 0x2f
        /*0002*/ 	.short	(.L_12 - .L_11)
	.align		4
.L_11:
        /*0004*/ 	.word	index@(_ZN5flash25flash_bwd_dot_do_o_kernelILb1E23Flash_bwd_kernel_traitsILi128ELi64ELi128ELi8ELi2ELi4ELi2ELb0ELb0EN7cutlass10bfloat16_tE19Flash_kernel_traitsILi128ELi64ELi128ELi8ES3_EEEEvNS_16Flash_bwd_paramsE)
        /*0008*/ 	.word	0x00000032


	//----- nvinfo : EIATTR_FRAME_SIZE
	.align		4
.L_12:
        /*000c*/ 	.byte	0x04, 0x11
        /*000e*/ 	.short	(.L_14 - .L_13)
	.align		4
.L_13:
        /*0010*/ 	.word	index@(_ZN5flash25flash_bwd_dot_do_o_kernelILb1E23Flash_bwd_kernel_traitsILi128ELi64ELi128ELi8ELi2ELi4ELi2ELb0ELb0EN7cutlass10bfloat16_tE19Flash_kernel_traitsILi128ELi64ELi128ELi8ES3_EEEEvNS_16Flash_bwd_paramsE)
        /*0014*/ 	.word	0x00000000


	//----- nvinfo : EIATTR_REGCOUNT
	.align		4
.L_14:
        /*0018*/ 	.byte	0x04, 0x2f
        /*001a*/ 	.short	(.L_16 - .L_15)
	.align		4
.L_15:
        /*001c*/ 	.word	index@(_ZN5flash25flash_bwd_dot_do_o_kernelILb0E23Flash_bwd_kernel_traitsILi128ELi64ELi128ELi8ELi2ELi4ELi2ELb0ELb0EN7cutlass10bfloat16_tE19Flash_kernel_traitsILi128ELi64ELi128ELi8ES3_EEEEvNS_16Flash_bwd_paramsE)
        /*0020*/ 	.word	0x00000030


	//----- nvinfo : EIATTR_FRAME_SIZE
	.align		4
.L_16:
        /*0024*/ 	.byte	0x04, 0x11
        /*0026*/ 	.short	(.L_18 - .L_17)
	.align		4
.L_17:
        /*0028*/ 	.word	index@(_ZN5flash25flash_bwd_dot_do_o_kernelILb0E23Flash_bwd_kernel_traitsILi128ELi64ELi128ELi8ELi2ELi4ELi2ELb0ELb0EN7cutlass10bfloat16_tE19Flash_kernel_traitsILi128ELi64ELi128ELi8ES3_EEEEvNS_16Flash_bwd_paramsE)
        /*002c*/ 	.word	0x00000000


	//----- nvinfo : EIATTR_REGCOUNT
	.align		4
.L_18:
        /*0030*/ 	.byte	0x04, 0x2f
        /*0032*/ 	.short	(.L_20 - .L_19)
	.align		4
.L_19:
        /*0034*/ 	.word	index@(_ZN5flash44flash_bwd_dq_dk_dv_loop_seqk_parallel_kernelI23Flash_bwd_kernel_traitsILi128ELi64ELi128ELi8ELi2ELi4ELi2ELb0ELb0EN7cutlass10bfloat16_tE19Flash_kernel_traitsILi128ELi64ELi128ELi8ES3_EELb0ELb1ELb0ELb1ELb0ELb0ELb1EEEvNS_16Flash_bwd_paramsE)
        /*0038*/ 	.word	0x000000ff


	//----- nvinfo : EIATTR_FRAME_SIZE
	.align		4
.L_20:
        /*003c*/ 	.byte	0x04, 0x11
        /*003e*/ 	.short	(.L_22 - .L_21)
	.align		4
.L_21:
        /*0040*/ 	.word	index@(_ZN5flash44flash_bwd_dq_dk_dv_loop_seqk_parallel_kernelI23Flash_bwd_kernel_traitsILi128ELi64ELi128ELi8ELi2ELi4ELi2ELb0ELb0EN7cutlass10bfloat16_tE19Flash_kernel_traitsILi128ELi64ELi128ELi8ES3_EELb0ELb1ELb0ELb1ELb0ELb0ELb1EEEvNS_16Flash_bwd_paramsE)
        /*0044*/ 	.word	0x00000080


	//----- nvinfo : EIATTR_REGCOUNT
	.align		4
.L_22:
        /*0048*/ 	.byte	0x04, 0x2f
        /*004a*/ 	.short	(.L_24 - .L_23)
	.align		4
.L_23:
        /*004c*/ 	.word	index@(_ZN5flash44flash_bwd_dq_dk_dv_loop_seqk_parallel_kernelI23Flash_bwd_kernel_traitsILi128ELi64ELi128ELi8ELi2ELi4ELi2ELb0ELb0EN7cutlass10bfloat16_tE19Flash_kernel_traitsILi128ELi64ELi128ELi8ES3_EELb1ELb1ELb0ELb1ELb0ELb0ELb0EEEvNS_16Flash_bwd_paramsE)
        /*0050*/ 	.word	0x000000ff


	//----- nvinfo : EIATTR_FRAME_SIZE
	.align		4
.L_24:
        /*0054*/ 	.byte	0x04, 0x11
        /*0056*/ 	.short	(.L_26 - .L_25)
	.align		4
.L_25:
        /*0058*/ 	.word	index@(_ZN5flash44flash_bwd_dq_dk_dv_loop_seqk_parallel_kernelI23Flash_bwd_kernel_traitsILi128ELi64ELi128ELi8ELi2ELi4ELi2ELb0ELb0EN7cutlass10bfloat16_tE19Flash_kernel_traitsILi128ELi64ELi128ELi8ES3_EELb1ELb1ELb0ELb1ELb0ELb0ELb0EEEvNS_16Flash_bwd_paramsE)
        /*005c*/ 	.word	0x00000030


	//----- nvinfo : EIATTR_REGCOUNT
	.align		4
.L_26:
        /*0060*/ 	.byte	0x04, 0x2f
        /*0062*/ 	.short	(.L_28 - .L_27)
	.align		4
.L_27:
        /*0064*/ 	.word	index@(_ZN5flash44flash_bwd_dq_dk_dv_loop_seqk_parallel_kernelI23Flash_bwd_kernel_traitsILi128ELi64ELi128ELi8ELi2ELi4ELi2ELb0ELb0EN7cutlass10bfloat16_tE19Flash_kernel_traitsILi128ELi64ELi128ELi8ES3_EELb0ELb1ELb0ELb0ELb0ELb1ELb1EEEvNS_16Flash_bwd_paramsE)
        /*0068*/ 	.word	0x000000ff


	//----- nvinfo : EIATTR_FRAME_SIZE
	.align		4
.L_28:
        /*006c*/ 	.byte	0x04, 0x11
        /*006e*/ 	.short	(.L_30 - .L_29)
	.align		4
.L_29:
        /*0070*/ 	.word	index@(_ZN5flash44flash_bwd_dq_dk_dv_loop_seqk_parallel_kernelI23Flash_bwd_kernel_traitsILi128ELi64ELi128ELi8ELi2ELi4ELi2ELb0ELb0EN7cutlass10bfloat16_tE19Flash_kernel_traitsILi128ELi64ELi128ELi8ES3_EELb0ELb1ELb0ELb0ELb0ELb1ELb1EEEvNS_16Flash_bwd_paramsE)
        /*0074*/ 	.word	0x00000070


	//----- nvinfo : EIATTR_REGCOUNT
	.align		4
.L_30:
        /*0078*/ 	.byte	0x04, 0x2f
        /*007a*/ 	.short	(.L_32 - .L_31)
	.align		4
.L_31:
        /*007c*/ 	.word	index@(_ZN5flash44flash_bwd_dq_dk_dv_loop_seqk_parallel_kernelI23Flash_bwd_kernel_traitsILi128ELi64ELi128ELi8ELi2ELi4ELi2ELb0ELb0EN7cutlass10bfloat16_tE19Flash_kernel_traitsILi128ELi64ELi128ELi8ES3_EELb1ELb1ELb0ELb0ELb0ELb1ELb0EEEvNS_16Flash_bwd_paramsE)
        /*0080*/ 	.word	0x000000ff


	//----- nvinfo : EIATTR_FRAME_SIZE
	.align		4
.L_32:
        /*0084*/ 	.byte	0x04, 0x11
        /*0086*/ 	.short	(.L_34 - .L_33)
	.align		4
.L_33:
        /*0088*/ 	.word	index@(_ZN5flash44flash_bwd_dq_dk_dv_loop_seqk_parallel_kernelI23Flash_bwd_kernel_traitsILi128ELi64ELi128ELi8ELi2ELi4ELi2ELb0ELb0EN7cutlass10bfloat16_tE19Flash_kernel_traitsILi128ELi64ELi128ELi8ES3_EELb1ELb1ELb0ELb0ELb0ELb1ELb0EEEvNS_16Flash_bwd_paramsE)
        /*008c*/ 	.word	0x00000008


	//----- nvinfo : EIATTR_REGCOUNT
	.align		4
.L_34:
        /*0090*/ 	.byte	0x04, 0x2f
        /*0092*/ 	.short	(.L_36 - .L_35)
	.align		4
.L_35:
        /*0094*/ 	.word	index@(_ZN5flash44flash_bwd_dq_dk_dv_loop_seqk_parallel_kernelI23Flash_bwd_kernel_traitsILi128ELi64ELi128ELi8ELi2ELi4ELi2ELb0ELb0EN7cutlass10bfloat16_tE19Flash_kernel_traitsILi128ELi64ELi128ELi8ES3_EELb0ELb1ELb0ELb0ELb1ELb1ELb1EEEvNS_16Flash_bwd_paramsE)
        /*0098*/ 	.word	0x000000ff


	//----- nvinfo : EIATTR_FRAME_SIZE
	.align		4
.L_36:
        /*009c*/ 	.byte	0x04, 0x11
        /*009e*/ 	.short	(.L_38 - .L_37)
	.align		4
.L_37:
        /*00a0*/ 	.word	index@(_ZN5flash44flash_bwd_dq_dk_dv_loop_seqk_parallel_kernelI23Flash_bwd_kernel_traitsILi128ELi64ELi128ELi8ELi2ELi4ELi2ELb0ELb0EN7cutlass10bfloat16_tE19Flash_kernel_traitsILi128ELi64ELi128ELi8ES3_EELb0ELb1ELb0ELb0ELb1ELb1ELb1EEEvNS_16Flash_bwd_paramsE)
        /*00a4*/ 	.word	0x00000078


	//----- nvinfo : EIATTR_REGCOUNT
	.align		4
.L_38:
        /*00a8*/ 	.byte	0x04, 0x2f
        /*00aa*/ 	.short	(.L_40 - .L_39)
	.align		4
.L_39:
        /*00ac*/ 	.word	index@(_ZN5flash44flash_bwd_dq_dk_dv_loop_seqk_parallel_kernelI23Flash_bwd_kernel_traitsILi128ELi64ELi128ELi8ELi2ELi4ELi2ELb0ELb0EN7cutlass10bfloat16_tE19Flash_kernel_traitsILi128ELi64ELi128ELi8ES3_EELb1ELb1ELb0ELb0ELb1ELb1ELb0EEEvNS_16Flash_bwd_paramsE)
        /*00b0*/ 	.word	0x000000ff


	//----- nvinfo : EIATTR_FRAME_SIZE
	.align		4
.L_40:
        /*00b4*/ 	.byte	0x04, 0x11
        /*00b6*/ 	.short	(.L_42 - .L_41)
	.align		4
.L_41:
        /*00b8*/ 	.word	index@(_ZN5flash44flash_bwd_dq_dk_dv_loop_seqk_parallel_kernelI23Flash_bwd_kernel_traitsILi128ELi64ELi128ELi8ELi2ELi4ELi2ELb0ELb0EN7cutlass10bfloat16_tE19Flash_kernel_traitsILi128ELi64ELi128ELi8ES3_EELb1ELb1ELb0ELb0ELb1ELb1ELb0EEEvNS_16Flash_bwd_paramsE)
        /*00bc*/ 	.word	0x00000010


	//----- nvinfo : EIATTR_REGCOUNT
	.align		4
.L_42:
        /*00c0*/ 	.byte	0x04, 0x2f
        /*00c2*/ 	.short	(.L_44 - .L_43)
	.align		4
.L_43:
        /*00c4*/ 	.word	index@(_ZN5flash44flash_bwd_dq_dk_dv_loop_seqk_parallel_kernelI23Flash_bwd_kernel_traitsILi128ELi64ELi128ELi8ELi2ELi4ELi2ELb0ELb0EN7cutlass10bfloat16_tE19Flash_kernel_traitsILi128ELi64ELi128ELi8ES3_EELb0ELb1ELb0ELb0ELb0ELb0ELb1EEEvNS_16Flash_bwd_paramsE)
        /*00c8*/ 	.word	0x000000ff


	//----- nvinfo : EIATTR_FRAME_SIZE
	.align		4
.L_44:
        /*00cc*/ 	.byte	0x04, 0x11
        /*00ce*/ 	.short	(.L_46 - .L_45)
	.align		4
.L_45:
        /*00d0*/ 	.word	index@(_ZN5flash44flash_bwd_dq_dk_dv_loop_seqk_parallel_kernelI23Flash_bwd_kernel_traitsILi128ELi64ELi128ELi8ELi2ELi4ELi2ELb0ELb0EN7cutlass10bfloat16_tE19Flash_kernel_traitsILi128ELi64ELi128ELi8ES3_EELb0ELb1ELb0ELb0ELb0ELb0ELb1EEEvNS_16Flash_bwd_paramsE)
        /*00d4*/ 	.word	0x00000070


	//----- nvinfo : EIATTR_REGCOUNT
	.align		4
.L_46:
        /*00d8*/ 	.byte	0x04, 0x2f
        /*00da*/ 	.short	(.L_48 - .L_47)
	.align		4
.L_47:
        /*00dc*/ 	.word	index@(_ZN5flash44flash_bwd_dq_dk_dv_loop_seqk_parallel_kernelI23Flash_bwd_kernel_traitsILi128ELi64ELi128ELi8ELi2ELi4ELi2ELb0ELb0EN7cutlass10bfloat16_tE19Flash_kernel_traitsILi128ELi64ELi128ELi8ES3_EELb1ELb1ELb0ELb0ELb0ELb0ELb0EEEvNS_16Flash_bwd_paramsE)
        /*00e0*/ 	.word	0x000000ff


	//----- nvinfo : EIATTR_FRAME_SIZE
	.align		4
.L_48:
        /*00e4*/ 	.byte	0x04, 0x11
        /*00e6*/ 	.short	(.L_50 - .L_49)
	.align		4
.L_49:
        /*00e8*/ 	.word	index@(_ZN5flash44flash_bwd_dq_dk_dv_loop_seqk_parallel_kernelI23Flash_bwd_kernel_traitsILi128ELi64ELi128ELi8ELi2ELi4ELi2ELb0ELb0EN7cutlass10bfloat16_tE19Flash_kernel_traitsILi128ELi64ELi128ELi8ES3_EELb1ELb1ELb0ELb0ELb0ELb0ELb0EEEvNS_16Flash_bwd_paramsE)
        /*00ec*/ 	.word	0x00000010


	//----- nvinfo : EIATTR_REGCOUNT
	.align		4
.L_50:
        /*00f0*/ 	.byte	0x04, 0x2f
        /*00f2*/ 	.short	(.L_52 - .L_51)
	.align		4
.L_51:
        /*00f4*/ 	.word	index@(_ZN5flash27flash_bwd_convert_dq_kernelI23Flash_bwd_kernel_traitsILi128ELi64ELi128ELi8ELi2ELi4ELi2ELb0ELb0EN7cutlass10bfloat16_tE19Flash_kernel_traitsILi128ELi64ELi128ELi8ES3_EEEEvNS_16Flash_bwd_paramsEi)
        /*00f8*/ 	.word	0x00000030


	//----- nvinfo : EIATTR_FRAME_SIZE
	.align		4
.L_52:
        /*00fc*/ 	.byte	0x04, 0x11
        /*00fe*/ 	.short	(.L_54 - .L_53)
	.align		4
.L_53:
        /*0100*/ 	.word	index@(_ZN5flash27flash_bwd_convert_dq_kernelI23Flash_bwd_kernel_traitsILi128ELi64ELi128ELi8ELi2ELi4ELi2ELb0ELb0EN7cutlass10bfloat16_tE19Flash_kernel_traitsILi128ELi64ELi128ELi8ES3_EEEEvNS_16Flash_bwd_paramsEi)
        /*0104*/ 	.word	0x00000000


	//----- nvinfo : EIATTR_REGCOUNT
	.align		4
.L_54:
        /*0108*/ 	.byte	0x04, 0x2f
        /*010a*/ 	.short	(.L_56 - .L_55)
	.align		4
.L_55:
        /*010c*/ 	.word	index@(_ZN5flash25flash_bwd_dot_do_o_kernelILb1E23Flash_bwd_kernel_traitsILi128ELi64ELi64ELi8ELi4ELi2ELi2ELb1ELb0EN7cutlass10bfloat16_tE19Flash_kernel_traitsILi128ELi64ELi64ELi8ES3_EEEEvNS_16Flash_bwd_paramsE)
        /*0110*/ 	.word	0x00000032


	//----- nvinfo : EIATTR_FRAME_SIZE
	.align		4
.L_56:
        /*0114*/ 	.byte	0x04, 0x11
        /*0116*/ 	.short	(.L_58 - .L_57)
	.align		4
.L_57:
        /*0118*/ 	.word	index@(_ZN5flash25flash_bwd_dot_do_o_kernelILb1E23Flash_bwd_kernel_traitsILi128ELi64ELi64ELi8ELi4ELi2ELi2ELb1ELb0EN7cutlass10bfloat16_tE19Flash_kernel_traitsILi128ELi64ELi64ELi8ES3_EEEEvNS_16Flash_bwd_paramsE)
        /*011c*/ 	.word	0x00000000


	//----- nvinfo : EIATTR_REGCOUNT
	.align		4
.L_58:
        /*0120*/ 	.byte	0x04, 0x2f
        /*0122*/ 	.short	(.L_60 - .L_59)
	.align		4
.L_59:
        /*0124*/ 	.word	index@(_ZN5flash25flash_bwd_dot_do_o_kernelILb0E23Flash_bwd_kernel_traitsILi128ELi64ELi64ELi8ELi4ELi2ELi2ELb1ELb0EN7cutlass10bfloat16_tE19Flash_kernel_traitsILi128ELi64ELi64ELi8ES3_EEEEvNS_16Flash_bwd_paramsE)
        /*0128*/ 	.word	0x00000030


	//----- nvinfo : EIATTR_FRAME_SIZE
	.align		4
.L_60:
        /*012c*/ 	.byte	0x04, 0x11
        /*012e*/ 	.short	(.L_62 - .L_61)
	.align		4
.L_61:
        /*0130*/ 	.word	index@(_ZN5flash25flash_bwd_dot_do_o_kernelILb0E23Flash_bwd_kernel_traitsILi128ELi64ELi64ELi8ELi4ELi2ELi2ELb1ELb0EN7cutlass10bfloat16_tE19Flash_kernel_traitsILi128ELi64ELi64ELi8ES3_EEEEvNS_16Flash_bwd_paramsE)
        /*0134*/ 	.word	0x00000000


	//----- nvinfo : EIATTR_REGCOUNT
	.align		4
.L_62:
        /*0138*/ 	.byte	0x04, 0x2f
        /*013a*/ 	.short	(.L_64 - .L_63)
	.align		4
.L_63:
        /*013c*/ 	.word	index@(_ZN5flash44flash_bwd_dq_dk_dv_loop_seqk_parallel_kernelI23Flash_bwd_kernel_traitsILi128ELi64ELi64ELi8ELi4ELi2ELi2ELb1ELb0EN7cutlass10bfloat16_tE19Flash_kernel_traitsILi128ELi64ELi64ELi8ES3_EELb0ELb1ELb0ELb1ELb0ELb0ELb1EEEvNS_16Flash_bwd_paramsE)
        /*0140*/ 	.word	0x000000fd


	//----- nvinfo : EIATTR_FRAME_SIZE
	.align		4
.L_64:
        /*0144*/ 	.byte	0x04, 0x11
        /*0146*/ 	.short	(.L_66 - .L_65)
	.align		4
.L_65:
        /*0148*/ 	.word	index@(_ZN5flash44flash_bwd_dq_dk_dv_loop_seqk_parallel_kernelI23Flash_bwd_kernel_traitsILi128ELi64ELi64ELi8ELi4ELi2ELi2ELb1ELb0EN7cutlass10bfloat16_tE19Flash_kernel_traitsILi128ELi64ELi64ELi8ES3_EELb0ELb1ELb0ELb1ELb0ELb0ELb1EEEvNS_16Flash_bwd_paramsE)
        /*014c*/ 	.word	0x00000000


	//----- nvinfo : EIATTR_REGCOUNT
	.align		4
.L_66:
        /*0150*/ 	.byte	0x04, 0x2f
        /*0152*/ 	.short	(.L_68 - .L_67)
	.align		4
.L_67:
        /*0154*/ 	.word	index@(_ZN5flash44flash_bwd_dq_dk_dv_loop_seqk_parallel_kernelI23Flash_bwd_kernel_traitsILi128ELi64ELi64ELi8ELi4ELi2ELi2ELb1ELb0EN7cutlass10bfloat16_tE19Flash_kernel_traitsILi128ELi64ELi64ELi8ES3_EELb1ELb1ELb0ELb1ELb0ELb0ELb0EEEvNS_16Flash_bwd_paramsE)
        /*0158*/ 	.word	0x000000ff


	//----- nvinfo : EIATTR_FRAME_SIZE
	.align		4
.L_68:
        /*015c*/ 	.byte	0x04, 0x11
        /*015e*/ 	.short	(.L_70 - .L_69)
	.align		4
.L_69:
        /*0160*/ 	.word	index@(_ZN5flash44flash_bwd_dq_dk_dv_loop_seqk_parallel_kernelI23Flash_bwd_kernel_traitsILi128ELi64ELi64ELi8ELi4ELi2ELi2ELb1ELb0EN7cutlass10bfloat16_tE19Flash_kernel_traitsILi128ELi64ELi64ELi8ES3_EELb1ELb1ELb0ELb1ELb0ELb0ELb0EEEvNS_16Flash_bwd_paramsE)
        /*0164*/ 	.word	0x00000000


	//----- nvinfo : EIATTR_REGCOUNT
	.align		4
.L_70:
        /*0168*/ 	.byte	0x04, 0x2f
        /*016a*/ 	.short	(.L_72 - .L_71)
	.align		4
.L_71:
        /*016c*/ 	.word	index@(_ZN5flash44flash_bwd_dq_dk_dv_loop_seqk_parallel_kernelI23Flash_bwd_kernel_traitsILi128ELi64ELi64ELi8ELi4ELi2ELi2ELb1ELb0EN7cutlass10bfloat16_tE19Flash_kernel_traitsILi128ELi64ELi64ELi8ES3_EELb0ELb1ELb0ELb0ELb0ELb1ELb1EEEvNS_16Flash_bwd_paramsE)
        /*0170*/ 	.word	0x000000ff


	//----- nvinfo : EIATTR_FRAME_SIZE
	.align		4
.L_72:
        /*0174*/ 	.byte	0x04, 0x11
        /*0176*/ 	.short	(.L_74 - .L_73)
	.align		4
.L_73:
        /*0178*/ 	.word	index@(_ZN5flash44flash_bwd_dq_dk_dv_loop_seqk_parallel_kernelI23Flash_bwd_kernel_traitsILi128ELi64ELi64ELi8ELi4ELi2ELi2ELb1ELb0EN7cutlass10bfloat16_tE19Flash_kernel_traitsILi128ELi64ELi64ELi8ES3_EELb0ELb1ELb0ELb0ELb0ELb1ELb1EEEvNS_16Flash_bwd_paramsE)
        /*017c*/ 	.word	0x00000000


	//----- nvinfo : EIATTR_REGCOUNT
	.align		4
.L_74:
        /*0180*/ 	.byte	0x04, 0x2f
        /*0182*/ 	.short	(.L_76 - .L_75)
	.align		4
.L_75:
        /*0184*/ 	.word	index@(_ZN5flash44flash_bwd_dq_dk_dv_loop_seqk_parallel_kernelI23Flash_bwd_kernel_traitsILi128ELi64ELi64ELi8ELi4ELi2ELi2ELb1ELb0EN7cutlass10bfloat16_tE19Flash_kernel_traitsILi128ELi64ELi64ELi8ES3_EELb1ELb1ELb0ELb0ELb0ELb1ELb0EEEvNS_16Flash_bwd_paramsE)
        /*0188*/ 	.word	0x000000ff


	//----- nvinfo : EIATTR_FRAME_SIZE
	.align		4
.L_76:
        /*018c*/ 	.byte	0x04, 0x11
        /*018e*/ 	.short	(.L_78 - .L_77)
	.align		4
.L_77:
        /*0190*/ 	.word	index@(_ZN5flash44flash_bwd_dq_dk_dv_loop_seqk_parallel_kernelI23Flash_bwd_kernel_traitsILi128ELi64ELi64ELi8ELi4ELi2ELi2ELb1ELb0EN7cutlass10bfloat16_tE19Flash_kernel_traitsILi128ELi64ELi64ELi8ES3_EELb1ELb1ELb0ELb0ELb0ELb1ELb0EEEvNS_16Flash_bwd_paramsE)
        /*0194*/ 	.word	0x00000000


	//----- nvinfo : EIATTR_REGCOUNT
	.align		4
.L_78:
        /*0198*/ 	.byte	0x04, 0x2f
        /*019a*/ 	.short	(.L_80 - .L_79)
	.align		4
.L_79:
        /*019c*/ 	.word	index@(_ZN5flash44flash_bwd_dq_dk_dv_loop_seqk_parallel_kernelI23Flash_bwd_kernel_traitsILi128ELi64ELi64ELi8ELi4ELi2ELi2ELb1ELb0EN7cutlass10bfloat16_tE19Flash_kernel_traitsILi128ELi64ELi64ELi8ES3_EELb0ELb1ELb0ELb0ELb1ELb1ELb1EEEvNS_16Flash_bwd_paramsE)
        /*01a0*/ 	.word	0x000000ff


	//----- nvinfo : EIATTR_FRAME_SIZE
	.align		4
.L_80:
        /*01a4*/ 	.byte	0x04, 0x11
        /*01a6*/ 	.short	(.L_82 - .L_81)
	.align		4
.L_81:
        /*01a8*/ 	.word	index@(_ZN5flash44flash_bwd_dq_dk_dv_loop_seqk_parallel_kernelI23Flash_bwd_kernel_traitsILi128ELi64ELi64ELi8ELi4ELi2ELi2ELb1ELb0EN7cutlass10bfloat16_tE19Flash_kernel_traitsILi128ELi64ELi64ELi8ES3_EELb0ELb1ELb0ELb0ELb1ELb1ELb1EEEvNS_16Flash_bwd_paramsE)
        /*01ac*/ 	.word	0x00000000


	//----- nvinfo : EIATTR_REGCOUNT
	.align		4
.L_82:
        /*01b0*/ 	.byte	0x04, 0x2f
        /*01b2*/ 	.short	(.L_84 - .L_83)
	.align		4
.L_83:
        /*01b4*/ 	.word	index@(_ZN5flash44flash_bwd_dq_dk_dv_loop_seqk_parallel_kernelI23Flash_bwd_kernel_traitsILi128ELi64ELi64ELi8ELi4ELi2ELi2ELb1ELb0EN7cutlass10bfloat16_tE19Flash_kernel_traitsILi128ELi64ELi64ELi8ES3_EELb1ELb1ELb0ELb0ELb1ELb1ELb0EEEvNS_16Flash_bwd_paramsE)
        /*01b8*/ 	.word	0x000000ff


	//----- nvinfo : EIATTR_FRAME_SIZE
	.align		4
.L_84:
        /*01bc*/ 	.byte	0x04, 0x11
        /*01be*/ 	.short	(.L_86 - .L_85)
	.align		4
.L_85:
        /*01c0*/ 	.word	index@(_ZN5flash44flash_bwd_dq_dk_dv_loop_seqk_parallel_kernelI23Flash_bwd_kernel_traitsILi128ELi64ELi64ELi8ELi4ELi2ELi2ELb1ELb0EN7cutlass10bfloat16_tE19Flash_kernel_traitsILi128ELi64ELi64ELi8ES3_EELb1ELb1ELb0ELb0ELb1ELb1ELb0EEEvNS_16Flash_bwd_paramsE)
        /*01c4*/ 	.word	0x00000000


	//----- nvinfo : EIATTR_REGCOUNT
	.align		4
.L_86:
        /*01c8*/ 	.byte	0x04, 0x2f
        /*01ca*/ 	.short	(.L_88 - .L_87)
	.align		4
.L_87:
        /*01cc*/ 	.word	index@(_ZN5flash44flash_bwd_dq_dk_dv_loop_seqk_parallel_kernelI23Flash_bwd_kernel_traitsILi128ELi64ELi64ELi8ELi4ELi2ELi2ELb1ELb0EN7cutlass10bfloat16_tE19Flash_kernel_traitsILi128ELi64ELi64ELi8ES3_EELb0ELb1ELb0ELb0ELb0ELb0ELb1EEEvNS_16Flash_bwd_paramsE)
        /*01d0*/ 	.word	0x000000ff


	//----- nvinfo : EIATTR_FRAME_SIZE
	.align		4
.L_88:
        /*01d4*/ 	.byte	0x04, 0x11
        /*01d6*/ 	.short	(.L_90 - .L_89)
	.align		4
.L_89:
        /*01d8*/ 	.word	index@(_ZN5flash44flash_bwd_dq_dk_dv_loop_seqk_parallel_kernelI23Flash_bwd_kernel_traitsILi128ELi64ELi64ELi8ELi4ELi2ELi2ELb1ELb0EN7cutlass10bfloat16_tE19Flash_kernel_traitsILi128ELi64ELi64ELi8ES3_EELb0ELb1ELb0ELb0ELb0ELb0ELb1EEEvNS_16Flash_bwd_paramsE)
        /*01dc*/ 	.word	0x00000000


	//----- nvinfo : EIATTR_REGCOUNT
	.align		4
.L_90:
        /*01e0*/ 	.byte	0x04, 0x2f
        /*01e2*/ 	.short	(.L_92 - .L_91)
	.align		4
.L_91:
        /*01e4*/ 	.word	index@(_ZN5flash44flash_bwd_dq_dk_dv_loop_seqk_parallel_kernelI23Flash_bwd_kernel_traitsILi128ELi64ELi64ELi8ELi4ELi2ELi2ELb1ELb0EN7cutlass10bfloat16_tE19Flash_kernel_traitsILi128ELi64ELi64ELi8ES3_EELb1ELb1ELb0ELb0ELb0ELb0ELb0EEEvNS_16Flash_bwd_paramsE)
        /*01e8*/ 	.word	0x000000ff


	//----- nvinfo : EIATTR_FRAME_SIZE
	.align		4
.L_92:
        /*01ec*/ 	.byte	0x04, 0x11
        /*01ee*/ 	.short	(.L_94 - .L_93)
	.align		4
.L_93:
        /*01f0*/ 	.word	index@(_ZN5flash44flash_bwd_dq_dk_dv_loop_seqk_parallel_kernelI23Flash_bwd_kernel_traitsILi128ELi64ELi64ELi8ELi4ELi2ELi2ELb1ELb0EN7cutlass10bfloat16_tE19Flash_kernel_traitsILi128ELi64ELi64ELi8ES3_EELb1ELb1ELb0ELb0ELb0ELb0ELb0EEEvNS_16Flash_bwd_paramsE)
        /*01f4*/ 	.word	0x00000000


	//----- nvinfo : EIATTR_REGCOUNT
	.align		4
.L_94:
        /*01f8*/ 	.byte	0x04, 0x2f
        /*01fa*/ 	.short	(.L_96 - .L_95)
	.align		4
.L_95:
        /*01fc*/ 	.word	index@(_ZN5flash27flash_bwd_convert_dq_kernelI23Flash_bwd_kernel_traitsILi128ELi64ELi64ELi8ELi4ELi2ELi2ELb1ELb0EN7cutlass10bfloat16_tE19Flash_kernel_traitsILi128ELi64ELi64ELi8ES3_EEEEvNS_16Flash_bwd_paramsEi)
        /*0200*/ 	.word	0x00000030


	//----- nvinfo : EIATTR_FRAME_SIZE
	.align		4
.L_96:
        /*0204*/ 	.byte	0x04, 0x11
        /*0206*/ 	.short	(.L_98 - .L_97)
	.align		4
.L_97:
        /*0208*/ 	.word	index@(_ZN5flash27flash_bwd_convert_dq_kernelI23Flash_bwd_kernel_traitsILi128ELi64ELi64ELi8ELi4ELi2ELi2ELb1ELb0EN7cutlass10bfloat16_tE19Flash_kernel_traitsILi128ELi64ELi64ELi8ES3_EEEEvNS_16Flash_bwd_paramsEi)
        /*020c*/ 	.word	0x00000000


	//----- nvinfo : EIATTR_REGCOUNT
	.align		4
.L_98:
        /*0210*/ 	.byte	0x04, 0x2f
        /*0212*/ 	.short	(.L_100 - .L_99)
	.align		4
.L_99:
        /*0214*/ 	.word	index@(_ZN5flash44flash_bwd_dq_dk_dv_loop_seqk_parallel_kernelI23Flash_bwd_kernel_traitsILi128ELi64ELi128ELi8ELi2ELi4ELi2ELb0ELb0EN7cutlass10bfloat16_tE19Flash_kernel_traitsILi128ELi64ELi128ELi8ES3_EELb0ELb1ELb0ELb1ELb0ELb0ELb0EEEvNS_16Flash_bwd_paramsE)
        /*0218*/ 	.word	0x000000ff


	//----- nvinfo : EIATTR_FRAME_SIZE
	.align		4
.L_100:
        /*021c*/ 	.byte	0x04, 0x11
        /*021e*/ 	.short	(.L_102 - .L_101)
	.align		4
.L_101:
        /*0220*/ 	.word	index@(_ZN5flash44flash_bwd_dq_dk_dv_loop_seqk_parallel_kernelI23Flash_bwd_kernel_traitsILi128ELi64ELi128ELi8ELi2ELi4ELi2ELb0ELb0EN7cutlass10bfloat16_tE19Flash_kernel_traitsILi128ELi64ELi128ELi8ES3_EELb0ELb1ELb0ELb1ELb0ELb0ELb0EEEvNS_16Flash_bwd_paramsE)
        /*0224*/ 	.word	0x00000018


	//----- nvinfo : EIATTR_REGCOUNT
	.align		4
.L_102:
        /*0228*/ 	.byte	0x04, 0x2f
        /*022a*/ 	.short	(.L_104 - .L_103)
	.align		4
.L_103:
        /*022c*/ 	.word	index@(_ZN5flash44flash_bwd_dq_dk_dv_loop_seqk_parallel_kernelI23Flash_bwd_kernel_traitsILi128ELi64ELi128ELi8ELi2ELi4ELi2ELb0ELb0EN7cutlass10bfloat16_tE19Flash_kernel_traitsILi128ELi64ELi128ELi8ES3_EELb0ELb1ELb0ELb0ELb0ELb1ELb0EEEvNS_16Flash_bwd_paramsE)
        /*0230*/ 	.word	0x000000ff


	//----- nvinfo : EIATTR_FRAME_SIZE
	.align		4
.L_104:
        /*0234*/ 	.byte	0x04, 0x11
        /*0236*/ 	.short	(.L_106 - .L_105)
	.align		4
.L_105:
        /*0238*/ 	.word	index@(_ZN5flash44flash_bwd_dq_dk_dv_loop_seqk_parallel_kernelI23Flash_bwd_kernel_traitsILi128ELi64ELi128ELi8ELi2ELi4ELi2ELb0ELb0EN7cutlass10bfloat16_tE19Flash_kernel_traitsILi128ELi64ELi128ELi8ES3_EELb0ELb1ELb0ELb0ELb0ELb1ELb0EEEvNS_16Flash_bwd_paramsE)
        /*023c*/ 	.word	0x00000000


	//----- nvinfo : EIATTR_REGCOUNT
	.align		4
.L_106:
        /*0240*/ 	.byte	0x04, 0x2f
        /*0242*/ 	.short	(.L_108 - .L_107)
	.align		4
.L_107:
        /*0244*/ 	.word	index@(_ZN5flash44flash_bwd_dq_dk_dv_loop_seqk_parallel_kernelI23Flash_bwd_kernel_traitsILi128ELi64ELi128ELi8ELi2ELi4ELi2ELb0ELb0EN7cutlass10bfloat16_tE19Flash_kernel_traitsILi128ELi64ELi128ELi8ES3_EELb0ELb1ELb0ELb0ELb1ELb1ELb0EEEvNS_16Flash_bwd_paramsE)
        /*0248*/ 	.word	0x000000ff


	//----- nvinfo : EIATTR_FRAME_SIZE
	.align		4
.L_108:
        /*024c*/ 	.byte	0x04, 0x11
        /*024e*/ 	.short	(.L_110 - .L_109)
	.align		4
.L_109:
        /*0250*/ 	.word	index@(_ZN5flash44flash_bwd_dq_dk_dv_loop_seqk_parallel_kernelI23Flash_bwd_kernel_traitsILi128ELi64ELi128ELi8ELi2ELi4ELi2ELb0ELb0EN7cutlass10bfloat16_tE19Flash_kernel_traitsILi128ELi64ELi128ELi8ES3_EELb0ELb1ELb0ELb0ELb1ELb1ELb0EEEvNS_16Flash_bwd_paramsE)
        /*0254*/ 	.word	0x00000008


	//----- nvinfo : EIATTR_REGCOUNT
	.align		4
.L_110:
        /*0258*/ 	.byte	0x04, 0x2f
        /*025a*/ 	.short	(.L_112 - .L_111)
	.align		4
.L_111:
        /*025c*/ 	.word	index@(_ZN5flash44flash_bwd_dq_dk_dv_loop_seqk_parallel_kernelI23Flash_bwd_kernel_traitsILi128ELi64ELi128ELi8ELi2ELi4ELi2ELb0ELb0EN7cutlass10bfloat16_tE19Flash_kernel_traitsILi128ELi64ELi128ELi8ES3_EELb0ELb1ELb0ELb0ELb0ELb0ELb0EEEvNS_16Flash_bwd_paramsE)
        /*0260*/ 	.word	0x000000ff


	//----- nvinfo : EIATTR_FRAME_SIZE
	.align		4
.L_112:
        /*0264*/ 	.byte	0x04, 0x11
        /*0266*/ 	.short	(.L_114 - .L_113)
	.align		4
.L_113:
        /*0268*/ 	.word	index@(_ZN5flash44flash_bwd_dq_dk_dv_loop_seqk_parallel_kernelI23Flash_bwd_kernel_traitsILi128ELi64ELi128ELi8ELi2ELi4ELi2ELb0ELb0EN7cutlass10bfloat16_tE19Flash_kernel_traitsILi128ELi64ELi128ELi8ES3_EELb0ELb1ELb0ELb0ELb0ELb0ELb0EEEvNS_16Flash_bwd_paramsE)
        /*026c*/ 	.word	0x00000008


	//----- nvinfo : EIATTR_REGCOUNT
	.align		4
.L_114:
        /*0270*/ 	.byte	0x04, 0x2f
        /*0272*/ 	.short	(.L_116 - .L_115)
	.align		4
.L_115:
        /*0274*/ 	.word	index@(_ZN5flash44flash_bwd_dq_dk_dv_loop_seqk_parallel_kernelI23Flash_bwd_kernel_traitsILi128ELi64ELi64ELi8ELi4ELi2ELi2ELb1ELb0EN7cutlass10bfloat16_tE19Flash_kernel_traitsILi128ELi64ELi64ELi8ES3_EELb0ELb1ELb0ELb1ELb0ELb0ELb0EEEvNS_16Flash_bwd_paramsE)
        /*0278*/ 	.word	0x000000ff


	//----- nvinfo : EIATTR_FRAME_SIZE
	.align		4
.L_116:
        /*027c*/ 	.byte	0x04, 0x11
        /*027e*/ 	.short	(.L_118 - .L_117)
	.align		4
.L_117:
        /*0280*/ 	.word	index@(_ZN5flash44flash_bwd_dq_dk_dv_loop_seqk_parallel_kernelI23Flash_bwd_kernel_traitsILi128ELi64ELi64ELi8ELi4ELi2ELi2ELb1ELb0EN7cutlass10bfloat16_tE19Flash_kernel_traitsILi128ELi64ELi64ELi8ES3_EELb0ELb1ELb0ELb1ELb0ELb0ELb0EEEvNS_16Flash_bwd_paramsE)
        /*0284*/ 	.word	0x00000000


	//----- nvinfo : EIATTR_REGCOUNT
	.align		4
.L_118:
        /*0288*/ 	.byte	0x04, 0x2f
        /*028a*/ 	.short	(.L_120 - .L_119)
	.align		4
.L_119:
        /*028c*/ 	.word	index@(_ZN5flash44flash_bwd_dq_dk_dv_loop_seqk_parallel_kernelI23Flash_bwd_kernel_traitsILi128ELi64ELi64ELi8ELi4ELi2ELi2ELb1ELb0EN7cutlass10bfloat16_tE19Flash_kernel_traitsILi128ELi64ELi64ELi8ES3_EELb0ELb1ELb0ELb0ELb0ELb1ELb0EEEvNS_16Flash_bwd_paramsE)
        /*0290*/ 	.word	0x000000ff


	//----- nvinfo : EIATTR_FRAME_SIZE
	.align		4
.L_120:
        /*0294*/ 	.byte	0x04, 0x11
        /*0296*/ 	.short	(.L_122 - .L_121)
	.align		4
.L_121:
        /*0298*/ 	.word	index@(_ZN5flash44flash_bwd_dq_dk_dv_loop_seqk_parallel_kernelI23Flash_bwd_kernel_traitsILi128ELi64ELi64ELi8ELi4ELi2ELi2ELb1ELb0EN7cutlass10bfloat16_tE19Flash_kernel_traitsILi128ELi64ELi64ELi8ES3_EELb0ELb1ELb0ELb0ELb0ELb1ELb0EEEvNS_16Flash_bwd_paramsE)
        /*029c*/ 	.word	0x00000000


	//----- nvinfo : EIATTR_REGCOUNT
	.align		4
.L_122:
        /*02a0*/ 	.byte	0x04, 0x2f
        /*02a2*/ 	.short	(.L_124 - .L_123)
	.align		4
.L_123:
        /*02a4*/ 	.word	index@(_ZN5flash44flash_bwd_dq_dk_dv_loop_seqk_parallel_kernelI23Flash_bwd_kernel_traitsILi128ELi64ELi64ELi8ELi4ELi2ELi2ELb1ELb0EN7cutlass10bfloat16_tE19Flash_kernel_traitsILi128ELi64ELi64ELi8ES3_EELb0ELb1ELb0ELb0ELb1ELb1ELb0EEEvNS_16Flash_bwd_paramsE)
        /*02a8*/ 	.word	0x000000fe


	//----- nvinfo : EIATTR_FRAME_SIZE
	.align		4
.L_124:
        /*02ac*/ 	.byte	0x04, 0x11
        /*02ae*/ 	.short	(.L_126 - .L_125)
	.align		4
.L_125:
        /*02b0*/ 	.word	index@(_ZN5flash44flash_bwd_dq_dk_dv_loop_seqk_parallel_kernelI23Flash_bwd_kernel_traitsILi128ELi64ELi64ELi8ELi4ELi2ELi2ELb1ELb0EN7cutlass10bfloat16_tE19Flash_kernel_traitsILi128ELi64ELi64ELi8ES3_EELb0ELb1ELb0ELb0ELb1ELb1ELb0EEEvNS_16Flash_bwd_paramsE)
        /*02b4*/ 	.word	0x00000000


	//----- nvinfo : EIATTR_REGCOUNT
	.align		4
.L_126:
        /*02b8*/ 	.byte	0x04, 0x2f
        /*02ba*/ 	.short	(.L_128 - .L_127)
	.align		4
.L_127:
        /*02bc*/ 	.word	index@(_ZN5flash44flash_bwd_dq_dk_dv_loop_seqk_parallel_kernelI23Flash_bwd_kernel_traitsILi128ELi64ELi64ELi8ELi4ELi2ELi2ELb1ELb0EN7cutlass10bfloat16_tE19Flash_kernel_traitsILi128ELi64ELi64ELi8ES3_EELb0ELb1ELb0ELb0ELb0ELb0ELb0EEEvNS_16Flash_bwd_paramsE)
        /*02c0*/ 	.word	0x000000ff


	//----- nvinfo : EIATTR_FRAME_SIZE
	.align		4
.L_128:
        /*02c4*/ 	.byte	0x04, 0x11
        /*02c6*/ 	.short	(.L_130 - .L_129)
	.align		4
.L_129:
        /*02c8*/ 	.word	index@(_ZN5flash44flash_bwd_dq_dk_dv_loop_seqk_parallel_kernelI23Flash_bwd_kernel_traitsILi128ELi64ELi64ELi8ELi4ELi2ELi2ELb1ELb0EN7cutlass10bfloat16_tE19Flash_kernel_traitsILi128ELi64ELi64ELi8ES3_EELb0ELb1ELb0ELb0ELb0ELb0ELb0EEEvNS_16Flash_bwd_paramsE)
        /*02cc*/ 	.word	0x00000000


	//----- nvinfo : EIATTR_MIN_STACK_SIZE
	.align		4
.L_130:
        /*02d0*/ 	.byte	0x04, 0x12
        /*02d2*/ 	.short	(.L_132 - .L_131)
	.align		4
.L_131:
        /*02d4*/ 	.word	index@(_ZN5flash44flash_bwd_dq_dk_dv_loop_seqk_parallel_kernelI23Flash_bwd_kernel_traitsILi128ELi64ELi64ELi8ELi4ELi2ELi2ELb1ELb0EN7cutlass10bfloat16_tE19Flash_kernel_traitsILi128ELi64ELi64ELi8ES3_EELb0ELb1ELb0ELb0ELb0ELb0ELb0EEEvNS_16Flash_bwd_paramsE)
        /*02d8*/ 	.word	0x00000000


	//----- nvinfo : EIATTR_MIN_STACK_SIZE
	.align		4
.L_132:
        /*02dc*/ 	.byte	0x04, 0x12
        /*02de*/ 	.short	(.L_134 - .L_133)
	.align		4
.L_133:
        /*02e0*/ 	.word	index@(_ZN5flash44flash_bwd_dq_dk_dv_loop_seqk_parallel_kernelI23Flash_bwd_kernel_traitsILi128ELi64ELi64ELi8ELi4ELi2ELi2ELb1ELb0EN7cutlass10bfloat16_tE19Flash_kernel_traitsILi128ELi64ELi64ELi8ES3_EELb0ELb1ELb0ELb0ELb1ELb1ELb0EEEvNS_16Flash_bwd_paramsE)
        /*02e4*/ 	.word	0x00000000


	//----- nvinfo : EIATTR_MIN_STACK_SIZE
	.align		4
.L_134:
        /*02e8*/ 	.byte	0x04, 0x12
        /*02ea*/ 	.short	(.L_136 - .L_135)
	.align		4
.L_135:
        /*02ec*/ 	.word	index@(_ZN5flash44flash_bwd_dq_dk_dv_loop_seqk_parallel_kernelI23Flash_bwd_kernel_traitsILi128ELi64ELi64ELi8ELi4ELi2ELi2ELb1ELb0EN7cutlass10bfloat16_tE19Flash_kernel_traitsILi128ELi64ELi64ELi8ES3_EELb0ELb1ELb0ELb0ELb0ELb1ELb0EEEvNS_16Flash_bwd_paramsE)
        /*02f0*/ 	.word	0x00000000


	//----- nvinfo : EIATTR_MIN_STACK_SIZE
	.align		4
.L_136:
        /*02f4*/ 	.byte	0x04, 0x12
        /*02f6*/ 	.short	(.L_138 - .L_137)
	.align		4
.L_137:
        /*02f8*/ 	.word	index@(_ZN5flash44flash_bwd_dq_dk_dv_loop_seqk_parallel_kernelI23Flash_bwd_kernel_traitsILi128ELi64ELi64ELi8ELi4ELi2ELi2ELb1ELb0EN7cutlass10bfloat16_tE19Flash_kernel_traitsILi128ELi64ELi64ELi8ES3_EELb0ELb1ELb0ELb1ELb0ELb0ELb0EEEvNS_16Flash_bwd_paramsE)
        /*02fc*/ 	.word	0x00000000


	//----- nvinfo : EIATTR_MIN_STACK_SIZE
	.align		4
.L_138:
        /*0300*/ 	.byte	0x04, 0x12
        /*0302*/ 	.short	(.L_140 - .L_139)
	.align		4
.L_139:
        /*0304*/ 	.word	index@(_ZN5flash44flash_bwd_dq_dk_dv_loop_seqk_parallel_kernelI23Flash_bwd_kernel_traitsILi128ELi64ELi128ELi8ELi2ELi4ELi2ELb0ELb0EN7cutlass10bfloat16_tE19Flash_kernel_traitsILi128ELi64ELi128ELi8ES3_EELb0ELb1ELb0ELb0ELb0ELb0ELb0EEEvNS_16Flash_bwd_paramsE)
        /*0308*/ 	.word	0x00000008


	//----- nvinfo : EIATTR_MIN_STACK_SIZE
	.align		4
.L_140:
        /*030c*/ 	.byte	0x04, 0x12
        /*030e*/ 	.short	(.L_142 - .L_141)
	.align		4
.L_141:
        /*0310*/ 	.word	index@(_ZN5flash44flash_bwd_dq_dk_dv_loop_seqk_parallel_kernelI23Flash_bwd_kernel_traitsILi128ELi64ELi128ELi8ELi2ELi4ELi2ELb0ELb0EN7cutlass10bfloat16_tE19Flash_kernel_traitsILi128ELi64ELi128ELi8ES3_EELb0ELb1ELb0ELb0ELb1ELb1ELb0EEEvNS_16Flash_bwd_paramsE)
        /*0314*/ 	.word	0x00000008


	//----- nvinfo : EIATTR_MIN_STACK_SIZE
	.align		4
.L_142:
        /*0318*/ 	.byte	0x04, 0x12
        /*031a*/ 	.short	(.L_144 - .L_143)
	.align		4
.L_143:
        /*031c*/ 	.word	index@(_ZN5flash44flash_bwd_dq_dk_dv_loop_seqk_parallel_kernelI23Flash_bwd_kernel_traitsILi128ELi64ELi128ELi8ELi2ELi4ELi2ELb0ELb0EN7cutlass10bfloat16_tE19Flash_kernel_traitsILi128ELi64ELi128ELi8ES3_EELb0ELb1ELb0ELb0ELb0ELb1ELb0EEEvNS_16Flash_bwd_paramsE)
        /*0320*/ 	.word	0x00000000


	//----- nvinfo : EIATTR_MIN_STACK_SIZE
	.align		4
.L_144:
        /*0324*/ 	.byte	0x04, 0x12
        /*0326*/ 	.short	(.L_146 - .L_145)
	.align		4
.L_145:
        /*0328*/ 	.word	index@(_ZN5flash44flash_bwd_dq_dk_dv_loop_seqk_parallel_kernelI23Flash_bwd_kernel_traitsILi128ELi64ELi128ELi8ELi2ELi4ELi2ELb0ELb0EN7cutlass10bfloat16_tE19Flash_kernel_traitsILi128ELi64ELi128ELi8ES3_EELb0ELb1ELb0ELb1ELb0ELb0ELb0EEEvNS_16Flash_bwd_paramsE)
        /*032c*/ 	.word	0x00000018


	//----- nvinfo : EIATTR_MIN_STACK_SIZE
	.align		4
.L_146:
        /*0330*/ 	.byte	0x04, 0x12
        /*0332*/ 	.short	(.L_148 - .L_147)
	.align		4
.L_147:
        /*0334*/ 	.word	index@(_ZN5flash27flash_bwd_convert_dq_kernelI23Flash_bwd_kernel_traitsILi128ELi64ELi64ELi8ELi4ELi2ELi2ELb1ELb0EN7cutlass10bfloat16_tE19Flash_kernel_traitsILi128ELi64ELi64ELi8ES3_EEEEvNS_16Flash_bwd_paramsEi)
        /*0338*/ 	.word	0x00000000


	//----- nvinfo : EIATTR_MIN_STACK_SIZE
	.align		4
.L_148:
        /*033c*/ 	.byte	0x04, 0x12
        /*033e*/ 	.short	(.L_150 - .L_149)
	.align		4
.L_149:
        /*0340*/ 	.word	index@(_ZN5flash44flash_bwd_dq_dk_dv_loop_seqk_parallel_kernelI23Flash_bwd_kernel_traitsILi128ELi64ELi64ELi8ELi4ELi2ELi2ELb1ELb0EN7cutlass10bfloat16_tE19Flash_kernel_traitsILi128ELi64ELi64ELi8ES3_EELb1ELb1ELb0ELb0ELb0ELb0ELb0EEEvNS_16Flash_bwd_paramsE)
        /*0344*/ 	.word	0x00000000


	//----- nvinfo : EIATTR_MIN_STACK_SIZE
	.align		4
.L_150:
        /*0348*/ 	.byte	0x04, 0x12
        /*034a*/ 	.short	(.L_152 - .L_151)
	.align		4
.L_151:
        /*034c*/ 	.word	index@(_ZN5flash44flash_bwd_dq_dk_dv_loop_seqk_parallel_kernelI23Flash_bwd_kernel_traitsILi128ELi64ELi64ELi8ELi4ELi2ELi2ELb1ELb0EN7cutlass10bfloat16_tE19Flash_kernel_traitsILi128ELi64ELi64ELi8ES3_EELb0ELb1ELb0ELb0ELb0ELb0ELb1EEEvNS_16Flash_bwd_paramsE)
        /*0350*/ 	.word	0x00000000


	//----- nvinfo : EIATTR_MIN_STACK_SIZE
	.align		4
.L_152:
        /*0354*/ 	.byte	0x04, 0x12
        /*0356*/ 	.short	(.L_154 - .L_153)
	.align		4
.L_153:
        /*0358*/ 	.word	index@(_ZN5flash44flash_bwd_dq_dk_dv_loop_seqk_parallel_kernelI23Flash_bwd_kernel_traitsILi128ELi64ELi64ELi8ELi4ELi2ELi2ELb1ELb0EN7cutlass10bfloat16_tE19Flash_kernel_traitsILi128ELi64ELi64ELi8ES3_EELb1ELb1ELb0ELb0ELb1ELb1ELb0EEEvNS_16Flash_bwd_paramsE)
        /*035c*/ 	.word	0x00000000


	//----- nvinfo : EIATTR_MIN_STACK_SIZE
	.align		4
.L_154:
        /*0360*/ 	.byte	0x04, 0x12
        /*0362*/ 	.short	(.L_156 - .L_155)
	.align		4
.L_155:
        /*0364*/ 	.word	index@(_ZN5flash44flash_bwd_dq_dk_dv_loop_seqk_parallel_kernelI23Flash_bwd_kernel_traitsILi128ELi64ELi64ELi8ELi4ELi2ELi2ELb1ELb0EN7cutlass10bfloat16_tE19Flash_kernel_traitsILi128ELi64ELi64ELi8ES3_EELb0ELb1ELb0ELb0ELb1ELb1ELb1EEEvNS_16Flash_bwd_paramsE)
        /*0368*/ 	.word	0x00000000


	//----- nvinfo : EIATTR_MIN_STACK_SIZE
	.align		4
.L_156:
        /*036c*/ 	.byte	0x04, 0x12
        /*036e*/ 	.short	(.L_158 - .L_157)
	.align		4
.L_157:
        /*0370*/ 	.word	index@(_ZN5flash44flash_bwd_dq_dk_dv_loop_seqk_parallel_kernelI23Flash_bwd_kernel_traitsILi128ELi64ELi64ELi8ELi4ELi2ELi2ELb1ELb0EN7cutlass10bfloat16_tE19Flash_kernel_traitsILi128ELi64ELi64ELi8ES3_EELb1ELb1ELb0ELb0ELb0ELb1ELb0EEEvNS_16Flash_bwd_paramsE)
        /*0374*/ 	.word	0x00000000


	//----- nvinfo : EIATTR_MIN_STACK_SIZE
	.align		4
.L_158:
        /*0378*/ 	.byte	0x04, 0x12
        /*037a*/ 	.short	(.L_160 - .L_159)
	.align		4
.L_159:
        /*037c*/ 	.word	index@(_ZN5flash44flash_bwd_dq_dk_dv_loop_seqk_parallel_kernelI23Flash_bwd_kernel_traitsILi128ELi64ELi64ELi8ELi4ELi2ELi2ELb1ELb0EN7cutlass10bfloat16_tE19Flash_kernel_traitsILi128ELi64ELi64ELi8ES3_EELb0ELb1ELb0ELb0ELb0ELb1ELb1EEEvNS_16Flash_bwd_paramsE)
        /*0380*/ 	.word	0x00000000


	//----- nvinfo : EIATTR_MIN_STACK_SIZE
	.align		4
.L_160:
        /*0384*/ 	.byte	0x04, 0x12
        /*0386*/ 	.short	(.L_162 - .L_161)
	.align		4
.L_161:
        /*0388*/ 	.word	index@(_ZN5flash44flash_bwd_dq_dk_dv_loop_seqk_parallel_kernelI23Flash_bwd_kernel_traitsILi128ELi64ELi64ELi8ELi4ELi2ELi2ELb1ELb0EN7cutlass10bfloat16_tE19Flash_kernel_traitsILi128ELi64ELi64ELi8ES3_EELb1ELb1ELb0ELb1ELb0ELb0ELb0EEEvNS_16Flash_bwd_paramsE)
        /*038c*/ 	.word	0x00000000


	//----- nvinfo : EIATTR_MIN_STACK_SIZE
	.align		4
.L_162:
        /*0390*/ 	.byte	0x04, 0x12
        /*0392*/ 	.short	(.L_164 - .L_163)
	.align		4
.L_163:
        /*0394*/ 	.word	index@(_ZN5flash44flash_bwd_dq_dk_dv_loop_seqk_parallel_kernelI23Flash_bwd_kernel_traitsILi128ELi64ELi64ELi8ELi4ELi2ELi2ELb1ELb0EN7cutlass10bfloat16_tE19Flash_kernel_traitsILi128ELi64ELi64ELi8ES3_EELb0ELb1ELb0ELb1ELb0ELb0ELb1EEEvNS_16Flash_bwd_paramsE)
        /*0398*/ 	.word	0x00000000


	//----- nvinfo : EIATTR_MIN_STACK_SIZE
	.align		4
.L_164:
        /*039c*/ 	.byte	0x04, 0x12
        /*039e*/ 	.short	(.L_166 - .L_165)
	.align		4
.L_165:
        /*03a0*/ 	.word	index@(_ZN5flash25flash_bwd_dot_do_o_kernelILb0E23Flash_bwd_kernel_traitsILi128ELi64ELi64ELi8ELi4ELi2ELi2ELb1ELb0EN7cutlass10bfloat16_tE19Flash_kernel_traitsILi128ELi64ELi64ELi8ES3_EEEEvNS_16Flash_bwd_paramsE)
        /*03a4*/ 	.word	0x00000000


	//----- nvinfo : EIATTR_MIN_STACK_SIZE
	.align		4
.L_166:
        /*03a8*/ 	.byte	0x04, 0x12
        /*03aa*/ 	.short	(.L_168 - .L_167)
	.align		4
.L_167:
        /*03ac*/ 	.word	index@(_ZN5flash25flash_bwd_dot_do_o_kernelILb1E23Flash_bwd_kernel_traitsILi128ELi64ELi64ELi8ELi4ELi2ELi2ELb1ELb0EN7cutlass10bfloat16_tE19Flash_kernel_traitsILi128ELi64ELi64ELi8ES3_EEEEvNS_16Flash_bwd_paramsE)
        /*03b0*/ 	.word	0x00000000


	//----- nvinfo : EIATTR_MIN_STACK_SIZE
	.align		4
.L_168:
        /*03b4*/ 	.byte	0x04, 0x12
        /*03b6*/ 	.short	(.L_170 - .L_169)
	.align		4
.L_169:
        /*03b8*/ 	.word	index@(_ZN5flash27flash_bwd_convert_dq_kernelI23Flash_bwd_kernel_traitsILi128ELi64ELi128ELi8ELi2ELi4ELi2ELb0ELb0EN7cutlass10bfloat16_tE19Flash_kernel_traitsILi128ELi64ELi128ELi8ES3_EEEEvNS_16Flash_bwd_paramsEi)
        /*03bc*/ 	.word	0x00000000


	//----- nvinfo : EIATTR_MIN_STACK_SIZE
	.align		4
.L_170:
        /*03c0*/ 	.byte	0x04, 0x12
        /*03c2*/ 	.short	(.L_172 - .L_171)
	.align		4
.L_171:
        /*03c4*/ 	.word	index@(_ZN5flash44flash_bwd_dq_dk_dv_loop_seqk_parallel_kernelI23Flash_bwd_kernel_traitsILi128ELi64ELi128ELi8ELi2ELi4ELi2ELb0ELb0EN7cutlass10bfloat16_tE19Flash_kernel_traitsILi128ELi64ELi128ELi8ES3_EELb1ELb1ELb0ELb0ELb0ELb0ELb0EEEvNS_16Flash_bwd_paramsE)
        /*03c8*/ 	.word	0x00000010


	//----- nvinfo : EIATTR_MIN_STACK_SIZE
	.align		4
.L_172:
        /*03cc*/ 	.byte	0x04, 0x12
        /*03ce*/ 	.short	(.L_174 - .L_173)
	.align		4
.L_173:
        /*03d0*/ 	.word	index@(_ZN5flash44flash_bwd_dq_dk_dv_loop_seqk_parallel_kernelI23Flash_bwd_kernel_traitsILi128ELi64ELi128ELi8ELi2ELi4ELi2ELb0ELb0EN7cutlass10bfloat16_tE19Flash_kernel_traitsILi128ELi64ELi128ELi8ES3_EELb0ELb1ELb0ELb0ELb0ELb0ELb1EEEvNS_16Flash_bwd_paramsE)
        /*03d4*/ 	.word	0x00000070


	//----- nvinfo : EIATTR_MIN_STACK_SIZE
	.align		4
.L_174:
        /*03d8*/ 	.byte	0x04, 0x12
        /*03da*/ 	.short	(.L_176 - .L_175)
	.align		4
.L_175:
        /*03dc*/ 	.word	index@(_ZN5flash44flash_bwd_dq_dk_dv_loop_seqk_parallel_kernelI23Flash_bwd_kernel_traitsILi128ELi64ELi128ELi8ELi2ELi4ELi2ELb0ELb0EN7cutlass10bfloat16_tE19Flash_kernel_traitsILi128ELi64ELi128ELi8ES3_EELb1ELb1ELb0ELb0ELb1ELb1ELb0EEEvNS_16Flash_bwd_paramsE)
        /*03e0*/ 	.word	0x00000010


	//----- nvinfo : EIATTR_MIN_STACK_SIZE
	.align		4
.L_176:
        /*03e4*/ 	.byte	0x04, 0x12
        /*03e6*/ 	.short	(.L_178 - .L_177)
	.align		4
.L_177:
        /*03e8*/ 	.word	index@(_ZN5flash44flash_bwd_dq_dk_dv_loop_seqk_parallel_kernelI23Flash_bwd_kernel_traitsILi128ELi64ELi128ELi8ELi2ELi4ELi2ELb0ELb0EN7cutlass10bfloat16_tE19Flash_kernel_traitsILi128ELi64ELi128ELi8ES3_EELb0ELb1ELb0ELb0ELb1ELb1ELb1EEEvNS_16Flash_bwd_paramsE)
        /*03ec*/ 	.word	0x00000078


	//----- nvinfo : EIATTR_MIN_STACK_SIZE
	.align		4
.L_178:
        /*03f0*/ 	.byte	0x04, 0x12
        /*03f2*/ 	.short	(.L_180 - .L_179)
	.align		4
.L_179:
        /*03f4*/ 	.word	index@(_ZN5flash44flash_bwd_dq_dk_dv_loop_seqk_parallel_kernelI23Flash_bwd_kernel_traitsILi128ELi64ELi128ELi8ELi2ELi4ELi2ELb0ELb0EN7cutlass10bfloat16_tE19Flash_kernel_traitsILi128ELi64ELi128ELi8ES3_EELb1ELb1ELb0ELb0ELb0ELb1ELb0EEEvNS_16Flash_bwd_paramsE)
        /*03f8*/ 	.word	0x00000008


	//----- nvinfo : EIATTR_MIN_STACK_SIZE
	.align		4
.L_180:
        /*03fc*/ 	.byte	0x04, 0x12
        /*03fe*/ 	.short	(.L_182 - .L_181)
	.align		4
.L_181:
        /*0400*/ 	.word	index@(_ZN5flash44flash_bwd_dq_dk_dv_loop_seqk_parallel_kernelI23Flash_bwd_kernel_traitsILi128ELi64ELi128ELi8ELi2ELi4ELi2ELb0ELb0EN7cutlass10bfloat16_tE19Flash_kernel_traitsILi128ELi64ELi128ELi8ES3_EELb0ELb1ELb0ELb0ELb0ELb1ELb1EEEvNS_16Flash_bwd_paramsE)
        /*0404*/ 	.word	0x00000070


	//----- nvinfo : EIATTR_MIN_STACK_SIZE
	.align		4
.L_182:
        /*0408*/ 	.byte	0x04, 0x12
        /*040a*/ 	.short	(.L_184 - .L_183)
	.align		4
.L_183:
        /*040c*/ 	.word	index@(_ZN5flash44flash_bwd_dq_dk_dv_loop_seqk_parallel_kernelI23Flash_bwd_kernel_traitsILi128ELi64ELi128ELi8ELi2ELi4ELi2ELb0ELb0EN7cutlass10bfloat16_tE19Flash_kernel_traitsILi128ELi64ELi128ELi8ES3_EELb1ELb1ELb0ELb1ELb0ELb0ELb0EEEvNS_16Flash_bwd_paramsE)
        /*0410*/ 	.word	0x00000030


	//----- nvinfo : EIATTR_MIN_STACK_SIZE
	.align		4
.L_184:
        /*0414*/ 	.byte	0x04, 0x12
        /*0416*/ 	.short	(.L_186 - .L_185)
	.align		4
.L_185:
        /*0418*/ 	.word	index@(_ZN5flash44flash_bwd_dq_dk_dv_loop_seqk_parallel_kernelI23Flash_bwd_kernel_traitsILi128ELi64ELi128ELi8ELi2ELi4ELi2ELb0ELb0EN7cutlass10bfloat16_tE19Flash_kernel_traitsILi128ELi64ELi128ELi8ES3_EELb0ELb1ELb0ELb1ELb0ELb0ELb1EEEvNS_16Flash_bwd_paramsE)
        /*041c*/ 	.word	0x00000080


	//----- nvinfo : EIATTR_MIN_STACK_SIZE
	.align		4
.L_186:
        /*0420*/ 	.byte	0x04, 0x12
        /*0422*/ 	.short	(.L_188 - .L_187)
	.align		4
.L_187:
        /*0424*/ 	.word	index@(_ZN5flash25flash_bwd_dot_do_o_kernelILb0E23Flash_bwd_kernel_traitsILi128ELi64ELi128ELi8ELi2ELi4ELi2ELb0ELb0EN7cutlass10bfloat16_tE19Flash_kernel_traitsILi128ELi64ELi128ELi8ES3_EEEEvNS_16Flash_bwd_paramsE)
        /*0428*/ 	.word	0x00000000


	//----- nvinfo : EIATTR_MIN_STACK_SIZE
	.align		4
.L_188:
        /*042c*/ 	.byte	0x04, 0x12
        /*042e*/ 	.short	(.L_190 - .L_189)
	.align		4
.L_189:
        /*0430*/ 	.word	index@(_ZN5flash25flash_bwd_dot_do_o_kernelILb1E23Flash_bwd_kernel_traitsILi128ELi64ELi128ELi8ELi2ELi4ELi2ELb0ELb0EN7cutlass10bfloat16_tE19Flash_kernel_traitsILi128ELi64ELi128ELi8ES3_EEEEvNS_16Flash_bwd_paramsE)
        /*0434*/ 	.word	0x00000000
.L_190:


//--------------------- .nv.compat                --------------------------
	.section	.nv.compat,"",@"SHT_CUDA_COMPAT_INFO"
	.align	4
        /*0000*/ 	.byte	0x02, 0x09, 0x01, 0x00, 0x02, 0x02, 0x01, 0x00, 0x02, 0x05, 0x05, 0x00, 0x03, 0x07, 0x01, 0x01
        /*0010*/ 	.byte	0x02, 0x03, 0x00, 0x00, 0x02, 0x06, 0x01, 0x00, 0x04, 0x0b, 0x08, 0x00, 0x01, 0x00, 0x00, 0x00
        /*0020*/ 	.byte	0x00, 0x00, 0x00, 0x00


//--------------------- .nv.info._ZN5flash44flash_bwd_dq_dk_dv_loop_seqk_parallel_kernelI23Flash_bwd_kernel_traitsILi128ELi64ELi64ELi8ELi4ELi2ELi2ELb1ELb0EN7cutlass10bfloat16_tE19Flash_kernel_traitsILi128ELi64ELi64ELi8ES3_EELb0ELb1ELb0ELb0ELb0ELb0ELb0EEEvNS_16Flash_bwd_paramsE --------------------------
	.section	.nv.info._ZN5flash44flash_bwd_dq_dk_dv_loop_seqk_parallel_kernelI23Flash_bwd_kernel_traitsILi128ELi64ELi64ELi8ELi4ELi2ELi2ELb1ELb0EN7cutlass10bfloat16_tE19Flash_kernel_traitsILi128ELi64ELi64ELi8ES3_EELb0ELb1ELb0ELb0ELb0ELb0ELb0EEEvNS_16Flash_bwd_paramsE,"",@"SHT_CUDA_INFO"
	.sectionflags	@""
	.align	4


	//----- nvinfo : EIATTR_CUDA_API_VERSION
	.align		4
        /*0000*/ 	.byte	0x04, 0x37
        /*0002*/ 	.short	(.L_192 - .L_191)
.L_191:
        /*0004*/ 	.word	0x00000082


	//----- nvinfo : EIATTR_KPARAM_INFO
	.align		4
.L_192:
        /*0008*/ 	.byte	0x04, 0x17
        /*000a*/ 	.short	(.L_194 - .L_193)
.L_193:
        /*000c*/ 	.word	0x00000000
        /*0010*/ 	.short	0x0000
        /*0012*/ 	.short	0x0000
        /*0014*/ 	.byte	0x00, 0xf0, 0x01, 0x0a


	//----- nvinfo : EIATTR_SPARSE_MMA_MASK
	.align		4
.L_194:
        /*0018*/ 	.byte	0x03, 0x50
        /*001a*/ 	.short	0x0000


	//----- nvinfo : EIATTR_MAXREG_COUNT
	.align		4
        /*001c*/ 	.byte	0x03, 0x1b
        /*001e*/ 	.short	0x00ff


	//----- nvinfo : EIATTR_NUM_BARRIERS
	.align		4
        /*0020*/ 	.byte	0x02, 0x4c
        /*0022*/ 	.byte	0x01
	.zero		1


	//----- nvinfo : EIATTR_MERCURY_ISA_VERSION
	.align		4
        /*0024*/ 	.byte	0x03, 0x5f
        /*0026*/ 	.short	0x0101


	//----- nvinfo : EIATTR_VRC_CTA_INIT_COUNT
	.align		4
        /*0028*/ 	.byte	0x02, 0x4a
	.zero		1
	.zero		1


	//----- nvinfo : EIATTR_EXIT_INSTR_OFFSETS
	.align		4
        /*002c*/ 	.byte	0x04, 0x1c
        /*002e*/ 	.short	(.L_196 - .L_195)


	//   ....[0]....
.L_195:
        /*0030*/ 	.word	0x00000080


	//   ....[1]....
        /*0034*/ 	.word	0x00006630


	//----- nvinfo : EIATTR_CRS_STACK_SIZE
	.align		4
.L_196:
        /*0038*/ 	.byte	0x04, 0x1e
        /*003a*/ 	.short	(.L_198 - .L_197)
.L_197:
        /*003c*/ 	.word	0x00000000


	//----- nvinfo : EIATTR_CBANK_PARAM_SIZE
	.align		4
.L_198:
        /*0040*/ 	.byte	0x03, 0x19
        /*0042*/ 	.short	0x0280


	//----- nvinfo : EIATTR_PARAM_CBANK
	.align		4
        /*0044*/ 	.byte	0x04, 0x0a
        /*0046*/ 	.short	(.L_200 - .L_199)
	.align		4
.L_199:
        /*0048*/ 	.word	index@(.nv.constant0._ZN5flash44flash_bwd_dq_dk_dv_loop_seqk_parallel_kernelI23Flash_bwd_kernel_traitsILi128ELi64ELi64ELi8ELi4ELi2ELi2ELb1ELb0EN7cutlass10bfloat16_tE19Flash_kernel_traitsILi128ELi64ELi64ELi8ES3_EELb0ELb1ELb0ELb0ELb0ELb0ELb0EEEvNS_16Flash_bwd_paramsE)
        /*004c*/ 	.short	0x0380
        /*004e*/ 	.short	0x0280


	//----- nvinfo : EIATTR_SW_WAR
	.align		4
.L_200:
        /*0050*/ 	.byte	0x04, 0x36
        /*0052*/ 	.short	(.L_202 - .L_201)
.L_201:
        /*0054*/ 	.word	0x00000008
.L_202:


//--------------------- .nv.info._ZN5flash44flash_bwd_dq_dk_dv_loop_seqk_parallel_kernelI23Flash_bwd_kernel_traitsILi128ELi64ELi64ELi8ELi4ELi2ELi2ELb1ELb0EN7cutlass10bfloat16_tE19Flash_kernel_traitsILi128ELi64ELi64ELi8ES3_EELb0ELb1ELb0ELb0ELb1ELb1ELb0EEEvNS_16Flash_bwd_paramsE --------------------------
	.section	.nv.info._ZN5flash44flash_bwd_dq_dk_dv_loop_seqk_parallel_kernelI23Flash_bwd_kernel_traitsILi128ELi64ELi64ELi8ELi4ELi2ELi2ELb1ELb0EN7cutlass10bfloat16_tE19Flash_kernel_traitsILi128ELi64ELi64ELi8ES3_EELb0ELb1ELb0ELb0ELb1ELb1ELb0EEEvNS_16Flash_bwd_paramsE,"",@"SHT_CUDA_INFO"
	.sectionflags	@""
	.align	4


	//----- nvinfo : EIATTR_CUDA_API_VERSION
	.align		4
        /*0000*/ 	.byte	0x04, 0x37
        /*0002*/ 	.short	(.L_204 - .L_203)
.L_203:
        /*0004*/ 	.word	0x00000082


	//----- nvinfo : EIATTR_KPARAM_INFO
	.align		4
.L_204:
        /*0008*/ 	.byte	0x04, 0x17
        /*000a*/ 	.short	(.L_206 - .L_205)
.L_205:
        /*000c*/ 	.word	0x00000000
        /*0010*/ 	.short	0x0000
        /*0012*/ 	.short	0x0000
        /*0014*/ 	.byte	0x00, 0xf0, 0x01, 0x0a


	//----- nvinfo : EIATTR_SPARSE_MMA_MASK
	.align		4
.L_206:
        /*0018*/ 	.byte	0x03, 0x50
        /*001a*/ 	.short	0x0000


	//----- nvinfo : EIATTR_MAXREG_COUNT
	.align		4
        /*001c*/ 	.byte	0x03, 0x1b
        /*001e*/ 	.short	0x00ff


	//----- nvinfo : EIATTR_NUM_BARRIERS
	.align		4
        /*0020*/ 	.byte	0x02, 0x4c
        /*0022*/ 	.byte	0x01
	.zero		1


	//----- nvinfo : EIATTR_MERCURY_ISA_VERSION
	.align		4
        /*0024*/ 	.byte	0x03, 0x5f
        /*0026*/ 	.short	0x0101


	//----- nvinfo : EIATTR_VRC_CTA_INIT_COUNT
	.align		4
        /*0028*/ 	.byte	0x02, 0x4a
	.zero		1
	.zero		1


	//----- nvinfo : EIATTR_EXIT_INSTR_OFFSETS
	.align		4
        /*002c*/ 	.byte	0x04, 0x1c
        /*002e*/ 	.short	(.L_208 - .L_207)


	//   ....[0]....
.L_207:
        /*0030*/ 	.word	0x00000080


	//   ....[1]....
        /*0034*/ 	.word	0x00004ae0


	//----- nvinfo : EIATTR_CBANK_PARAM_SIZE
	.align		4
.L_208:
        /*0038*/ 	.byte	0x03, 0x19
        /*003a*/ 	.short	0x0280


	//----- nvinfo : EIATTR_PARAM_CBANK
	.align		4
        /*003c*/ 	.byte	0x04, 0x0a
        /*003e*/ 	.short	(.L_210 - .L_209)
	.align		4
.L_209:
        /*0040*/ 	.word	index@(.nv.constant0._ZN5flash44flash_bwd_dq_dk_dv_loop_seqk_parallel_kernelI23Flash_bwd_kernel_traitsILi128ELi64ELi64ELi8ELi4ELi2ELi2ELb1ELb0EN7cutlass10bfloat16_tE19Flash_kernel_traitsILi128ELi64ELi64ELi8ES3_EELb0ELb1ELb0ELb0ELb1ELb1ELb0EEEvNS_16Flash_bwd_paramsE)
        /*0044*/ 	.short	0x0380
        /*0046*/ 	.short	0x0280


	//----- nvinfo : EIATTR_SW_WAR
	.align		4
.L_210:
        /*0048*/ 	.byte	0x04, 0x36
        /*004a*/ 	.short	(.L_212 - .L_211)
.L_211:
        /*004c*/ 	.word	0x00000008
.L_212:


//--------------------- .nv.info._ZN5flash44flash_bwd_dq_dk_dv_loop_seqk_parallel_kernelI23Flash_bwd_kernel_traitsILi128ELi64ELi64ELi8ELi4ELi2ELi2ELb1ELb0EN7cutlass10bfloat16_tE19Flash_kernel_traitsILi128ELi64ELi64ELi8ES3_EELb0ELb1ELb0ELb0ELb0ELb1ELb0EEEvNS_16Flash_bwd_paramsE --------------------------
	.section	.nv.info._ZN5flash44flash_bwd_dq_dk_dv_loop_seqk_parallel_kernelI23Flash_bwd_kernel_traitsILi128ELi64ELi64ELi8ELi4ELi2ELi2ELb1ELb0EN7cutlass10bfloat16_tE19Flash_kernel_traitsILi128ELi64ELi64ELi8ES3_EELb0ELb1ELb0ELb0ELb0ELb1ELb0EEEvNS_16Flash_bwd_paramsE,"",@"SHT_CUDA_INFO"
	.sectionflags	@""
	.align	4


	//----- nvinfo : EIATTR_CUDA_API_VERSION
	.align		4
        /*0000*/ 	.byte	0x04, 0x37
        /*0002*/ 	.short	(.L_214 - .L_213)
.L_213:
        /*0004*/ 	.word	0x00000082


	//----- nvinfo : EIATTR_KPARAM_INFO
	.align		4
.L_214:
        /*0008*/ 	.byte	0x04, 0x17
        /*000a*/ 	.short	(.L_216 - .L_215)
.L_215:
        /*000c*/ 	.word	0x00000000
        /*0010*/ 	.short	0x0000
        /*0012*/ 	.short	0x0000
        /*0014*/ 	.byte	0x00, 0xf0, 0x01, 0x0a


	//----- nvinfo : EIATTR_SPARSE_MMA_MASK
	.align		4
.L_216:
        /*0018*/ 	.byte	0x03, 0x50
        /*001a*/ 	.short	0x0000


	//----- nvinfo : EIATTR_MAXREG_COUNT
	.align		4
        /*001c*/ 	.byte	0x03, 0x1b
        /*001e*/ 	.short	0x00ff


	//----- nvinfo : EIATTR_NUM_BARRIERS
	.align		4
        /*0020*/ 	.byte	0x02, 0x4c
        /*0022*/ 	.byte	0x01
	.zero		1


	//----- nvinfo : EIATTR_MERCURY_ISA_VERSION
	.align		4
        /*0024*/ 	.byte	0x03, 0x5f
        /*0026*/ 	.short	0x0101


	//----- nvinfo : EIATTR_VRC_CTA_INIT_COUNT
	.align		4
        /*0028*/ 	.byte	0x02, 0x4a
	.zero		1
	.zero		1


	//----- nvinfo : EIATTR_EXIT_INSTR_OFFSETS
	.align		4
        /*002c*/ 	.byte	0x04, 0x1c
        /*002e*/ 	.short	(.L_218 - .L_217)


	//   ....[0]....
.L_217:
        /*0030*/ 	.word	0x00000080


	//   ....[1]....
        /*0034*/ 	.word	0x00005a70


	//----- nvinfo : EIATTR_CRS_STACK_SIZE
	.align		4
.L_218:
        /*0038*/ 	.byte	0x04, 0x1e
        /*003a*/ 	.short	(.L_220 - .L_219)
.L_219:
        /*003c*/ 	.word	0x00000000


	//----- nvinfo : EIATTR_CBANK_PARAM_SIZE
	.align		4
.L_220:
        /*0040*/ 	.byte	0x03, 0x19
        /*0042*/ 	.short	0x0280


	//----- nvinfo : EIATTR_PARAM_CBANK
	.align		4
        /*0044*/ 	.byte	0x04, 0x0a
        /*0046*/ 	.short	(.L_222 - .L_221)
	.align		4
.L_221:
        /*0048*/ 	.word	index@(.nv.constant0._ZN5flash44flash_bwd_dq_dk_dv_loop_seqk_parallel_kernelI23Flash_bwd_kernel_traitsILi128ELi64ELi64ELi8ELi4ELi2ELi2ELb1ELb0EN7cutlass10bfloat16_tE19Flash_kernel_traitsILi128ELi64ELi64ELi8ES3_EELb0ELb1ELb0ELb0ELb0ELb1ELb0EEEvNS_16Flash_bwd_paramsE)
        /*004c*/ 	.short	0x0380
        /*004e*/ 	.short	0x0280


	//----- nvinfo : EIATTR_SW_WAR
	.align		4
.L_222:
        /*0050*/ 	.byte	0x04, 0x36
        /*0052*/ 	.short	(.L_224 - .L_223)
.L_223:
        /*0054*/ 	.word	0x00000008
.L_224:


//--------------------- .nv.info._ZN5flash44flash_bwd_dq_dk_dv_loop_seqk_parallel_kernelI23Flash_bwd_kernel_traitsILi128ELi64ELi64ELi8ELi4ELi2ELi2ELb1ELb0EN7cutlass10bfloat16_tE19Flash_kernel_traitsILi128ELi64ELi64ELi8ES3_EELb0ELb1ELb0ELb1ELb0ELb0ELb0EEEvNS_16Flash_bwd_paramsE --------------------------
	.section	.nv.info._ZN5flash44flash_bwd_dq_dk_dv_loop_seqk_parallel_kernelI23Flash_bwd_kernel_traitsILi128ELi64ELi64ELi8ELi4ELi2ELi2ELb1ELb0EN7cutlass10bfloat16_tE19Flash_kernel_traitsILi128ELi64ELi64ELi8ES3_EELb0ELb1ELb0ELb1ELb0ELb0ELb0EEEvNS_16Flash_bwd_paramsE,"",@"SHT_CUDA_INFO"
	.sectionflags	@""
	.align	4


	//----- nvinfo : EIATTR_CUDA_API_VERSION
	.align		4
        /*0000*/ 	.byte	0x04, 0x37
        /*0002*/ 	.short	(.L_226 - .L_225)
.L_225:
        /*0004*/ 	.word	0x00000082


	//----- nvinfo : EIATTR_KPARAM_INFO
	.align		4
.L_226:
        /*0008*/ 	.byte	0x04, 0x17
        /*000a*/ 	.short	(.L_228 - .L_227)
.L_227:
        /*000c*/ 	.word	0x00000000
        /*0010*/ 	.short	0x0000
        /*0012*/ 	.short	0x0000
        /*0014*/ 	.byte	0x00, 0xf0, 0x01, 0x0a


	//----- nvinfo : EIATTR_SPARSE_MMA_MASK
	.align		4
.L_228:
        /*0018*/ 	.byte	0x03, 0x50
        /*001a*/ 	.short	0x0000


	//----- nvinfo : EIATTR_MAXREG_COUNT
	.align		4
        /*001c*/ 	.byte	0x03, 0x1b
        /*001e*/ 	.short	0x00ff


	//----- nvinfo : EIATTR_NUM_BARRIERS
	.align		4
        /*0020*/ 	.byte	0x02, 0x4c
        /*0022*/ 	.byte	0x01
	.zero		1


	//----- nvinfo : EIATTR_MERCURY_ISA_VERSION
	.align		4
        /*0024*/ 	.byte	0x03, 0x5f
        /*0026*/ 	.short	0x0101


	//----- nvinfo : EIATTR_VRC_CTA_INIT_COUNT
	.align		4
        /*0028*/ 	.byte	0x02, 0x4a
	.zero		1
	.zero		1


	//----- nvinfo : EIATTR_EXIT_INSTR_OFFSETS
	.align		4
        /*002c*/ 	.byte	0x04, 0x1c
        /*002e*/ 	.short	(.L_230 - .L_229)


	//   ....[0]....
.L_229:
        /*0030*/ 	.word	0x00000080


	//   ....[1]....
        /*0034*/ 	.word	0x00006a80


	//----- nvinfo : EIATTR_CRS_STACK_SIZE
	.align		4
.L_230:
        /*0038*/ 	.byte	0x04, 0x1e
        /*003a*/ 	.short	(.L_232 - .L_231)
.L_231:
        /*003c*/ 	.word	0x00000000


	//----- nvinfo : EIATTR_CBANK_PARAM_SIZE
	.align		4
.L_232:
        /*0040*/ 	.byte	0x03, 0x19
        /*0042*/ 	.short	0x0280


	//----- nvinfo : EIATTR_PARAM_CBANK
	.align		4
        /*0044*/ 	.byte	0x04, 0x0a
        /*0046*/ 	.short	(.L_234 - .L_233)
	.align		4
.L_233:
        /*0048*/ 	.word	index@(.nv.constant0._ZN5flash44flash_bwd_dq_dk_dv_loop_seqk_parallel_kernelI23Flash_bwd_kernel_traitsILi128ELi64ELi64ELi8ELi4ELi2ELi2ELb1ELb0EN7cutlass10bfloat16_tE19Flash_kernel_traitsILi128ELi64ELi64ELi8ES3_EELb0ELb1ELb0ELb1ELb0ELb0ELb0EEEvNS_16Flash_bwd_paramsE)
        /*004c*/ 	.short	0x0380
        /*004e*/ 	.short	0x0280


	//----- nvinfo : EIATTR_SW_WAR
	.align		4
.L_234:
        /*0050*/ 	.byte	0x04, 0x36
        /*0052*/ 	.short	(.L_236 - .L_235)
.L_235:
        /*0054*/ 	.word	0x00000008
.L_236:


//--------------------- .nv.info._ZN5flash44flash_bwd_dq_dk_dv_loop_seqk_parallel_kernelI23Flash_bwd_kernel_traitsILi128ELi64ELi128ELi8ELi2ELi4ELi2ELb0ELb0EN7cutlass10bfloat16_tE19Flash_kernel_traitsILi128ELi64ELi128ELi8ES3_EELb0ELb1ELb0ELb0ELb0ELb0ELb0EEEvNS_16Flash_bwd_paramsE --------------------------
	.section	.nv.info._ZN5flash44flash_bwd_dq_dk_dv_loop_seqk_parallel_kernelI23Flash_bwd_kernel_traitsILi128ELi64ELi128ELi8ELi2ELi4ELi2ELb0ELb0EN7cutlass10bfloat16_tE19Flash_kernel_traitsILi128ELi64ELi128ELi8ES3_EELb0ELb1ELb0ELb0ELb0ELb0ELb0EEEvNS_16Flash_bwd_paramsE,"",@"SHT_CUDA_INFO"
	.sectionflags	@""
	.align	4


	//----- nvinfo : EIATTR_CUDA_API_VERSION
	.align		4
        /*0000*/ 	.byte	0x04, 0x37
        /*0002*/ 	.short	(.L_238 - .L_237)
.L_237:
        /*0004*/ 	.word	0x00000082


	//----- nvinfo : EIATTR_KPARAM_INFO
	.align		4
.L_238:
        /*0008*/ 	.byte	0x04, 0x17
        /*000a*/ 	.short	(.L_240 - .L_239)
.L_239:
        /*000c*/ 	.word	0x00000000
        /*0010*/ 	.short	0x0000
        /*0012*/ 	.short	0x0000
        /*0014*/ 	.byte	0x00, 0xf0, 0x01, 0x0a


	//----- nvinfo : EIATTR_SPARSE_MMA_MASK
	.align		4
.L_240:
        /*0018*/ 	.byte	0x03, 0x50
        /*001a*/ 	.short	0x0000


	//----- nvinfo : EIATTR_MAXREG_COUNT
	.align		4
        /*001c*/ 	.byte	0x03, 0x1b
        /*001e*/ 	.short	0x00ff


	//----- nvinfo : EIATTR_NUM_BARRIERS
	.align		4
        /*0020*/ 	.byte	0x02, 0x4c
        /*0022*/ 	.byte	0x01
	.zero		1


	//----- nvinfo : EIATTR_ANNOTATIONS
	.align		4
        /*0024*/ 	.byte	0x04, 0x55
        /*0026*/ 	.short	(.L_242 - .L_241)


	//   ....[0]....
.L_241:
        /*0028*/ 	.word	0x00000001
        /*002c*/ 	.byte	0x10, 0x3a, 0x00, 0x00, 0x01, 0x00, 0x00, 0x00, 0xd0, 0x49, 0x00, 0x00


	//----- nvinfo : EIATTR_MERCURY_ISA_VERSION
	.align		4
.L_242:
        /*0038*/ 	.byte	0x03, 0x5f
        /*003a*/ 	.short	0x0101


	//----- nvinfo : EIATTR_VRC_CTA_INIT_COUNT
	.align		4
        /*003c*/ 	.byte	0x02, 0x4a
	.zero		1
	.zero		1


	//----- nvinfo : EIATTR_EXIT_INSTR_OFFSETS
	.align		4
        /*0040*/ 	.byte	0x04, 0x1c
        /*0042*/ 	.short	(.L_244 - .L_243)


	//   ....[0]....
.L_243:
        /*0044*/ 	.word	0x00000090


	//   ....[1]....
        /*0048*/ 	.word	0x00009f70


	//----- nvinfo : EIATTR_CRS_STACK_SIZE
	.align		4
.L_244:
        /*004c*/ 	.byte	0x04, 0x1e
        /*004e*/ 	.short	(.L_246 - .L_245)
.L_245:
        /*0050*/ 	.word	0x00000000


	//----- nvinfo : EIATTR_CBANK_PARAM_SIZE
	.align		4
.L_246:
        /*0054*/ 	.byte	0x03, 0x19
        /*0056*/ 	.short	0x0280


	//----- nvinfo : EIATTR_PARAM_CBANK
	.align		4
        /*0058*/ 	.byte	0x04, 0x0a
        /*005a*/ 	.short	(.L_248 - .L_247)
	.align		4
.L_247:
        /*005c*/ 	.word	index@(.nv.constant0._ZN5flash44flash_bwd_dq_dk_dv_loop_seqk_parallel_kernelI23Flash_bwd_kernel_traitsILi128ELi64ELi128ELi8ELi2ELi4ELi2ELb0ELb0EN7cutlass10bfloat16_tE19Flash_kernel_traitsILi128ELi64ELi128ELi8ES3_EELb0ELb1ELb0ELb0ELb0ELb0ELb0EEEvNS_16Flash_bwd_paramsE)
        /*0060*/ 	.short	0x0380
        /*0062*/ 	.short	0x0280


	//----- nvinfo : EIATTR_SW_WAR
	.align		4
.L_248:
        /*0064*/ 	.byte	0x04, 0x36
        /*0066*/ 	.short	(.L_250 - .L_249)
.L_249:
        /*0068*/ 	.word	0x00000008
.L_250:


//--------------------- .nv.info._ZN5flash44flash_bwd_dq_dk_dv_loop_seqk_parallel_kernelI23Flash_bwd_kernel_traitsILi128ELi64ELi128ELi8ELi2ELi4ELi2ELb0ELb0EN7cutlass10bfloat16_tE19Flash_kernel_traitsILi128ELi64ELi128ELi8ES3_EELb0ELb1ELb0ELb0ELb1ELb1ELb0EEEvNS_16Flash_bwd_paramsE --------------------------
	.section	.nv.info._ZN5flash44flash_bwd_dq_dk_dv_loop_seqk_parallel_kernelI23Flash_bwd_kernel_traitsILi128ELi64ELi128ELi8ELi2ELi4ELi2ELb0ELb0EN7cutlass10bfloat16_tE19Flash_kernel_traitsILi128ELi64ELi128ELi8ES3_EELb0ELb1ELb0ELb0ELb1ELb1ELb0EEEvNS_16Flash_bwd_paramsE,"",@"SHT_CUDA_INFO"
	.sectionflags	@""
	.align	4


	//----- nvinfo : EIATTR_CUDA_API_VERSION
	.align		4
        /*0000*/ 	.byte	0x04, 0x37
        /*0002*/ 	.short	(.L_252 - .L_251)
.L_251:
        /*0004*/ 	.word	0x00000082


	//----- nvinfo : EIATTR_KPARAM_INFO
	.align		4
.L_252:
        /*0008*/ 	.byte	0x04, 0x17
        /*000a*/ 	.short	(.L_254 - .L_253)
.L_253:
        /*000c*/ 	.word	0x00000000
        /*0010*/ 	.short	0x0000
        /*0012*/ 	.short	0x0000
        /*0014*/ 	.byte	0x00, 0xf0, 0x01, 0x0a


	//----- nvinfo : EIATTR_SPARSE_MMA_MASK
	.align		4
.L_254:
        /*0018*/ 	.byte	0x03, 0x50
        /*001a*/ 	.short	0x0000


	//----- nvinfo : EIATTR_MAXREG_COUNT
	.align		4
        /*001c*/ 	.byte	0x03, 0x1b
        /*001e*/ 	.short	0x00ff


	//----- nvinfo : EIATTR_NUM_BARRIERS
	.align		4
        /*0020*/ 	.byte	0x02, 0x4c
        /*0022*/ 	.byte	0x01
	.zero		1


	//----- nvinfo : EIATTR_ANNOTATIONS
	.align		4
        /*0024*/ 	.byte	0x04, 0x55
        /*0026*/ 	.short	(.L_256 - .L_255)


	//   ....[0]....
.L_255:
        /*0028*/ 	.word	0x00000001
        /*002c*/ 	.byte	0xa0, 0x1e, 0x00, 0x00, 0x01, 0x00, 0x00, 0x00, 0xb0, 0x1e, 0x00, 0x00, 0x01, 0x00, 0x00, 0x00
        /*003c*/ 	.byte	0x30, 0x20, 0x00, 0x00, 0x01, 0x00, 0x00, 0x00, 0x10, 0x26, 0x00, 0x00, 0x01, 0x00, 0x00, 0x00
        /*004c*/ 	.byte	0x30, 0x4f, 0x00, 0x00, 0x01, 0x00, 0x00, 0x00, 0xf0, 0x57, 0x00, 0x00


	//----- nvinfo : EIATTR_MERCURY_ISA_VERSION
	.align		4
.L_256:
        /*0058*/ 	.byte	0x03, 0x5f
        /*005a*/ 	.short	0x0101


	//----- nvinfo : EIATTR_VRC_CTA_INIT_COUNT
	.align		4
        /*005c*/ 	.byte	0x02, 0x4a
	.zero		1
	.zero		1


	//----- nvinfo : EIATTR_EXIT_INSTR_OFFSETS
	.align		4
        /*0060*/ 	.byte	0x04, 0x1c
        /*0062*/ 	.short	(.L_258 - .L_257)


	//   ....[0]....
.L_257:
        /*0064*/ 	.word	0x00000090


	//   ....[1]....
        /*0068*/ 	.word	0x000072b0


	//----- nvinfo : EIATTR_CBANK_PARAM_SIZE
	.align		4
.L_258:
        /*006c*/ 	.byte	0x03, 0x19
        /*006e*/ 	.short	0x0280


	//----- nvinfo : EIATTR_PARAM_CBANK
	.align		4
        /*0070*/ 	.byte	0x04, 0x0a
        /*0072*/ 	.short	(.L_260 - .L_259)
	.align		4
.L_259:
        /*0074*/ 	.word	index@(.nv.constant0._ZN5flash44flash_bwd_dq_dk_dv_loop_seqk_parallel_kernelI23Flash_bwd_kernel_traitsILi128ELi64ELi128ELi8ELi2ELi4ELi2ELb0ELb0EN7cutlass10bfloat16_tE19Flash_kernel_traitsILi128ELi64ELi128ELi8ES3_EELb0ELb1ELb0ELb0ELb1ELb1ELb0EEEvNS_16Flash_bwd_paramsE)
        /*0078*/ 	.short	0x0380
        /*007a*/ 	.short	0x0280


	//----- nvinfo : EIATTR_SW_WAR
	.align		4
.L_260:
        /*007c*/ 	.byte	0x04, 0x36
        /*007e*/ 	.short	(.L_262 - .L_261)
.L_261:
        /*0080*/ 	.word	0x00000008
.L_262:


//--------------------- .nv.info._ZN5flash44flash_bwd_dq_dk_dv_loop_seqk_parallel_kernelI23Flash_bwd_kernel_traitsILi128ELi64ELi128ELi8ELi2ELi4ELi2ELb0ELb0EN7cutlass10bfloat16_tE19Flash_kernel_traitsILi128ELi64ELi128ELi8ES3_EELb0ELb1ELb0ELb0ELb0ELb1ELb0EEEvNS_16Flash_bwd_paramsE --------------------------
	.section	.nv.info._ZN5flash44flash_bwd_dq_dk_dv_loop_seqk_parallel_kernelI23Flash_bwd_kernel_traitsILi128ELi64ELi128ELi8ELi2ELi4ELi2ELb0ELb0EN7cutlass10bfloat16_tE19Flash_kernel_traitsILi128ELi64ELi128ELi8ES3_EELb0ELb1ELb0ELb0ELb0ELb1ELb0EEEvNS_16Flash_bwd_paramsE,"",@"SHT_CUDA_INFO"
	.sectionflags	@""
	.align	4


	//----- nvinfo : EIATTR_CUDA_API_VERSION
	.align		4
        /*0000*/ 	.byte	0x04, 0x37
        /*0002*/ 	.short	(.L_264 - .L_263)
.L_263:
        /*0004*/ 	.word	0x00000082


	//----- nvinfo : EIATTR_KPARAM_INFO
	.align		4
.L_264:
        /*0008*/ 	.byte	0x04, 0x17
        /*000a*/ 	.short	(.L_266 - .L_265)
.L_265:
        /*000c*/ 	.word	0x00000000
        /*0010*/ 	.short	0x0000
        /*0012*/ 	.short	0x0000
        /*0014*/ 	.byte	0x00, 0xf0, 0x01, 0x0a


	//----- nvinfo : EIATTR_SPARSE_MMA_MASK
	.align		4
.L_266:
        /*0018*/ 	.byte	0x03, 0x50
        /*001a*/ 	.short	0x0000


	//----- nvinfo : EIATTR_MAXREG_COUNT
	.align		4
        /*001c*/ 	.byte	0x03, 0x1b
        /*001e*/ 	.short	0x00ff


	//----- nvinfo : EIATTR_NUM_BARRIERS
	.align		4
        /*0020*/ 	.byte	0x02, 0x4c
        /*0022*/ 	.byte	0x01
	.zero		1


	//----- nvinfo : EIATTR_MERCURY_ISA_VERSION
	.align		4
        /*0024*/ 	.byte	0x03, 0x5f
        /*0026*/ 	.short	0x0101


	//----- nvinfo : EIATTR_VRC_CTA_INIT_COUNT
	.align		4
        /*0028*/ 	.byte	0x02, 0x4a
	.zero		1
	.zero		1


	//----- nvinfo : EIATTR_EXIT_INSTR_OFFSETS
	.align		4
        /*002c*/ 	.byte	0x04, 0x1c
        /*002e*/ 	.short	(.L_268 - .L_267)


	//   ....[0]....
.L_267:
        /*0030*/ 	.word	0x00000080


	//   ....[1]....
        /*0034*/ 	.word	0x00008f80


	//----- nvinfo : EIATTR_CRS_STACK_SIZE
	.align		4
.L_268:
        /*0038*/ 	.byte	0x04, 0x1e
        /*003a*/ 	.short	(.L_270 - .L_269)
.L_269:
        /*003c*/ 	.word	0x00000000


	//----- nvinfo : EIATTR_CBANK_PARAM_SIZE
	.align		4
.L_270:
        /*0040*/ 	.byte	0x03, 0x19
        /*0042*/ 	.short	0x0280


	//----- nvinfo : EIATTR_PARAM_CBANK
	.align		4
        /*0044*/ 	.byte	0x04, 0x0a
        /*0046*/ 	.short	(.L_272 - .L_271)
	.align		4
.L_271:
        /*0048*/ 	.word	index@(.nv.constant0._ZN5flash44flash_bwd_dq_dk_dv_loop_seqk_parallel_kernelI23Flash_bwd_kernel_traitsILi128ELi64ELi128ELi8ELi2ELi4ELi2ELb0ELb0EN7cutlass10bfloat16_tE19Flash_kernel_traitsILi128ELi64ELi128ELi8ES3_EELb0ELb1ELb0ELb0ELb0ELb1ELb0EEEvNS_16Flash_bwd_paramsE)
        /*004c*/ 	.short	0x0380
        /*004e*/ 	.short	0x0280


	//----- nvinfo : EIATTR_SW_WAR
	.align		4
.L_272:
        /*0050*/ 	.byte	0x04, 0x36
        /*0052*/ 	.short	(.L_274 - .L_273)
.L_273:
        /*0054*/ 	.word	0x00000008
.L_274:


//--------------------- .nv.info._ZN5flash44flash_bwd_dq_dk_dv_loop_seqk_parallel_kernelI23Flash_bwd_kernel_traitsILi128ELi64ELi128ELi8ELi2ELi4ELi2ELb0ELb0EN7cutlass10bfloat16_tE19Flash_kernel_traitsILi128ELi64ELi128ELi8ES3_EELb0ELb1ELb0ELb1ELb0ELb0ELb0EEEvNS_16Flash_bwd_paramsE --------------------------
	.section	.nv.info._ZN5flash44flash_bwd_dq_dk_dv_loop_seqk_parallel_kernelI23Flash_bwd_kernel_traitsILi128ELi64ELi128ELi8ELi2ELi4ELi2ELb0ELb0EN7cutlass10bfloat16_tE19Flash_kernel_traitsILi128ELi64ELi128ELi8ES3_EELb0ELb1ELb0ELb1ELb0ELb0ELb0EEEvNS_16Flash_bwd_paramsE,"",@"SHT_CUDA_INFO"
	.sectionflags	@""
	.align	4


	//----- nvinfo : EIATTR_CUDA_API_VERSION
	.align		4
        /*0000*/ 	.byte	0x04, 0x37
        /*0002*/ 	.short	(.L_276 - .L_275)
.L_275:
        /*0004*/ 	.word	0x00000082


	//----- nvinfo : EIATTR_KPARAM_INFO
	.align		4
.L_276:
        /*0008*/ 	.byte	0x04, 0x17
        /*000a*/ 	.short	(.L_278 - .L_277)
.L_277:
        /*000c*/ 	.word	0x00000000
        /*0010*/ 	.short	0x0000
        /*0012*/ 	.short	0x0000
        /*0014*/ 	.byte	0x00, 0xf0, 0x01, 0x0a


	//----- nvinfo : EIATTR_SPARSE_MMA_MASK
	.align		4
.L_278:
        /*0018*/ 	.byte	0x03, 0x50
        /*001a*/ 	.short	0x0000


	//----- nvinfo : EIATTR_MAXREG_COUNT
	.align		4
        /*001c*/ 	.byte	0x03, 0x1b
        /*001e*/ 	.short	0x00ff


	//----- nvinfo : EIATTR_NUM_BARRIERS
	.align		4
        /*0020*/ 	.byte	0x02, 0x4c
        /*0022*/ 	.byte	0x01
	.zero		1


	//----- nvinfo : EIATTR_ANNOTATIONS
	.align		4
        /*0024*/ 	.byte	0x04, 0x55
        /*0026*/ 	.short	(.L_280 - .L_279)


	//   ....[0]....
.L_279:
        /*0028*/ 	.word	0x00000001
        /*002c*/ 	.byte	0x20, 0x29, 0x00, 0x00, 0x01, 0x00, 0x00, 0x00, 0x30, 0x29, 0x00, 0x00, 0x01, 0x00, 0x00, 0x00
        /* <DEDUP_REMOVED lines=8> */
        /*00bc*/ 	.byte	0x20, 0x85, 0x00, 0x00, 0x01, 0x00, 0x00, 0x00, 0x30, 0x85, 0x00, 0x00


	//----- nvinfo : EIATTR_MERCURY_ISA_VERSION
	.align		4
.L_280:
        /*00c8*/ 	.byte	0x03, 0x5f
        /*00ca*/ 	.short	0x0101


	//----- nvinfo : EIATTR_VRC_CTA_INIT_COUNT
	.align		4
        /*00cc*/ 	.byte	0x02, 0x4a
	.zero		1
	.zero		1


	//----- nvinfo : EIATTR_EXIT_INSTR_OFFSETS
	.align		4
        /*00d0*/ 	.byte	0x04, 0x1c
        /*00d2*/ 	.short	(.L_282 - .L_281)


	//   ....[0]....
.L_281:
        /*00d4*/ 	.word	0x00000090


	//   ....[1]....
        /*00d8*/ 	.word	0x0000a660


	//----- nvinfo : EIATTR_CRS_STACK_SIZE
	.align		4
.L_282:
        /*00dc*/ 	.byte	0x04, 0x1e
        /*00de*/ 	.short	(.L_284 - .L_283)
.L_283:
        /*00e0*/ 	.word	0x00000000


	//----- nvinfo : EIATTR_CBANK_PARAM_SIZE
	.align		4
.L_284:
        /*00e4*/ 	.byte	0x03, 0x19
        /*00e6*/ 	.short	0x0280


	//----- nvinfo : EIATTR_PARAM_CBANK
	.align		4
        /*00e8*/ 	.byte	0x04, 0x0a
        /*00ea*/ 	.short	(.L_286 - .L_285)
	.align		4
.L_285:
        /*00ec*/ 	.word	index@(.nv.constant0._ZN5flash44flash_bwd_dq_dk_dv_loop_seqk_parallel_kernelI23Flash_bwd_kernel_traitsILi128ELi64ELi128ELi8ELi2ELi4ELi2ELb0ELb0EN7cutlass10bfloat16_tE19Flash_kernel_traitsILi128ELi64ELi128ELi8ES3_EELb0ELb1ELb0ELb1ELb0ELb0ELb0EEEvNS_16Flash_bwd_paramsE)
        /*00f0*/ 	.short	0x0380
        /*00f2*/ 	.short	0x0280


	//----- nvinfo : EIATTR_SW_WAR
	.align		4
.L_286:
        /*00f4*/ 	.byte	0x04, 0x36
        /*00f6*/ 	.short	(.L_288 - .L_287)
.L_287:
        /*00f8*/ 	.word	0x00000008
.L_288:


//--------------------- .nv.info._ZN5flash27flash_bwd_convert_dq_kernelI23Flash_bwd_kernel_traitsILi128ELi64ELi64ELi8ELi4ELi2ELi2ELb1ELb0EN7cutlass10bfloat16_tE19Flash_kernel_traitsILi128ELi64ELi64ELi8ES3_EEEEvNS_16Flash_bwd_paramsEi --------------------------
	.section	.nv.info._ZN5flash27flash_bwd_convert_dq_kernelI23Flash_bwd_kernel_traitsILi128ELi64ELi64ELi8ELi4ELi2ELi2ELb1ELb0EN7cutlass10bfloat16_tE19Flash_kernel_traitsILi128ELi64ELi64ELi8ES3_EEEEvNS_16Flash_bwd_paramsEi,"",@"SHT_CUDA_INFO"
	.sectionflags	@""
	.align	4


	//----- nvinfo : EIATTR_CUDA_API_VERSION
	.align		4
        /*0000*/ 	.byte	0x04, 0x37
        /*0002*/ 	.short	(.L_290 - .L_289)
.L_289:
        /*0004*/ 	.word	0x00000082


	//----- nvinfo : EIATTR_KPARAM_INFO
	.align		4
.L_290:
        /*0008*/ 	.byte	0x04, 0x17
        /*000a*/ 	.short	(.L_292 - .L_291)
.L_291:
        /*000c*/ 	.word	0x00000000
        /*0010*/ 	.short	0x0001
        /*0012*/ 	.short	0x0280
        /*0014*/ 	.byte	0x00, 0xf0, 0x11, 0x00


	//----- nvinfo : EIATTR_KPARAM_INFO
	.align		4
.L_292:
        /*0018*/ 	.byte	0x04, 0x17
        /*001a*/ 	.short	(.L_294 - .L_293)
.L_293:
        /*001c*/ 	.word	0x00000000
        /*0020*/ 	.short	0x0000
        /*0022*/ 	.short	0x0000
        /*0024*/ 	.byte	0x00, 0xf0, 0x01, 0x0a


	//----- nvinfo : EIATTR_SPARSE_MMA_MASK
	.align		4
.L_294:
        /*0028*/ 	.byte	0x03, 0x50
        /*002a*/ 	.short	0x0000


	//----- nvinfo : EIATTR_MAXREG_COUNT
	.align		4
        /*002c*/ 	.byte	0x03, 0x1b
        /*002e*/ 	.short	0x00ff


	//----- nvinfo : EIATTR_NUM_BARRIERS
	.align		4
        /*0030*/ 	.byte	0x02, 0x4c
        /*0032*/ 	.byte	0x01
	.zero		1


	//----- nvinfo : EIATTR_MERCURY_ISA_VERSION
	.align		4
        /*0034*/ 	.byte	0x03, 0x5f
        /*0036*/ 	.short	0x0101


	//----- nvinfo : EIATTR_VRC_CTA_INIT_COUNT
	.align		4
        /*0038*/ 	.byte	0x02, 0x4a
	.zero		1
	.zero		1


	//----- nvinfo : EIATTR_EXIT_INSTR_OFFSETS
	.align		4
        /*003c*/ 	.byte	0x04, 0x1c
        /*003e*/ 	.short	(.L_296 - .L_295)


	//   ....[0]....
.L_295:
        /*0040*/ 	.word	0x00000120


	//   ....[1]....
        /*0044*/ 	.word	0x000012c0


	//   ....[2]....
        /*0048*/ 	.word	0x000013d0


	//   ....[3]....
        /*004c*/ 	.word	0x000013f0


	//----- nvinfo : EIATTR_CRS_STACK_SIZE
	.align		4
.L_296:
        /*0050*/ 	.byte	0x04, 0x1e
        /*0052*/ 	.short	(.L_298 - .L_297)
.L_297:
        /*0054*/ 	.word	0x00000000


	//----- nvinfo : EIATTR_CBANK_PARAM_SIZE
	.align		4
.L_298:
        /*0058*/ 	.byte	0x03, 0x19
        /*005a*/ 	.short	0x0284


	//----- nvinfo : EIATTR_PARAM_CBANK
	.align		4
        /*005c*/ 	.byte	0x04, 0x0a
        /*005e*/ 	.short	(.L_300 - .L_299)
	.align		4
.L_299:
        /*0060*/ 	.word	index@(.nv.constant0._ZN5flash27flash_bwd_convert_dq_kernelI23Flash_bwd_kernel_traitsILi128ELi64ELi64ELi8ELi4ELi2ELi2ELb1ELb0EN7cutlass10bfloat16_tE19Flash_kernel_traitsILi128ELi64ELi64ELi8ES3_EEEEvNS_16Flash_bwd_paramsEi)
        /*0064*/ 	.short	0x0380
        /*0066*/ 	.short	0x0284


	//----- nvinfo : EIATTR_SW_WAR
	.align		4
.L_300:
        /*0068*/ 	.byte	0x04, 0x36
        /*006a*/ 	.short	(.L_302 - .L_301)
.L_301:
        /*006c*/ 	.word	0x00000008
.L_302:


//--------------------- .nv.info._ZN5flash44flash_bwd_dq_dk_dv_loop_seqk_parallel_kernelI23Flash_bwd_kernel_traitsILi128ELi64ELi64ELi8ELi4ELi2ELi2ELb1ELb0EN7cutlass10bfloat16_tE19Flash_kernel_traitsILi128ELi64ELi64ELi8ES3_EELb1ELb1ELb0ELb0ELb0ELb0ELb0EEEvNS_16Flash_bwd_paramsE --------------------------
	.section	.nv.info._ZN5flash44flash_bwd_dq_dk_dv_loop_seqk_parallel_kernelI23Flash_bwd_kernel_traitsILi128ELi64ELi64ELi8ELi4ELi2ELi2ELb1ELb0EN7cutlass10bfloat16_tE19Flash_kernel_traitsILi128ELi64ELi64ELi8ES3_EELb1ELb1ELb0ELb0ELb0ELb0ELb0EEEvNS_16Flash_bwd_paramsE,"",@"SHT_CUDA_INFO"
	.sectionflags	@""
	.align	4


	//----- nvinfo : EIATTR_CUDA_API_VERSION
	.align		4
        /*0000*/ 	.byte	0x04, 0x37
        /*0002*/ 	.short	(.L_304 - .L_303)
.L_303:
        /*0004*/ 	.word	0x00000082


	//----- nvinfo : EIATTR_KPARAM_INFO
	.align		4
.L_304:
        /*0008*/ 	.byte	0x04, 0x17
        /*000a*/ 	.short	(.L_306 - .L_305)
.L_305:
        /*000c*/ 	.word	0x00000000
        /*0010*/ 	.short	0x0000
        /*0012*/ 	.short	0x0000
        /*0014*/ 	.byte	0x00, 0xf0, 0x01, 0x0a


	//----- nvinfo : EIATTR_SPARSE_MMA_MASK
	.align		4
.L_306:
        /*0018*/ 	.byte	0x03, 0x50
        /*001a*/ 	.short	0x0000


	//----- nvinfo : EIATTR_MAXREG_COUNT
	.align		4
        /*001c*/ 	.byte	0x03, 0x1b
        /*001e*/ 	.short	0x00ff


	//----- nvinfo : EIATTR_NUM_BARRIERS
	.align		4
        /*0020*/ 	.byte	0x02, 0x4c
        /*0022*/ 	.byte	0x01
	.zero		1


	//----- nvinfo : EIATTR_MERCURY_ISA_VERSION
	.align		4
        /*0024*/ 	.byte	0x03, 0x5f
        /*0026*/ 	.short	0x0101


	//----- nvinfo : EIATTR_VRC_CTA_INIT_COUNT
	.align		4
        /*0028*/ 	.byte	0x02, 0x4a
	.zero		1
	.zero		1


	//----- nvinfo : EIATTR_EXIT_INSTR_OFFSETS
	.align		4
        /*002c*/ 	.byte	0x04, 0x1c
        /*002e*/ 	.short	(.L_308 - .L_307)


	//   ....[0]....
.L_307:
        /*0030*/ 	.word	0x00000080


	//   ....[1]....
        /*0034*/ 	.word	0x000071e0


	//----- nvinfo : EIATTR_CRS_STACK_SIZE
	.align		4
.L_308:
        /*0038*/ 	.byte	0x04, 0x1e
        /*003a*/ 	.short	(.L_310 - .L_309)
.L_309:
        /*003c*/ 	.word	0x00000000


	//----- nvinfo : EIATTR_CBANK_PARAM_SIZE
	.align		4
.L_310:
        /*0040*/ 	.byte	0x03, 0x19
        /*0042*/ 	.short	0x0280


	//----- nvinfo : EIATTR_PARAM_CBANK
	.align		4
        /*0044*/ 	.byte	0x04, 0x0a
        /*0046*/ 	.short	(.L_312 - .L_311)
	.align		4
.L_311:
        /*0048*/ 	.word	index@(.nv.constant0._ZN5flash44flash_bwd_dq_dk_dv_loop_seqk_parallel_kernelI23Flash_bwd_kernel_traitsILi128ELi64ELi64ELi8ELi4ELi2ELi2ELb1ELb0EN7cutlass10bfloat16_tE19Flash_kernel_traitsILi128ELi64ELi64ELi8ES3_EELb1ELb1ELb0ELb0ELb0ELb0ELb0EEEvNS_16Flash_bwd_paramsE)
        /*004c*/ 	.short	0x0380
        /*004e*/ 	.short	0x0280


	//----- nvinfo : EIATTR_SW_WAR
	.align		4
.L_312:
        /*0050*/ 	.byte	0x04, 0x36
        /*0052*/ 	.short	(.L_314 - .L_313)
.L_313:
        /*0054*/ 	.word	0x00000008
.L_314:


//--------------------- .nv.info._ZN5flash44flash_bwd_dq_dk_dv_loop_seqk_parallel_kernelI23Flash_bwd_kernel_traitsILi128ELi64ELi64ELi8ELi4ELi2ELi2ELb1ELb0EN7cutlass10bfloat16_tE19Flash_kernel_traitsILi128ELi64ELi64ELi8ES3_EELb0ELb1ELb0ELb0ELb0ELb0ELb1EEEvNS_16Flash_bwd_paramsE --------------------------
	.section	.nv.info._ZN5flash44flash_bwd_dq_dk_dv_loop_seqk_parallel_kernelI23Flash_bwd_kernel_traitsILi128ELi64ELi64ELi8ELi4ELi2ELi2ELb1ELb0EN7cutlass10bfloat16_tE19Flash_kernel_traitsILi128ELi64ELi64ELi8ES3_EELb0ELb1ELb0ELb0ELb0ELb0ELb1EEEvNS_16Flash_bwd_paramsE,"",@"SHT_CUDA_INFO"
	.sectionflags	@""
	.align	4


	//----- nvinfo : EIATTR_CUDA_API_VERSION
	.align		4
        /*0000*/ 	.byte	0x04, 0x37
        /*0002*/ 	.short	(.L_316 - .L_315)
.L_315:
        /*0004*/ 	.word	0x00000082


	//----- nvinfo : EIATTR_KPARAM_INFO
	.align		4
.L_316:
        /*0008*/ 	.byte	0x04, 0x17
        /*000a*/ 	.short	(.L_318 - .L_317)
.L_317:
        /*000c*/ 	.word	0x00000000
        /*0010*/ 	.short	0x0000
        /*0012*/ 	.short	0x0000
        /*0014*/ 	.byte	0x00, 0xf0, 0x01, 0x0a


	//----- nvinfo : EIATTR_SPARSE_MMA_MASK
	.align		4
.L_318:
        /*0018*/ 	.byte	0x03, 0x50
        /*001a*/ 	.short	0x0000


	//----- nvinfo : EIATTR_MAXREG_COUNT
	.align		4
        /*001c*/ 	.byte	0x03, 0x1b
        /*001e*/ 	.short	0x00ff


	//----- nvinfo : EIATTR_NUM_BARRIERS
	.align		4
        /*0020*/ 	.byte	0x02, 0x4c
        /*0022*/ 	.byte	0x01
	.zero		1


	//----- nvinfo : EIATTR_MERCURY_ISA_VERSION
	.align		4
        /*0024*/ 	.byte	0x03, 0x5f
        /*0026*/ 	.short	0x0101


	//----- nvinfo : EIATTR_VRC_CTA_INIT_COUNT
	.align		4
        /*0028*/ 	.byte	0x02, 0x4a
	.zero		1
	.zero		1


	//----- nvinfo : EIATTR_EXIT_INSTR_OFFSETS
	.align		4
        /*002c*/ 	.byte	0x04, 0x1c
        /*002e*/ 	.short	(.L_320 - .L_319)


	//   ....[0]....
.L_319:
        /*0030*/ 	.word	0x00000080


	//   ....[1]....
        /*0034*/ 	.word	0x00006c40


	//----- nvinfo : EIATTR_CRS_STACK_SIZE
	.align		4
.L_320:
        /*0038*/ 	.byte	0x04, 0x1e
        /*003a*/ 	.short	(.L_322 - .L_321)
.L_321:
        /*003c*/ 	.word	0x00000000


	//----- nvinfo : EIATTR_CBANK_PARAM_SIZE
	.align		4
.L_322:
        /*0040*/ 	.byte	0x03, 0x19
        /*0042*/ 	.short	0x0280


	//----- nvinfo : EIATTR_PARAM_CBANK
	.align		4
        /*0044*/ 	.byte	0x04, 0x0a
        /*0046*/ 	.short	(.L_324 - .L_323)
	.align		4
.L_323:
        /*0048*/ 	.word	index@(.nv.constant0._ZN5flash44flash_bwd_dq_dk_dv_loop_seqk_parallel_kernelI23Flash_bwd_kernel_traitsILi128ELi64ELi64ELi8ELi4ELi2ELi2ELb1ELb0EN7cutlass10bfloat16_tE19Flash_kernel_traitsILi128ELi64ELi64ELi8ES3_EELb0ELb1ELb0ELb0ELb0ELb0ELb1EEEvNS_16Flash_bwd_paramsE)
        /*004c*/ 	.short	0x0380
        /*004e*/ 	.short	0x0280


	//----- nvinfo : EIATTR_SW_WAR
	.align		4
.L_324:
        /*0050*/ 	.byte	0x04, 0x36
        /*0052*/ 	.short	(.L_326 - .L_325)
.L_325:
        /*0054*/ 	.word	0x00000008
.L_326:


//--------------------- .nv.info._ZN5flash44flash_bwd_dq_dk_dv_loop_seqk_parallel_kernelI23Flash_bwd_kernel_traitsILi128ELi64ELi64ELi8ELi4ELi2ELi2ELb1ELb0EN7cutlass10bfloat16_tE19Flash_kernel_traitsILi128ELi64ELi64ELi8ES3_EELb1ELb1ELb0ELb0ELb1ELb1ELb0EEEvNS_16Flash_bwd_paramsE --------------------------
	.section	.nv.info._ZN5flash44flash_bwd_dq_dk_dv_loop_seqk_parallel_kernelI23Flash_bwd_kernel_traitsILi128ELi64ELi64ELi8ELi4ELi2ELi2ELb1ELb0EN7cutlass10bfloat16_tE19Flash_kernel_traitsILi128ELi64ELi64ELi8ES3_EELb1ELb1ELb0ELb0ELb1ELb1ELb0EEEvNS_16Flash_bwd_paramsE,"",@"SHT_CUDA_INFO"
	.sectionflags	@""
	.align	4


	//----- nvinfo : EIATTR_CUDA_API_VERSION
	.align		4
        /*0000*/ 	.byte	0x04, 0x37
        /*0002*/ 	.short	(.L_328 - .L_327)
.L_327:
        /*0004*/ 	.word	0x00000082


	//----- nvinfo : EIATTR_KPARAM_INFO
	.align		4
.L_328:
        /*0008*/ 	.byte	0x04, 0x17
        /*000a*/ 	.short	(.L_330 - .L_329)
.L_329:
        /*000c*/ 	.word	0x00000000
        /*0010*/ 	.short	0x0000
        /*0012*/ 	.short	0x0000
        /*0014*/ 	.byte	0x00, 0xf0, 0x01, 0x0a


	//----- nvinfo : EIATTR_SPARSE_MMA_MASK
	.align		4
.L_330:
        /*0018*/ 	.byte	0x03, 0x50
        /*001a*/ 	.short	0x0000


	//----- nvinfo : EIATTR_MAXREG_COUNT
	.align		4
        /*001c*/ 	.byte	0x03, 0x1b
        /*001e*/ 	.short	0x00ff


	//----- nvinfo : EIATTR_NUM_BARRIERS
	.align		4
        /*0020*/ 	.byte	0x02, 0x4c
        /*0022*/ 	.byte	0x01
	.zero		1


	//----- nvinfo : EIATTR_MERCURY_ISA_VERSION
	.align		4
        /*0024*/ 	.byte	0x03, 0x5f
        /*0026*/ 	.short	0x0101


	//----- nvinfo : EIATTR_VRC_CTA_INIT_COUNT
	.align		4
        /*0028*/ 	.byte	0x02, 0x4a
	.zero		1
	.zero		1


	//----- nvinfo : EIATTR_EXIT_INSTR_OFFSETS
	.align		4
        /*002c*/ 	.byte	0x04, 0x1c
        /*002e*/ 	.short	(.L_332 - .L_331)


	//   ....[0]....
.L_331:
        /*0030*/ 	.word	0x00000080


	//   ....[1]....
        /*0034*/ 	.word	0x00005500


	//----- nvinfo : EIATTR_CBANK_PARAM_SIZE
	.align		4
.L_332:
        /*0038*/ 	.byte	0x03, 0x19
        /*003a*/ 	.short	0x0280


	//----- nvinfo : EIATTR_PARAM_CBANK
	.align		4
        /*003c*/ 	.byte	0x04, 0x0a
        /*003e*/ 	.short	(.L_334 - .L_333)
	.align		4
.L_333:
        /*0040*/ 	.word	index@(.nv.constant0._ZN5flash44flash_bwd_dq_dk_dv_loop_seqk_parallel_kernelI23Flash_bwd_kernel_traitsILi128ELi64ELi64ELi8ELi4ELi2ELi2ELb1ELb0EN7cutlass10bfloat16_tE19Flash_kernel_traitsILi128ELi64ELi64ELi8ES3_EELb1ELb1ELb0ELb0ELb1ELb1ELb0EEEvNS_16Flash_bwd_paramsE)
        /*0044*/ 	.short	0x0380
        /*0046*/ 	.short	0x0280


	//----- nvinfo : EIATTR_SW_WAR
	.align		4
.L_334:
        /*0048*/ 	.byte	0x04, 0x36
        /*004a*/ 	.short	(.L_336 - .L_335)
.L_335:
        /*004c*/ 	.word	0x00000008
.L_336:


//--------------------- .nv.info._ZN5flash44flash_bwd_dq_dk_dv_loop_seqk_parallel_kernelI23Flash_bwd_kernel_traitsILi128ELi64ELi64ELi8ELi4ELi2ELi2ELb1ELb0EN7cutlass10bfloat16_tE19Flash_kernel_traitsILi128ELi64ELi64ELi8ES3_EELb0ELb1ELb0ELb0ELb1ELb1ELb1EEEvNS_16Flash_bwd_paramsE --------------------------
	.section	.nv.info._ZN5flash44flash_bwd_dq_dk_dv_loop_seqk_parallel_kernelI23Flash_bwd_kernel_traitsILi128ELi64ELi64ELi8ELi4ELi2ELi2ELb1ELb0EN7cutlass10bfloat16_tE19Flash_kernel_traitsILi128ELi64ELi64ELi8ES3_EELb0ELb1ELb0ELb0ELb1ELb1ELb1EEEvNS_16Flash_bwd_paramsE,"",@"SHT_CUDA_INFO"
	.sectionflags	@""
	.align	4


	//----- nvinfo : EIATTR_CUDA_API_VERSION
	.align		4
        /*0000*/ 	.byte	0x04, 0x37
        /*0002*/ 	.short	(.L_338 - .L_337)
.L_337:
        /*0004*/ 	.word	0x00000082


	//----- nvinfo : EIATTR_KPARAM_INFO
	.align		4
.L_338:
        /*0008*/ 	.byte	0x04, 0x17
        /*000a*/ 	.short	(.L_340 - .L_339)
.L_339:
        /*000c*/ 	.word	0x00000000
        /*0010*/ 	.short	0x0000
        /*0012*/ 	.short	0x0000
        /*0014*/ 	.byte	0x00, 0xf0, 0x01, 0x0a


	//----- nvinfo : EIATTR_SPARSE_MMA_MASK
	.align		4
.L_340:
        /*0018*/ 	.byte	0x03, 0x50
        /*001a*/ 	.short	0x0000


	//----- nvinfo : EIATTR_MAXREG_COUNT
	.align		4
        /*001c*/ 	.byte	0x03, 0x1b
        /*001e*/ 	.short	0x00ff


	//----- nvinfo : EIATTR_NUM_BARRIERS
	.align		4
        /*0020*/ 	.byte	0x02, 0x4c
        /*0022*/ 	.byte	0x01
	.zero		1


	//----- nvinfo : EIATTR_MERCURY_ISA_VERSION
	.align		4
        /*0024*/ 	.byte	0x03, 0x5f
        /*0026*/ 	.short	0x0101


	//----- nvinfo : EIATTR_VRC_CTA_INIT_COUNT
	.align		4
        /*0028*/ 	.byte	0x02, 0x4a
	.zero		1
	.zero		1


	//----- nvinfo : EIATTR_EXIT_INSTR_OFFSETS
	.align		4
        /*002c*/ 	.byte	0x04, 0x1c
        /*002e*/ 	.short	(.L_342 - .L_341)


	//   ....[0]....
.L_341:
        /*0030*/ 	.word	0x00000080


	//   ....[1]....
        /*0034*/ 	.word	0x000050f0


	//----- nvinfo : EIATTR_CBANK_PARAM_SIZE
	.align		4
.L_342:
        /*0038*/ 	.byte	0x03, 0x19
        /*003a*/ 	.short	0x0280


	//----- nvinfo : EIATTR_PARAM_CBANK
	.align		4
        /*003c*/ 	.byte	0x04, 0x0a
        /*003e*/ 	.short	(.L_344 - .L_343)
	.align		4
.L_343:
        /*0040*/ 	.word	index@(.nv.constant0._ZN5flash44flash_bwd_dq_dk_dv_loop_seqk_parallel_kernelI23Flash_bwd_kernel_traitsILi128ELi64ELi64ELi8ELi4ELi2ELi2ELb1ELb0EN7cutlass10bfloat16_tE19Flash_kernel_traitsILi128ELi64ELi64ELi8ES3_EELb0ELb1ELb0ELb0ELb1ELb1ELb1EEEvNS_16Flash_bwd_paramsE)
        /*0044*/ 	.short	0x0380
        /*0046*/ 	.short	0x0280


	//----- nvinfo : EIATTR_SW_WAR
	.align		4
.L_344:
        /*0048*/ 	.byte	0x04, 0x36
        /*004a*/ 	.short	(.L_346 - .L_345)
.L_345:
        /*004c*/ 	.word	0x00000008
.L_346:


//--------------------- .nv.info._ZN5flash44flash_bwd_dq_dk_dv_loop_seqk_parallel_kernelI23Flash_bwd_kernel_traitsILi128ELi64ELi64ELi8ELi4ELi2ELi2ELb1ELb0EN7cutlass10bfloat16_tE19Flash_kernel_traitsILi128ELi64ELi64ELi8ES3_EELb1ELb1ELb0ELb0ELb0ELb1ELb0EEEvNS_16Flash_bwd_paramsE --------------------------
	.section	.nv.info._ZN5flash44flash_bwd_dq_dk_dv_loop_seqk_parallel_kernelI23Flash_bwd_kernel_traitsILi128ELi64ELi64ELi8ELi4ELi2ELi2ELb1ELb0EN7cutlass10bfloat16_tE19Flash_kernel_traitsILi128ELi64ELi64ELi8ES3_EELb1ELb1ELb0ELb0ELb0ELb1ELb0EEEvNS_16Flash_bwd_paramsE,"",@"SHT_CUDA_INFO"
	.sectionflags	@""
	.align	4


	//----- nvinfo : EIATTR_CUDA_API_VERSION
	.align		4
        /*0000*/ 	.byte	0x04, 0x37
        /*0002*/ 	.short	(.L_348 - .L_347)
.L_347:
        /*0004*/ 	.word	0x00000082


	//----- nvinfo : EIATTR_KPARAM_INFO
	.align		4
.L_348:
        /*0008*/ 	.byte	0x04, 0x17
        /*000a*/ 	.short	(.L_350 - .L_349)
.L_349:
        /*000c*/ 	.word	0x00000000
        /*0010*/ 	.short	0x0000
        /*0012*/ 	.short	0x0000
        /*0014*/ 	.byte	0x00, 0xf0, 0x01, 0x0a


	//----- nvinfo : EIATTR_SPARSE_MMA_MASK
	.align		4
.L_350:
        /*0018*/ 	.byte	0x03, 0x50
        /*001a*/ 	.short	0x0000


	//----- nvinfo : EIATTR_MAXREG_COUNT
	.align		4
        /*001c*/ 	.byte	0x03, 0x1b
        /*001e*/ 	.short	0x00ff


	//----- nvinfo : EIATTR_NUM_BARRIERS
	.align		4
        /*0020*/ 	.byte	0x02, 0x4c
        /*0022*/ 	.byte	0x01
	.zero		1


	//----- nvinfo : EIATTR_MERCURY_ISA_VERSION
	.align		4
        /*0024*/ 	.byte	0x03, 0x5f
        /*0026*/ 	.short	0x0101


	//----- nvinfo : EIATTR_VRC_CTA_INIT_COUNT
	.align		4
        /*0028*/ 	.byte	0x02, 0x4a
	.zero		1
	.zero		1


	//----- nvinfo : EIATTR_EXIT_INSTR_OFFSETS
	.align		4
        /*002c*/ 	.byte	0x04, 0x1c
        /*002e*/ 	.short	(.L_352 - .L_351)


	//   ....[0]....
.L_351:
        /*0030*/ 	.word	0x00000080


	//   ....[1]....
        /*0034*/ 	.word	0x00006650


	//----- nvinfo : EIATTR_CRS_STACK_SIZE
	.align		4
.L_352:
        /*0038*/ 	.byte	0x04, 0x1e
        /*003a*/ 	.short	(.L_354 - .L_353)
.L_353:
        /*003c*/ 	.word	0x00000000


	//----- nvinfo : EIATTR_CBANK_PARAM_SIZE
	.align		4
.L_354:
        /*0040*/ 	.byte	0x03, 0x19
        /*0042*/ 	.short	0x0280


	//----- nvinfo : EIATTR_PARAM_CBANK
	.align		4
        /*0044*/ 	.byte	0x04, 0x0a
        /*0046*/ 	.short	(.L_356 - .L_355)
	.align		4
.L_355:
        /*0048*/ 	.word	index@(.nv.constant0._ZN5flash44flash_bwd_dq_dk_dv_loop_seqk_parallel_kernelI23Flash_bwd_kernel_traitsILi128ELi64ELi64ELi8ELi4ELi2ELi2ELb1ELb0EN7cutlass10bfloat16_tE19Flash_kernel_traitsILi128ELi64ELi64ELi8ES3_EELb1ELb1ELb0ELb0ELb0ELb1ELb0EEEvNS_16Flash_bwd_paramsE)
        /*004c*/ 	.short	0x0380
        /*004e*/ 	.short	0x0280


	//----- nvinfo : EIATTR_SW_WAR
	.align		4
.L_356:
        /*0050*/ 	.byte	0x04, 0x36
        /*0052*/ 	.short	(.L_358 - .L_357)
.L_357:
        /*0054*/ 	.word	0x00000008
.L_358:


//--------------------- .nv.info._ZN5flash44flash_bwd_dq_dk_dv_loop_seqk_parallel_kernelI23Flash_bwd_kernel_traitsILi128ELi64ELi64ELi8ELi4ELi2ELi2ELb1ELb0EN7cutlass10bfloat16_tE19Flash_kernel_traitsILi128ELi64ELi64ELi8ES3_EELb0ELb1ELb0ELb0ELb0ELb1ELb1EEEvNS_16Flash_bwd_paramsE --------------------------
	.section	.nv.info._ZN5flash44flash_bwd_dq_dk_dv_loop_seqk_parallel_kernelI23Flash_bwd_kernel_traitsILi128ELi64ELi64ELi8ELi4ELi2ELi2ELb1ELb0EN7cutlass10bfloat16_tE19Flash_kernel_traitsILi128ELi64ELi64ELi8ES3_EELb0ELb1ELb0ELb0ELb0ELb1ELb1EEEvNS_16Flash_bwd_paramsE,"",@"SHT_CUDA_INFO"
	.sectionflags	@""
	.align	4


	//----- nvinfo : EIATTR_CUDA_API_VERSION
	.align		4
        /*0000*/ 	.byte	0x04, 0x37
        /*0002*/ 	.short	(.L_360 - .L_359)
.L_359:
        /*0004*/ 	.word	0x00000082


	//----- nvinfo : EIATTR_KPARAM_INFO
	.align		4
.L_360:
        /*0008*/ 	.byte	0x04, 0x17
        /*000a*/ 	.short	(.L_362 - .L_361)
.L_361:
        /*000c*/ 	.word	0x00000000
        /*0010*/ 	.short	0x0000
        /*0012*/ 	.short	0x0000
        /*0014*/ 	.byte	0x00, 0xf0, 0x01, 0x0a


	//----- nvinfo : EIATTR_SPARSE_MMA_MASK
	.align		4
.L_362:
        /*0018*/ 	.byte	0x03, 0x50
        /*001a*/ 	.short	0x0000


	//----- nvinfo : EIATTR_MAXREG_COUNT
	.align		4
        /*001c*/ 	.byte	0x03, 0x1b
        /*001e*/ 	.short	0x00ff


	//----- nvinfo : EIATTR_NUM_BARRIERS
	.align		4
        /*0020*/ 	.byte	0x02, 0x4c
        /*0022*/ 	.byte	0x01
	.zero		1


	//----- nvinfo : EIATTR_MERCURY_ISA_VERSION
	.align		4
        /*0024*/ 	.byte	0x03, 0x5f
        /*0026*/ 	.short	0x0101


	//----- nvinfo : EIATTR_VRC_CTA_INIT_COUNT
	.align		4
        /*0028*/ 	.byte	0x02, 0x4a
	.zero		1
	.zero		1


	//----- nvinfo : EIATTR_EXIT_INSTR_OFFSETS
	.align		4
        /*002c*/ 	.byte	0x04, 0x1c
        /*002e*/ 	.short	(.L_364 - .L_363)


	//   ....[0]....
.L_363:
        /*0030*/ 	.word	0x00000080


	//   ....[1]....
        /*0034*/ 	.word	0x00006080


	//----- nvinfo : EIATTR_CRS_STACK_SIZE
	.align		4
.L_364:
        /*0038*/ 	.byte	0x04, 0x1e
        /*003a*/ 	.short	(.L_366 - .L_365)
.L_365:
        /*003c*/ 	.word	0x00000000


	//----- nvinfo : EIATTR_CBANK_PARAM_SIZE
	.align		4
.L_366:
        /*0040*/ 	.byte	0x03, 0x19
        /*0042*/ 	.short	0x0280


	//----- nvinfo : EIATTR_PARAM_CBANK
	.align		4
        /*0044*/ 	.byte	0x04, 0x0a
        /*0046*/ 	.short	(.L_368 - .L_367)
	.align		4
.L_367:
        /*0048*/ 	.word	index@(.nv.constant0._ZN5flash44flash_bwd_dq_dk_dv_loop_seqk_parallel_kernelI23Flash_bwd_kernel_traitsILi128ELi64ELi64ELi8ELi4ELi2ELi2ELb1ELb0EN7cutlass10bfloat16_tE19Flash_kernel_traitsILi128ELi64ELi64ELi8ES3_EELb0ELb1ELb0ELb0ELb0ELb1ELb1EEEvNS_16Flash_bwd_paramsE)
        /*004c*/ 	.short	0x0380
        /*004e*/ 	.short	0x0280


	//----- nvinfo : EIATTR_SW_WAR
	.align		4
.L_368:
        /*0050*/ 	.byte	0x04, 0x36
        /*0052*/ 	.short	(.L_370 - .L_369)
.L_369:
        /*0054*/ 	.word	0x00000008
.L_370:


//--------------------- .nv.info._ZN5flash44flash_bwd_dq_dk_dv_loop_seqk_parallel_kernelI23Flash_bwd_kernel_traitsILi128ELi64ELi64ELi8ELi4ELi2ELi2ELb1ELb0EN7cutlass10bfloat16_tE19Flash_kernel_traitsILi128ELi64ELi64ELi8ES3_EELb1ELb1ELb0ELb1ELb0ELb0ELb0EEEvNS_16Flash_bwd_paramsE --------------------------
	.section	.nv.info._ZN5flash44flash_bwd_dq_dk_dv_loop_seqk_parallel_kernelI23Flash_bwd_kernel_traitsILi128ELi64ELi64ELi8ELi4ELi2ELi2ELb1ELb0EN7cutlass10bfloat16_tE19Flash_kernel_traitsILi128ELi64ELi64ELi8ES3_EELb1ELb1ELb0ELb1ELb0ELb0ELb0EEEvNS_16Flash_bwd_paramsE,"",@"SHT_CUDA_INFO"
	.sectionflags	@""
	.align	4


	//----- nvinfo : EIATTR_CUDA_API_VERSION
	.align		4
        /*0000*/ 	.byte	0x04, 0x37
        /*0002*/ 	.short	(.L_372 - .L_371)
.L_371:
        /*0004*/ 	.word	0x00000082


	//----- nvinfo : EIATTR_KPARAM_INFO
	.align		4
.L_372:
        /*0008*/ 	.byte	0x04, 0x17
        /*000a*/ 	.short	(.L_374 - .L_373)
.L_373:
        /*000c*/ 	.word	0x00000000
        /*0010*/ 	.short	0x0000
        /*0012*/ 	.short	0x0000
        /*0014*/ 	.byte	0x00, 0xf0, 0x01, 0x0a


	//----- nvinfo : EIATTR_SPARSE_MMA_MASK
	.align		4
.L_374:
        /*0018*/ 	.byte	0x03, 0x50
        /*001a*/ 	.short	0x0000


	//----- nvinfo : EIATTR_MAXREG_COUNT
	.align		4
        /*001c*/ 	.byte	0x03, 0x1b
        /*001e*/ 	.short	0x00ff


	//----- nvinfo : EIATTR_NUM_BARRIERS
	.align		4
        /*0020*/ 	.byte	0x02, 0x4c
        /*0022*/ 	.byte	0x01
	.zero		1


	//----- nvinfo : EIATTR_MERCURY_ISA_VERSION
	.align		4
        /*0024*/ 	.byte	0x03, 0x5f
        /*0026*/ 	.short	0x0101


	//----- nvinfo : EIATTR_VRC_CTA_INIT_COUNT
	.align		4
        /*0028*/ 	.byte	0x02, 0x4a
	.zero		1
	.zero		1


	//----- nvinfo : EIATTR_EXIT_INSTR_OFFSETS
	.align		4
        /*002c*/ 	.byte	0x04, 0x1c
        /*002e*/ 	.short	(.L_376 - .L_375)


	//   ....[0]....
.L_375:
        /*0030*/ 	.word	0x00000080


	//   ....[1]....
        /*0034*/ 	.word	0x000077a0


	//----- nvinfo : EIATTR_CRS_STACK_SIZE
	.align		4
.L_376:
        /*0038*/ 	.byte	0x04, 0x1e
        /*003a*/ 	.short	(.L_378 - .L_377)
.L_377:
        /*003c*/ 	.word	0x00000000


	//----- nvinfo : EIATTR_CBANK_PARAM_SIZE
	.align		4
.L_378:
        /*0040*/ 	.byte	0x03, 0x19
        /*0042*/ 	.short	0x0280


	//----- nvinfo : EIATTR_PARAM_CBANK
	.align		4
        /*0044*/ 	.byte	0x04, 0x0a
        /*0046*/ 	.short	(.L_380 - .L_379)
	.align		4
.L_379:
        /*0048*/ 	.word	index@(.nv.constant0._ZN5flash44flash_bwd_dq_dk_dv_loop_seqk_parallel_kernelI23Flash_bwd_kernel_traitsILi128ELi64ELi64ELi8ELi4ELi2ELi2ELb1ELb0EN7cutlass10bfloat16_tE19Flash_kernel_traitsILi128ELi64ELi64ELi8ES3_EELb1ELb1ELb0ELb1ELb0ELb0ELb0EEEvNS_16Flash_bwd_paramsE)
        /*004c*/ 	.short	0x0380
        /*004e*/ 	.short	0x0280


	//----- nvinfo : EIATTR_SW_WAR
	.align		4
.L_380:
        /*0050*/ 	.byte	0x04, 0x36
        /*0052*/ 	.short	(.L_382 - .L_381)
.L_381:
        /*0054*/ 	.word	0x00000008
.L_382:


//--------------------- .nv.info._ZN5flash44flash_bwd_dq_dk_dv_loop_seqk_parallel_kernelI23Flash_bwd_kernel_traitsILi128ELi64ELi64ELi8ELi4ELi2ELi2ELb1ELb0EN7cutlass10bfloat16_tE19Flash_kernel_traitsILi128ELi64ELi64ELi8ES3_EELb0ELb1ELb0ELb1ELb0ELb0ELb1EEEvNS_16Flash_bwd_paramsE --------------------------
	.section	.nv.info._ZN5flash44flash_bwd_dq_dk_dv_loop_seqk_parallel_kernelI23Flash_bwd_kernel_traitsILi128ELi64ELi64ELi8ELi4ELi2ELi2ELb1ELb0EN7cutlass10bfloat16_tE19Flash_kernel_traitsILi128ELi64ELi64ELi8ES3_EELb0ELb1ELb0ELb1ELb0ELb0ELb1EEEvNS_16Flash_bwd_paramsE,"",@"SHT_CUDA_INFO"
	.sectionflags	@""
	.align	4


	//----- nvinfo : EIATTR_CUDA_API_VERSION
	.align		4
        /*0000*/ 	.byte	0x04, 0x37
        /*0002*/ 	.short	(.L_384 - .L_383)
.L_383:
        /*0004*/ 	.word	0x00000082


	//----- nvinfo : EIATTR_KPARAM_INFO
	.align		4
.L_384:
        /*0008*/ 	.byte	0x04, 0x17
        /*000a*/ 	.short	(.L_386 - .L_385)
.L_385:
        /*000c*/ 	.word	0x00000000
        /*0010*/ 	.short	0x0000
        /*0012*/ 	.short	0x0000
        /*0014*/ 	.byte	0x00, 0xf0, 0x01, 0x0a


	//----- nvinfo : EIATTR_SPARSE_MMA_MASK
	.align		4
.L_386:
        /*0018*/ 	.byte	0x03, 0x50
        /*001a*/ 	.short	0x0000


	//----- nvinfo : EIATTR_MAXREG_COUNT
	.align		4
        /*001c*/ 	.byte	0x03, 0x1b
        /*001e*/ 	.short	0x00ff


	//----- nvinfo : EIATTR_NUM_BARRIERS
	.align		4
        /*0020*/ 	.byte	0x02, 0x4c
        /*0022*/ 	.byte	0x01
	.zero		1


	//----- nvinfo : EIATTR_MERCURY_ISA_VERSION
	.align		4
        /*0024*/ 	.byte	0x03, 0x5f
        /*0026*/ 	.short	0x0101


	//----- nvinfo : EIATTR_VRC_CTA_INIT_COUNT
	.align		4
        /*0028*/ 	.byte	0x02, 0x4a
	.zero		1
	.zero		1


	//----- nvinfo : EIATTR_EXIT_INSTR_OFFSETS
	.align		4
        /*002c*/ 	.byte	0x04, 0x1c
        /*002e*/ 	.short	(.L_388 - .L_387)


	//   ....[0]....
.L_387:
        /*0030*/ 	.word	0x00000080


	//   ....[1]....
        /*0034*/ 	.word	0x00007180


	//----- nvinfo : EIATTR_CRS_STACK_SIZE
	.align		4
.L_388:
        /*0038*/ 	.byte	0x04, 0x1e
        /*003a*/ 	.short	(.L_390 - .L_389)
.L_389:
        /*003c*/ 	.word	0x00000000


	//----- nvinfo : EIATTR_CBANK_PARAM_SIZE
	.align		4
.L_390:
        /*0040*/ 	.byte	0x03, 0x19
        /*0042*/ 	.short	0x0280


	//----- nvinfo : EIATTR_PARAM_CBANK
	.align		4
        /*0044*/ 	.byte	0x04, 0x0a
        /*0046*/ 	.short	(.L_392 - .L_391)
	.align		4
.L_391:
        /*0048*/ 	.word	index@(.nv.constant0._ZN5flash44flash_bwd_dq_dk_dv_loop_seqk_parallel_kernelI23Flash_bwd_kernel_traitsILi128ELi64ELi64ELi8ELi4ELi2ELi2ELb1ELb0EN7cutlass10bfloat16_tE19Flash_kernel_traitsILi128ELi64ELi64ELi8ES3_EELb0ELb1ELb0ELb1ELb0ELb0ELb1EEEvNS_16Flash_bwd_paramsE)
        /*004c*/ 	.short	0x0380
        /*004e*/ 	.short	0x0280


	//----- nvinfo : EIATTR_SW_WAR
	.align		4
.L_392:
        /*0050*/ 	.byte	0x04, 0x36
        /*0052*/ 	.short	(.L_394 - .L_393)
.L_393:
        /*0054*/ 	.word	0x00000008
.L_394:


//--------------------- .nv.info._ZN5flash25flash_bwd_dot_do_o_kernelILb0E23Flash_bwd_kernel_traitsILi128ELi64ELi64ELi8ELi4ELi2ELi2ELb1ELb0EN7cutlass10bfloat16_tE19Flash_kernel_traitsILi128ELi64ELi64ELi8ES3_EEEEvNS_16Flash_bwd_paramsE --------------------------
	.section	.nv.info._ZN5flash25flash_bwd_dot_do_o_kernelILb0E23Flash_bwd_kernel_traitsILi128ELi64ELi64ELi8ELi4ELi2ELi2ELb1ELb0EN7cutlass10bfloat16_tE19Flash_kernel_traitsILi128ELi64ELi64ELi8ES3_EEEEvNS_16Flash_bwd_paramsE,"",@"SHT_CUDA_INFO"
	.sectionflags	@""
	.align	4


	//----- nvinfo : EIATTR_CUDA_API_VERSION
	.align		4
        /*0000*/ 	.byte	0x04, 0x37
        /*0002*/ 	.short	(.L_396 - .L_395)
.L_395:
        /*0004*/ 	.word	0x00000082


	//----- nvinfo : EIATTR_KPARAM_INFO
	.align		4
.L_396:
        /*0008*/ 	.byte	0x04, 0x17
        /*000a*/ 	.short	(.L_398 - .L_397)
.L_397:
        /*000c*/ 	.word	0x00000000
        /*0010*/ 	.short	0x0000
        /*0012*/ 	.short	0x0000
        /*0014*/ 	.byte	0x00, 0xf0, 0x01, 0x0a


	//----- nvinfo : EIATTR_SPARSE_MMA_MASK
	.align		4
.L_398:
        /*0018*/ 	.byte	0x03, 0x50
        /*001a*/ 	.short	0x0000


	//----- nvinfo : EIATTR_MAXREG_COUNT
	.align		4
        /*001c*/ 	.byte	0x03, 0x1b
        /*001e*/ 	.short	0x00ff


	//----- nvinfo : EIATTR_MERCURY_ISA_VERSION
	.align		4
        /*0020*/ 	.byte	0x03, 0x5f
        /*0022*/ 	.short	0x0101


	//----- nvinfo : EIATTR_COOP_GROUP_MASK_REGIDS
	.align		4
        /*0024*/ 	.byte	0x04, 0x29
        /*0026*/ 	.short	(.L_400 - .L_399)


	//   ....[0]....
.L_399:
        /*0028*/ 	.word	0xffffffff


	//   ....[1]....
        /*002c*/ 	.word	0xffffffff


	//   ....[2]....
        /*0030*/ 	.word	0xffffffff


	//   ....[3]....
        /*0034*/ 	.word	0xffffffff


	//   ....[4]....
        /*0038*/ 	.word	0xffffffff


	//   ....[5]....
        /*003c*/ 	.word	0xffffffff


	//----- nvinfo : EIATTR_COOP_GROUP_INSTR_OFFSETS
	.align		4
.L_400:
        /*0040*/ 	.byte	0x04, 0x28
        /*0042*/ 	.short	(.L_402 - .L_401)


	//   ....[0]....
.L_401:
        /*0044*/ 	.word	0x00001080


	//   ....[1]....
        /*0048*/ 	.word	0x00001090


	//   ....[2]....
        /*004c*/ 	.word	0x000010d0


	//   ....[3]....
        /*0050*/ 	.word	0x00001100


	//   ....[4]....
        /*0054*/ 	.word	0x00001150


	//   ....[5]....
        /*0058*/ 	.word	0x00001170


	//----- nvinfo : EIATTR_VRC_CTA_INIT_COUNT
	.align		4
.L_402:
        /*005c*/ 	.byte	0x02, 0x4a
	.zero		1
	.zero		1


	//----- nvinfo : EIATTR_EXIT_INSTR_OFFSETS
	.align		4
        /*0060*/ 	.byte	0x04, 0x1c
        /*0062*/ 	.short	(.L_404 - .L_403)


	//   ....[0]....
.L_403:
        /*0064*/ 	.word	0x00000140


	//   ....[1]....
        /*0068*/ 	.word	0x000011e0


	//   ....[2]....
        /*006c*/ 	.word	0x00001200


	//----- nvinfo : EIATTR_CRS_STACK_SIZE
	.align		4
.L_404:
        /*0070*/ 	.byte	0x04, 0x1e
        /*0072*/ 	.short	(.L_406 - .L_405)
.L_405:
        /*0074*/ 	.word	0x00000000


	//----- nvinfo : EIATTR_CBANK_PARAM_SIZE
	.align		4
.L_406:
        /*0078*/ 	.byte	0x03, 0x19
        /*007a*/ 	.short	0x0280


	//----- nvinfo : EIATTR_PARAM_CBANK
	.align		4
        /*007c*/ 	.byte	0x04, 0x0a
        /*007e*/ 	.short	(.L_408 - .L_407)
	.align		4
.L_407:
        /*0080*/ 	.word	index@(.nv.constant0._ZN5flash25flash_bwd_dot_do_o_kernelILb0E23Flash_bwd_kernel_traitsILi128ELi64ELi64ELi8ELi4ELi2ELi2ELb1ELb0EN7cutlass10bfloat16_tE19Flash_kernel_traitsILi128ELi64ELi64ELi8ES3_EEEEvNS_16Flash_bwd_paramsE)
        /*0084*/ 	.short	0x0380
        /*0086*/ 	.short	0x0280


	//----- nvinfo : EIATTR_SW_WAR
	.align		4
.L_408:
        /*0088*/ 	.byte	0x04, 0x36
        /*008a*/ 	.short	(.L_410 - .L_409)
.L_409:
        /*008c*/ 	.word	0x00000008
.L_410:


//--------------------- .nv.info._ZN5flash25flash_bwd_dot_do_o_kernelILb1E23Flash_bwd_kernel_traitsILi128ELi64ELi64ELi8ELi4ELi2ELi2ELb1ELb0EN7cutlass10bfloat16_tE19Flash_kernel_traitsILi128ELi64ELi64ELi8ES3_EEEEvNS_16Flash_bwd_paramsE --------------------------
	.section	.nv.info._ZN5flash25flash_bwd_dot_do_o_kernelILb1E23Flash_bwd_kernel_traitsILi128ELi64ELi64ELi8ELi4ELi2ELi2ELb1ELb0EN7cutlass10bfloat16_tE19Flash_kernel_traitsILi128ELi64ELi64ELi8ES3_EEEEvNS_16Flash_bwd_paramsE,"",@"SHT_CUDA_INFO"
	.sectionflags	@""
	.align	4


	//----- nvinfo : EIATTR_CUDA_API_VERSION
	.align		4
        /*0000*/ 	.byte	0x04, 0x37
        /*0002*/ 	.short	(.L_412 - .L_411)
.L_411:
        /*0004*/ 	.word	0x00000082


	//----- nvinfo : EIATTR_KPARAM_INFO
	.align		4
.L_412:
        /*0008*/ 	.byte	0x04, 0x17
        /*000a*/ 	.short	(.L_414 - .L_413)
.L_413:
        /*000c*/ 	.word	0x00000000
        /*0010*/ 	.short	0x0000
        /*0012*/ 	.short	0x0000
        /*0014*/ 	.byte	0x00, 0xf0, 0x01, 0x0a


	//----- nvinfo : EIATTR_SPARSE_MMA_MASK
	.align		4
.L_414:
        /*0018*/ 	.byte	0x03, 0x50
        /*001a*/ 	.short	0x0000


	//----- nvinfo : EIATTR_MAXREG_COUNT
	.align		4
        /*001c*/ 	.byte	0x03, 0x1b
        /*001e*/ 	.short	0x00ff


	//----- nvinfo : EIATTR_MERCURY_ISA_VERSION
	.align		4
        /*0020*/ 	.byte	0x03, 0x5f
        /*0022*/ 	.short	0x0101


	//----- nvinfo : EIATTR_COOP_GROUP_MASK_REGIDS
	.align		4
        /*0024*/ 	.byte	0x04, 0x29
        /*0026*/ 	.short	(.L_416 - .L_415)


	//   ....[0]....
.L_415:
        /*0028*/ 	.word	0xffffffff


	//   ....[1]....
        /*002c*/ 	.word	0xffffffff


	//   ....[2]....
        /*0030*/ 	.word	0xffffffff


	//   ....[3]....
        /*0034*/ 	.word	0xffffffff


	//   ....[4]....
        /*0038*/ 	.word	0xffffffff


	//   ....[5]....
        /*003c*/ 	.word	0xffffffff


	//----- nvinfo : EIATTR_COOP_GROUP_INSTR_OFFSETS
	.align		4
.L_416:
        /*0040*/ 	.byte	0x04, 0x28
        /*0042*/ 	.short	(.L_418 - .L_417)


	//   ....[0]....
.L_417:
        /*0044*/ 	.word	0x00001340


	//   ....[1]....
        /*0048*/ 	.word	0x00001360


	//   ....[2]....
        /*004c*/ 	.word	0x000013d0


	//   ....[3]....
        /*0050*/ 	.word	0x00001400


	//   ....[4]....
        /*0054*/ 	.word	0x00001440


	//   ....[5]....
        /*0058*/ 	.word	0x00001460


	//----- nvinfo : EIATTR_VRC_CTA_INIT_COUNT
	.align		4
.L_418:
        /*005c*/ 	.byte	0x02, 0x4a
	.zero		1
	.zero		1


	//----- nvinfo : EIATTR_EXIT_INSTR_OFFSETS
	.align		4
        /*0060*/ 	.byte	0x04, 0x1c
        /*0062*/ 	.short	(.L_420 - .L_419)


	//   ....[0]....
.L_419:
        /*0064*/ 	.word	0x00000140


	//   ....[1]....
        /*0068*/ 	.word	0x000015b0


	//----- nvinfo : EIATTR_CRS_STACK_SIZE
	.align		4
.L_420:
        /*006c*/ 	.byte	0x04, 0x1e
        /*006e*/ 	.short	(.L_422 - .L_421)
.L_421:
        /*0070*/ 	.word	0x00000000


	//----- nvinfo : EIATTR_CBANK_PARAM_SIZE
	.align		4
.L_422:
        /*0074*/ 	.byte	0x03, 0x19
        /*0076*/ 	.short	0x0280


	//----- nvinfo : EIATTR_PARAM_CBANK
	.align		4
        /*0078*/ 	.byte	0x04, 0x0a
        /*007a*/ 	.short	(.L_424 - .L_423)
	.align		4
.L_423:
        /*007c*/ 	.word	index@(.nv.constant0._ZN5flash25flash_bwd_dot_do_o_kernelILb1E23Flash_bwd_kernel_traitsILi128ELi64ELi64ELi8ELi4ELi2ELi2ELb1ELb0EN7cutlass10bfloat16_tE19Flash_kernel_traitsILi128ELi64ELi64ELi8ES3_EEEEvNS_16Flash_bwd_paramsE)
        /*0080*/ 	.short	0x0380
        /*0082*/ 	.short	0x0280


	//----- nvinfo : EIATTR_SW_WAR
	.align		4
.L_424:
        /*0084*/ 	.byte	0x04, 0x36
        /*0086*/ 	.short	(.L_426 - .L_425)
.L_425:
        /*0088*/ 	.word	0x00000008
.L_426:


//--------------------- .nv.info._ZN5flash27flash_bwd_convert_dq_kernelI23Flash_bwd_kernel_traitsILi128ELi64ELi128ELi8ELi2ELi4ELi2ELb0ELb0EN7cutlass10bfloat16_tE19Flash_kernel_traitsILi128ELi64ELi128ELi8ES3_EEEEvNS_16Flash_bwd_paramsEi --------------------------
	.section	.nv.info._ZN5flash27flash_bwd_convert_dq_kernelI23Flash_bwd_kernel_traitsILi128ELi64ELi128ELi8ELi2ELi4ELi2ELb0ELb0EN7cutlass10bfloat16_tE19Flash_kernel_traitsILi128ELi64ELi128ELi8ES3_EEEEvNS_16Flash_bwd_paramsEi,"",@"SHT_CUDA_INFO"
	.sectionflags	@""
	.align	4


	//----- nvinfo : EIATTR_CUDA_API_VERSION
	.align		4
        /*0000*/ 	.byte	0x04, 0x37
        /*0002*/ 	.short	(.L_428 - .L_427)
.L_427:
        /*0004*/ 	.word	0x00000082


	//----- nvinfo : EIATTR_KPARAM_INFO
	.align		4
.L_428:
        /*0008*/ 	.byte	0x04, 0x17
        /*000a*/ 	.short	(.L_430 - .L_429)
.L_429:
        /*000c*/ 	.word	0x00000000
        /*0010*/ 	.short	0x0001
        /*0012*/ 	.short	0x0280
        /*0014*/ 	.byte	0x00, 0xf0, 0x11, 0x00


	//----- nvinfo : EIATTR_KPARAM_INFO
	.align		4
.L_430:
        /*0018*/ 	.byte	0x04, 0x17
        /*001a*/ 	.short	(.L_432 - .L_431)
.L_431:
        /*001c*/ 	.word	0x00000000
        /*0020*/ 	.short	0x0000
        /*0022*/ 	.short	0x0000
        /*0024*/ 	.byte	0x00, 0xf0, 0x01, 0x0a


	//----- nvinfo : EIATTR_SPARSE_MMA_MASK
	.align		4
.L_432:
        /*0028*/ 	.byte	0x03, 0x50
        /*002a*/ 	.short	0x0000


	//----- nvinfo : EIATTR_MAXREG_COUNT
	.align		4
        /*002c*/ 	.byte	0x03, 0x1b
        /*002e*/ 	.short	0x00ff


	//----- nvinfo : EIATTR_NUM_BARRIERS
	.align		4
        /*0030*/ 	.byte	0x02, 0x4c
        /*0032*/ 	.byte	0x01
	.zero		1


	//----- nvinfo : EIATTR_MERCURY_ISA_VERSION
	.align		4
        /*0034*/ 	.byte	0x03, 0x5f
        /*0036*/ 	.short	0x0101


	//----- nvinfo : EIATTR_VRC_CTA_INIT_COUNT
	.align		4
        /*0038*/ 	.byte	0x02, 0x4a
	.zero		1
	.zero		1


	//----- nvinfo : EIATTR_EXIT_INSTR_OFFSETS
	.align		4
        /*003c*/ 	.byte	0x04, 0x1c
        /*003e*/ 	.short	(.L_434 - .L_433)


	//   ....[0]....
.L_433:
        /*0040*/ 	.word	0x00000120


	//   ....[1]....
        /*0044*/ 	.word	0x000012c0


	//   ....[2]....
        /*0048*/ 	.word	0x000013d0


	//   ....[3]....
        /*004c*/ 	.word	0x000013f0


	//----- nvinfo : EIATTR_CRS_STACK_SIZE
	.align		4
.L_434:
        /*0050*/ 	.byte	0x04, 0x1e
        /*0052*/ 	.short	(.L_436 - .L_435)
.L_435:
        /*0054*/ 	.word	0x00000000


	//----- nvinfo : EIATTR_CBANK_PARAM_SIZE
	.align		4
.L_436:
        /*0058*/ 	.byte	0x03, 0x19
        /*005a*/ 	.short	0x0284


	//----- nvinfo : EIATTR_PARAM_CBANK
	.align		4
        /*005c*/ 	.byte	0x04, 0x0a
        /*005e*/ 	.short	(.L_438 - .L_437)
	.align		4
.L_437:
        /*0060*/ 	.word	index@(.nv.constant0._ZN5flash27flash_bwd_convert_dq_kernelI23Flash_bwd_kernel_traitsILi128ELi64ELi128ELi8ELi2ELi4ELi2ELb0ELb0EN7cutlass10bfloat16_tE19Flash_kernel_traitsILi128ELi64ELi128ELi8ES3_EEEEvNS_16Flash_bwd_paramsEi)
        /*0064*/ 	.short	0x0380
        /*0066*/ 	.short	0x0284


	//----- nvinfo : EIATTR_SW_WAR
	.align		4
.L_438:
        /*0068*/ 	.byte	0x04, 0x36
        /*006a*/ 	.short	(.L_440 - .L_439)
.L_439:
        /*006c*/ 	.word	0x00000008
.L_440:


//--------------------- .nv.info._ZN5flash44flash_bwd_dq_dk_dv_loop_seqk_parallel_kernelI23Flash_bwd_kernel_traitsILi128ELi64ELi128ELi8ELi2ELi4ELi2ELb0ELb0EN7cutlass10bfloat16_tE19Flash_kernel_traitsILi128ELi64ELi128ELi8ES3_EELb1ELb1ELb0ELb0ELb0ELb0ELb0EEEvNS_16Flash_bwd_paramsE --------------------------
	.section	.nv.info._ZN5flash44flash_bwd_dq_dk_dv_loop_seqk_parallel_kernelI23Flash_bwd_kernel_traitsILi128ELi64ELi128ELi8ELi2ELi4ELi2ELb0ELb0EN7cutlass10bfloat16_tE19Flash_kernel_traitsILi128ELi64ELi128ELi8ES3_EELb1ELb1ELb0ELb0ELb0ELb0ELb0EEEvNS_16Flash_bwd_paramsE,"",@"SHT_CUDA_INFO"
	.sectionflags	@""
	.align	4


	//----- nvinfo : EIATTR_CUDA_API_VERSION
	.align		4
        /*0000*/ 	.byte	0x04, 0x37
        /*0002*/ 	.short	(.L_442 - .L_441)
.L_441:
        /*0004*/ 	.word	0x00000082


	//----- nvinfo : EIATTR_KPARAM_INFO
	.align		4
.L_442:
        /*0008*/ 	.byte	0x04, 0x17
        /*000a*/ 	.short	(.L_444 - .L_443)
.L_443:
        /*000c*/ 	.word	0x00000000
        /*0010*/ 	.short	0x0000
        /*0012*/ 	.short	0x0000
        /*0014*/ 	.byte	0x00, 0xf0, 0x01, 0x0a


	//----- nvinfo : EIATTR_SPARSE_MMA_MASK
	.align		4
.L_444:
        /*0018*/ 	.byte	0x03, 0x50
        /*001a*/ 	.short	0x0000


	//----- nvinfo : EIATTR_MAXREG_COUNT
	.align		4
        /*001c*/ 	.byte	0x03, 0x1b
        /*001e*/ 	.short	0x00ff


	//----- nvinfo : EIATTR_NUM_BARRIERS
	.align		4
        /*0020*/ 	.byte	0x02, 0x4c
        /*0022*/ 	.byte	0x01
	.zero		1


	//----- nvinfo : EIATTR_ANNOTATIONS
	.align		4
        /*0024*/ 	.byte	0x04, 0x55
        /*0026*/ 	.short	(.L_446 - .L_445)


	//   ....[0]....
.L_445:
        /*0028*/ 	.word	0x00000001
        /*002c*/ 	.byte	0xf0, 0x28, 0x00, 0x00, 0x01, 0x00, 0x00, 0x00, 0xb0, 0x3c, 0x00, 0x00, 0x01, 0x00, 0x00, 0x00
        /*003c*/ 	.byte	0x10, 0x3d, 0x00, 0x00, 0x01, 0x00, 0x00, 0x00, 0xf0, 0x3e, 0x00, 0x00, 0x01, 0x00, 0x00, 0x00
        /*004c*/ 	.byte	0xc0, 0x43, 0x00, 0x00, 0x01, 0x00, 0x00, 0x00, 0x00, 0x44, 0x00, 0x00, 0x01, 0x00, 0x00, 0x00
        /*005c*/ 	.byte	0xf0, 0x4a, 0x00, 0x00, 0x01, 0x00, 0x00, 0x00, 0x10, 0x4c, 0x00, 0x00, 0x01, 0x00, 0x00, 0x00
        /*006c*/ 	.byte	0x60, 0x82, 0x00, 0x00, 0x01, 0x00, 0x00, 0x00, 0x90, 0x90, 0x00, 0x00


	//----- nvinfo : EIATTR_MERCURY_ISA_VERSION
	.align		4
.L_446:
        /*0078*/ 	.byte	0x03, 0x5f
        /*007a*/ 	.short	0x0101


	//----- nvinfo : EIATTR_VRC_CTA_INIT_COUNT
	.align		4
        /*007c*/ 	.byte	0x02, 0x4a
	.zero		1
	.zero		1


	//----- nvinfo : EIATTR_EXIT_INSTR_OFFSETS
	.align		4
        /*0080*/ 	.byte	0x04, 0x1c
        /*0082*/ 	.short	(.L_448 - .L_447)


	//   ....[0]....
.L_447:
        /*0084*/ 	.word	0x00000090


	//   ....[1]....
        /*0088*/ 	.word	0x0000b4c0


	//----- nvinfo : EIATTR_CRS_STACK_SIZE
	.align		4
.L_448:
        /*008c*/ 	.byte	0x04, 0x1e
        /*008e*/ 	.short	(.L_450 - .L_449)
.L_449:
        /*0090*/ 	.word	0x00000000


	//----- nvinfo : EIATTR_CBANK_PARAM_SIZE
	.align		4
.L_450:
        /*0094*/ 	.byte	0x03, 0x19
        /*0096*/ 	.short	0x0280


	//----- nvinfo : EIATTR_PARAM_CBANK
	.align		4
        /*0098*/ 	.byte	0x04, 0x0a
        /*009a*/ 	.short	(.L_452 - .L_451)
	.align		4
.L_451:
        /*009c*/ 	.word	index@(.nv.constant0._ZN5flash44flash_bwd_dq_dk_dv_loop_seqk_parallel_kernelI23Flash_bwd_kernel_traitsILi128ELi64ELi128ELi8ELi2ELi4ELi2ELb0ELb0EN7cutlass10bfloat16_tE19Flash_kernel_traitsILi128ELi64ELi128ELi8ES3_EELb1ELb1ELb0ELb0ELb0ELb0ELb0EEEvNS_16Flash_bwd_paramsE)
        /*00a0*/ 	.short	0x0380
        /*00a2*/ 	.short	0x0280


	//----- nvinfo : EIATTR_SW_WAR
	.align		4
.L_452:
        /*00a4*/ 	.byte	0x04, 0x36
        /*00a6*/ 	.short	(.L_454 - .L_453)
.L_453:
        /*00a8*/ 	.word	0x00000008
.L_454:


//--------------------- .nv.info._ZN5flash44flash_bwd_dq_dk_dv_loop_seqk_parallel_kernelI23Flash_bwd_kernel_traitsILi128ELi64ELi128ELi8ELi2ELi4ELi2ELb0ELb0EN7cutlass10bfloat16_tE19Flash_kernel_traitsILi128ELi64ELi128ELi8ES3_EELb0ELb1ELb0ELb0ELb0ELb0ELb1EEEvNS_16Flash_bwd_paramsE --------------------------
	.section	.nv.info._ZN5flash44flash_bwd_dq_dk_dv_loop_seqk_parallel_kernelI23Flash_bwd_kernel_traitsILi128ELi64ELi128ELi8ELi2ELi4ELi2ELb0ELb0EN7cutlass10bfloat16_tE19Flash_kernel_traitsILi128ELi64ELi128ELi8ES3_EELb0ELb1ELb0ELb0ELb0ELb0ELb1EEEvNS_16Flash_bwd_paramsE,"",@"SHT_CUDA_INFO"
	.sectionflags	@""
	.align	4


	//----- nvinfo : EIATTR_CUDA_API_VERSION
	.align		4
        /*0000*/ 	.byte	0x04, 0x37
        /*0002*/ 	.short	(.L_456 - .L_455)
.L_455:
        /*0004*/ 	.word	0x00000082


	//----- nvinfo : EIATTR_KPARAM_INFO
	.align		4
.L_456:
        /*0008*/ 	.byte	0x04, 0x17
        /*000a*/ 	.short	(.L_458 - .L_457)
.L_457:
        /*000c*/ 	.word	0x00000000
        /*0010*/ 	.short	0x0000
        /*0012*/ 	.short	0x0000
        /*0014*/ 	.byte	0x00, 0xf0, 0x01, 0x0a


	//----- nvinfo : EIATTR_SPARSE_MMA_MASK
	.align		4
.L_458:
        /*0018*/ 	.byte	0x03, 0x50
        /*001a*/ 	.short	0x0000


	//----- nvinfo : EIATTR_MAXREG_COUNT
	.align		4
        /*001c*/ 	.byte	0x03, 0x1b
        /*001e*/ 	.short	0x00ff


	//----- nvinfo : EIATTR_NUM_BARRIERS
	.align		4
        /*0020*/ 	.byte	0x02, 0x4c
        /*0022*/ 	.byte	0x01
	.zero		1


	//----- nvinfo : EIATTR_ANNOTATIONS
	.align		4
        /*0024*/ 	.byte	0x04, 0x55
        /*0026*/ 	.short	(.L_460 - .L_459)


	//   ....[0]....
.L_459:
        /* <DEDUP_REMOVED lines=37> */
        /*026c*/ 	.byte	0xd0, 0x94, 0x00, 0x00


	//----- nvinfo : EIATTR_MERCURY_ISA_VERSION
	.align		4
.L_460:
        /*0270*/ 	.byte	0x03, 0x5f
        /*0272*/ 	.short	0x0101


	//----- nvinfo : EIATTR_VRC_CTA_INIT_COUNT
	.align		4
        /*0274*/ 	.byte	0x02, 0x4a
	.zero		1
	.zero		1


	//----- nvinfo : EIATTR_EXIT_INSTR_OFFSETS
	.align		4
        /*0278*/ 	.byte	0x04, 0x1c
        /*027a*/ 	.short	(.L_462 - .L_461)


	//   ....[0]....
.L_461:
        /*027c*/ 	.word	0x00000090


	//   ....[1]....
        /*0280*/ 	.word	0x0000b1d0


	//----- nvinfo : EIATTR_CRS_STACK_SIZE
	.align		4
.L_462:
        /*0284*/ 	.byte	0x04, 0x1e
        /*0286*/ 	.short	(.L_464 - .L_463)
.L_463:
        /*0288*/ 	.word	0x00000000


	//----- nvinfo : EIATTR_CBANK_PARAM_SIZE
	.align		4
.L_464:
        /*028c*/ 	.byte	0x03, 0x19
        /*028e*/ 	.short	0x0280


	//----- nvinfo : EIATTR_PARAM_CBANK
	.align		4
        /*0290*/ 	.byte	0x04, 0x0a
        /*0292*/ 	.short	(.L_466 - .L_465)
	.align		4
.L_465:
        /*0294*/ 	.word	index@(.nv.constant0._ZN5flash44flash_bwd_dq_dk_dv_loop_seqk_parallel_kernelI23Flash_bwd_kernel_traitsILi128ELi64ELi128ELi8ELi2ELi4ELi2ELb0ELb0EN7cutlass10bfloat16_tE19Flash_kernel_traitsILi128ELi64ELi128ELi8ES3_EELb0ELb1ELb0ELb0ELb0ELb0ELb1EEEvNS_16Flash_bwd_paramsE)
        /*0298*/ 	.short	0x0380
        /*029a*/ 	.short	0x0280


	//----- nvinfo : EIATTR_SW_WAR
	.align		4
.L_466:
        /*029c*/ 	.byte	0x04, 0x36
        /*029e*/ 	.short	(.L_468 - .L_467)
.L_467:
        /*02a0*/ 	.word	0x00000008
.L_468:


//--------------------- .nv.info._ZN5flash44flash_bwd_dq_dk_dv_loop_seqk_parallel_kernelI23Flash_bwd_kernel_traitsILi128ELi64ELi128ELi8ELi2ELi4ELi2ELb0ELb0EN7cutlass10bfloat16_tE19Flash_kernel_traitsILi128ELi64ELi128ELi8ES3_EELb1ELb1ELb0ELb0ELb1ELb1ELb0EEEvNS_16Flash_bwd_paramsE --------------------------
	.section	.nv.info._ZN5flash44flash_bwd_dq_dk_dv_loop_seqk_parallel_kernelI23Flash_bwd_kernel_traitsILi128ELi64ELi128ELi8ELi2ELi4ELi2ELb0ELb0EN7cutlass10bfloat16_tE19Flash_kernel_traitsILi128ELi64ELi128ELi8ES3_EELb1ELb1ELb0ELb0ELb1ELb1ELb0EEEvNS_16Flash_bwd_paramsE,"",@"SHT_CUDA_INFO"
	.sectionflags	@""
	.align	4


	//----- nvinfo : EIATTR_CUDA_API_VERSION
	.align		4
        /*0000*/ 	.byte	0x04, 0x37
        /*0002*/ 	.short	(.L_470 - .L_469)
.L_469:
        /*0004*/ 	.word	0x00000082


	//----- nvinfo : EIATTR_KPARAM_INFO
	.align		4
.L_470:
        /*0008*/ 	.byte	0x04, 0x17
        /*000a*/ 	.short	(.L_472 - .L_471)
.L_471:
        /*000c*/ 	.word	0x00000000
        /*0010*/ 	.short	0x0000
        /*0012*/ 	.short	0x0000
        /*0014*/ 	.byte	0x00, 0xf0, 0x01, 0x0a


	//----- nvinfo : EIATTR_SPARSE_MMA_MASK
	.align		4
.L_472:
        /*0018*/ 	.byte	0x03, 0x50
        /*001a*/ 	.short	0x0000


	//----- nvinfo : EIATTR_MAXREG_COUNT
	.align		4
        /*001c*/ 	.byte	0x03, 0x1b
        /*001e*/ 	.short	0x00ff


	//----- nvinfo : EIATTR_NUM_BARRIERS
	.align		4
        /*0020*/ 	.byte	0x02, 0x4c
        /*0022*/ 	.byte	0x01
	.zero		1


	//----- nvinfo : EIATTR_ANNOTATIONS
	.align		4
        /*0024*/ 	.byte	0x04, 0x55
        /*0026*/ 	.short	(.L_474 - .L_473)


	//   ....[0]....
.L_473:
        /*0028*/ 	.word	0x00000001
        /*002c*/ 	.byte	0x30, 0x1f, 0x00, 0x00, 0x01, 0x00, 0x00, 0x00, 0x40, 0x1f, 0x00, 0x00, 0x01, 0x00, 0x00, 0x00
        /*003c*/ 	.byte	0xb0, 0x1f, 0x00, 0x00, 0x01, 0x00, 0x00, 0x00, 0xf0, 0x21, 0x00, 0x00, 0x01, 0x00, 0x00, 0x00
        /*004c*/ 	.byte	0x30, 0x22, 0x00, 0x00, 0x01, 0x00, 0x00, 0x00, 0x80, 0x29, 0x00, 0x00, 0x01, 0x00, 0x00, 0x00
        /*005c*/ 	.byte	0x40, 0x5c, 0x00, 0x00, 0x01, 0x00, 0x00, 0x00, 0xa0, 0x6a, 0x00, 0x00


	//----- nvinfo : EIATTR_MERCURY_ISA_VERSION
	.align		4
.L_474:
        /*0068*/ 	.byte	0x03, 0x5f
        /*006a*/ 	.short	0x0101


	//----- nvinfo : EIATTR_VRC_CTA_INIT_COUNT
	.align		4
        /*006c*/ 	.byte	0x02, 0x4a
	.zero		1
	.zero		1


	//----- nvinfo : EIATTR_EXIT_INSTR_OFFSETS
	.align		4
        /*0070*/ 	.byte	0x04, 0x1c
        /*0072*/ 	.short	(.L_476 - .L_475)


	//   ....[0]....
.L_475:
        /*0074*/ 	.word	0x00000090


	//   ....[1]....
        /*0078*/ 	.word	0x00008680


	//----- nvinfo : EIATTR_CBANK_PARAM_SIZE
	.align		4
.L_476:
        /*007c*/ 	.byte	0x03, 0x19
        /*007e*/ 	.short	0x0280


	//----- nvinfo : EIATTR_PARAM_CBANK
	.align		4
        /*0080*/ 	.byte	0x04, 0x0a
        /*0082*/ 	.short	(.L_478 - .L_477)
	.align		4
.L_477:
        /*0084*/ 	.word	index@(.nv.constant0._ZN5flash44flash_bwd_dq_dk_dv_loop_seqk_parallel_kernelI23Flash_bwd_kernel_traitsILi128ELi64ELi128ELi8ELi2ELi4ELi2ELb0ELb0EN7cutlass10bfloat16_tE19Flash_kernel_traitsILi128ELi64ELi128ELi8ES3_EELb1ELb1ELb0ELb0ELb1ELb1ELb0EEEvNS_16Flash_bwd_paramsE)
        /*0088*/ 	.short	0x0380
        /*008a*/ 	.short	0x0280


	//----- nvinfo : EIATTR_SW_WAR
	.align		4
.L_478:
        /*008c*/ 	.byte	0x04, 0x36
        /*008e*/ 	.short	(.L_480 - .L_479)
.L_479:
        /*0090*/ 	.word	0x00000008
.L_480:


//--------------------- .nv.info._ZN5flash44flash_bwd_dq_dk_dv_loop_seqk_parallel_kernelI23Flash_bwd_kernel_traitsILi128ELi64ELi128ELi8ELi2ELi4ELi2ELb0ELb0EN7cutlass10bfloat16_tE19Flash_kernel_traitsILi128ELi64ELi128ELi8ES3_EELb0ELb1ELb0ELb0ELb1ELb1ELb1EEEvNS_16Flash_bwd_paramsE --------------------------
	.section	.nv.info._ZN5flash44flash_bwd_dq_dk_dv_loop_seqk_parallel_kernelI23Flash_bwd_kernel_traitsILi128ELi64ELi128ELi8ELi2ELi4ELi2ELb0ELb0EN7cutlass10bfloat16_tE19Flash_kernel_traitsILi128ELi64ELi128ELi8ES3_EELb0ELb1ELb0ELb0ELb1ELb1ELb1EEEvNS_16Flash_bwd_paramsE,"",@"SHT_CUDA_INFO"
	.sectionflags	@""
	.align	4


	//----- nvinfo : EIATTR_CUDA_API_VERSION
	.align		4
        /*0000*/ 	.byte	0x04, 0x37
        /*0002*/ 	.short	(.L_482 - .L_481)
.L_481:
        /*0004*/ 	.word	0x00000082


	//----- nvinfo : EIATTR_KPARAM_INFO
	.align		4
.L_482:
        /*0008*/ 	.byte	0x04, 0x17
        /*000a*/ 	.short	(.L_484 - .L_483)
.L_483:
        /*000c*/ 	.word	0x00000000
        /*0010*/ 	.short	0x0000
        /*0012*/ 	.short	0x0000
        /*0014*/ 	.byte	0x00, 0xf0, 0x01, 0x0a


	//----- nvinfo : EIATTR_SPARSE_MMA_MASK
	.align		4
.L_484:
        /*0018*/ 	.byte	0x03, 0x50
        /*001a*/ 	.short	0x0000


	//----- nvinfo : EIATTR_MAXREG_COUNT
	.align		4
        /*001c*/ 	.byte	0x03, 0x1b
        /*001e*/ 	.short	0x00ff


	//----- nvinfo : EIATTR_NUM_BARRIERS
	.align		4
        /*0020*/ 	.byte	0x02, 0x4c
        /*0022*/ 	.byte	0x01
	.zero		1


	//----- nvinfo : EIATTR_ANNOTATIONS
	.align		4
        /*0024*/ 	.byte	0x04, 0x55
        /*0026*/ 	.short	(.L_486 - .L_485)


	//   ....[0]....
.L_485:
        /* <DEDUP_REMOVED lines=41> */


	//----- nvinfo : EIATTR_MERCURY_ISA_VERSION
	.align		4
.L_486:
        /*02a0*/ 	.byte	0x03, 0x5f
        /*02a2*/ 	.short	0x0101


	//----- nvinfo : EIATTR_VRC_CTA_INIT_COUNT
	.align		4
        /*02a4*/ 	.byte	0x02, 0x4a
	.zero		1
	.zero		1


	//----- nvinfo : EIATTR_EXIT_INSTR_OFFSETS
	.align		4
        /*02a8*/ 	.byte	0x04, 0x1c
        /*02aa*/ 	.short	(.L_488 - .L_487)


	//   ....[0]....
.L_487:
        /*02ac*/ 	.word	0x00000090


	//   ....[1]....
        /*02b0*/ 	.word	0x000084b0


	//----- nvinfo : EIATTR_CBANK_PARAM_SIZE
	.align		4
.L_488:
        /*02b4*/ 	.byte	0x03, 0x19
        /*02b6*/ 	.short	0x0280


	//----- nvinfo : EIATTR_PARAM_CBANK
	.align		4
        /*02b8*/ 	.byte	0x04, 0x0a
        /*02ba*/ 	.short	(.L_490 - .L_489)
	.align		4
.L_489:
        /*02bc*/ 	.word	index@(.nv.constant0._ZN5flash44flash_bwd_dq_dk_dv_loop_seqk_parallel_kernelI23Flash_bwd_kernel_traitsILi128ELi64ELi128ELi8ELi2ELi4ELi2ELb0ELb0EN7cutlass10bfloat16_tE19Flash_kernel_traitsILi128ELi64ELi128ELi8ES3_EELb0ELb1ELb0ELb0ELb1ELb1ELb1EEEvNS_16Flash_bwd_paramsE)
        /*02c0*/ 	.short	0x0380
        /*02c2*/ 	.short	0x0280


	//----- nvinfo : EIATTR_SW_WAR
	.align		4
.L_490:
        /*02c4*/ 	.byte	0x04, 0x36
        /*02c6*/ 	.short	(.L_492 - .L_491)
.L_491:
        /*02c8*/ 	.word	0x00000008
.L_492:


//--------------------- .nv.info._ZN5flash44flash_bwd_dq_dk_dv_loop_seqk_parallel_kernelI23Flash_bwd_kernel_traitsILi128ELi64ELi128ELi8ELi2ELi4ELi2ELb0ELb0EN7cutlass10bfloat16_tE19Flash_kernel_traitsILi128ELi64ELi128ELi8ES3_EELb1ELb1ELb0ELb0ELb0ELb1ELb0EEEvNS_16Flash_bwd_paramsE --------------------------
	.section	.nv.info._ZN5flash44flash_bwd_dq_dk_dv_loop_seqk_parallel_kernelI23Flash_bwd_kernel_traitsILi128ELi64ELi128ELi8ELi2ELi4ELi2ELb0ELb0EN7cutlass10bfloat16_tE19Flash_kernel_traitsILi128ELi64ELi128ELi8ES3_EELb1ELb1ELb0ELb0ELb0ELb1ELb0EEEvNS_16Flash_bwd_paramsE,"",@"SHT_CUDA_INFO"
	.sectionflags	@""
	.align	4


	//----- nvinfo : EIATTR_CUDA_API_VERSION
	.align		4
        /*0000*/ 	.byte	0x04, 0x37
        /*0002*/ 	.short	(.L_494 - .L_493)
.L_493:
        /*0004*/ 	.word	0x00000082


	//----- nvinfo : EIATTR_KPARAM_INFO
	.align		4
.L_494:
        /*0008*/ 	.byte	0x04, 0x17
        /*000a*/ 	.short	(.L_496 - .L_495)
.L_495:
        /*000c*/ 	.word	0x00000000
        /*0010*/ 	.short	0x0000
        /*0012*/ 	.short	0x0000
        /*0014*/ 	.byte	0x00, 0xf0, 0x01, 0x0a


	//----- nvinfo : EIATTR_SPARSE_MMA_MASK
	.align		4
.L_496:
        /*0018*/ 	.byte	0x03, 0x50
        /*001a*/ 	.short	0x0000


	//----- nvinfo : EIATTR_MAXREG_COUNT
	.align		4
        /*001c*/ 	.byte	0x03, 0x1b
        /*001e*/ 	.short	0x00ff


	//----- nvinfo : EIATTR_NUM_BARRIERS
	.align		4
        /*0020*/ 	.byte	0x02, 0x4c
        /*0022*/ 	.byte	0x01
	.zero		1


	//----- nvinfo : EIATTR_ANNOTATIONS
	.align		4
        /*0024*/ 	.byte	0x04, 0x55
        /*0026*/ 	.short	(.L_498 - .L_497)


	//   ....[0]....
.L_497:
        /*0028*/ 	.word	0x00000001
        /*002c*/ 	.byte	0x90, 0x35, 0x00, 0x00, 0x01, 0x00, 0x00, 0x00, 0xc0, 0x35, 0x00, 0x00, 0x01, 0x00, 0x00, 0x00
        /*003c*/ 	.byte	0x70, 0x38, 0x00, 0x00, 0x01, 0x00, 0x00, 0x00, 0x10, 0x43, 0x00, 0x00


	//----- nvinfo : EIATTR_MERCURY_ISA_VERSION
	.align		4
.L_498:
        /*0048*/ 	.byte	0x03, 0x5f
        /*004a*/ 	.short	0x0101


	//----- nvinfo : EIATTR_VRC_CTA_INIT_COUNT
	.align		4
        /*004c*/ 	.byte	0x02, 0x4a
	.zero		1
	.zero		1


	//----- nvinfo : EIATTR_EXIT_INSTR_OFFSETS
	.align		4
        /*0050*/ 	.byte	0x04, 0x1c
        /*0052*/ 	.short	(.L_500 - .L_499)


	//   ....[0]....
.L_499:
        /*0054*/ 	.word	0x00000090


	//   ....[1]....
        /*0058*/ 	.word	0x0000a3b0


	//----- nvinfo : EIATTR_CRS_STACK_SIZE
	.align		4
.L_500:
        /*005c*/ 	.byte	0x04, 0x1e
        /*005e*/ 	.short	(.L_502 - .L_501)
.L_501:
        /*0060*/ 	.word	0x00000000


	//----- nvinfo : EIATTR_CBANK_PARAM_SIZE
	.align		4
.L_502:
        /*0064*/ 	.byte	0x03, 0x19
        /*0066*/ 	.short	0x0280


	//----- nvinfo : EIATTR_PARAM_CBANK
	.align		4
        /*0068*/ 	.byte	0x04, 0x0a
        /*006a*/ 	.short	(.L_504 - .L_503)
	.align		4
.L_503:
        /*006c*/ 	.word	index@(.nv.constant0._ZN5flash44flash_bwd_dq_dk_dv_loop_seqk_parallel_kernelI23Flash_bwd_kernel_traitsILi128ELi64ELi128ELi8ELi2ELi4ELi2ELb0ELb0EN7cutlass10bfloat16_tE19Flash_kernel_traitsILi128ELi64ELi128ELi8ES3_EELb1ELb1ELb0ELb0ELb0ELb1ELb0EEEvNS_16Flash_bwd_paramsE)
        /*0070*/ 	.short	0x0380
        /*0072*/ 	.short	0x0280


	//----- nvinfo : EIATTR_SW_WAR
	.align		4
.L_504:
        /*0074*/ 	.byte	0x04, 0x36
        /*0076*/ 	.short	(.L_506 - .L_505)
.L_505:
        /*0078*/ 	.word	0x00000008
.L_506:


//--------------------- .nv.info._ZN5flash44flash_bwd_dq_dk_dv_loop_seqk_parallel_kernelI23Flash_bwd_kernel_traitsILi128ELi64ELi128ELi8ELi2ELi4ELi2ELb0ELb0EN7cutlass10bfloat16_tE19Flash_kernel_traitsILi128ELi64ELi128ELi8ES3_EELb0ELb1ELb0ELb0ELb0ELb1ELb1EEEvNS_16Flash_bwd_paramsE --------------------------
	.section	.nv.info._ZN5flash44flash_bwd_dq_dk_dv_loop_seqk_parallel_kernelI23Flash_bwd_kernel_traitsILi128ELi64ELi128ELi8ELi2ELi4ELi2ELb0ELb0EN7cutlass10bfloat16_tE19Flash_kernel_traitsILi128ELi64ELi128ELi8ES3_EELb0ELb1ELb0ELb0ELb0ELb1ELb1EEEvNS_16Flash_bwd_paramsE,"",@"SHT_CUDA_INFO"
	.sectionflags	@""
	.align	4


	//----- nvinfo : EIATTR_CUDA_API_VERSION
	.align		4
        /*0000*/ 	.byte	0x04, 0x37
        /*0002*/ 	.short	(.L_508 - .L_507)
.L_507:
        /*0004*/ 	.word	0x00000082


	//----- nvinfo : EIATTR_KPARAM_INFO
	.align		4
.L_508:
        /*0008*/ 	.byte	0x04, 0x17
        /*000a*/ 	.short	(.L_510 - .L_509)
.L_509:
        /*000c*/ 	.word	0x00000000
        /*0010*/ 	.short	0x0000
        /*0012*/ 	.short	0x0000
        /*0014*/ 	.byte	0x00, 0xf0, 0x01, 0x0a


	//----- nvinfo : EIATTR_SPARSE_MMA_MASK
	.align		4
.L_510:
        /*0018*/ 	.byte	0x03, 0x50
        /*001a*/ 	.short	0x0000


	//----- nvinfo : EIATTR_MAXREG_COUNT
	.align		4
        /*001c*/ 	.byte	0x03, 0x1b
        /*001e*/ 	.short	0x00ff


	//----- nvinfo : EIATTR_NUM_BARRIERS
	.align		4
        /*0020*/ 	.byte	0x02, 0x4c
        /*0022*/ 	.byte	0x01
	.zero		1


	//----- nvinfo : EIATTR_ANNOTATIONS
	.align		4
        /*0024*/ 	.byte	0x04, 0x55
        /*0026*/ 	.short	(.L_512 - .L_511)


	//   ....[0]....
.L_511:
        /* <DEDUP_REMOVED lines=37> */


	//----- nvinfo : EIATTR_MERCURY_ISA_VERSION
	.align		4
.L_512:
        /*0260*/ 	.byte	0x03, 0x5f
        /*0262*/ 	.short	0x0101


	//----- nvinfo : EIATTR_VRC_CTA_INIT_COUNT
	.align		4
        /*0264*/ 	.byte	0x02, 0x4a
	.zero		1
	.zero		1


	//----- nvinfo : EIATTR_EXIT_INSTR_OFFSETS
	.align		4
        /*0268*/ 	.byte	0x04, 0x1c
        /*026a*/ 	.short	(.L_514 - .L_513)


	//   ....[0]....
.L_513:
        /*026c*/ 	.word	0x00000090


	//   ....[1]....
        /*0270*/ 	.word	0x0000a1b0


	//----- nvinfo : EIATTR_CRS_STACK_SIZE
	.align		4
.L_514:
        /*0274*/ 	.byte	0x04, 0x1e
        /*0276*/ 	.short	(.L_516 - .L_515)
.L_515:
        /*0278*/ 	.word	0x00000000


	//----- nvinfo : EIATTR_CBANK_PARAM_SIZE
	.align		4
.L_516:
        /*027c*/ 	.byte	0x03, 0x19
        /*027e*/ 	.short	0x0280


	//----- nvinfo : EIATTR_PARAM_CBANK
	.align		4
        /*0280*/ 	.byte	0x04, 0x0a
        /*0282*/ 	.short	(.L_518 - .L_517)
	.align		4
.L_517:
        /*0284*/ 	.word	index@(.nv.constant0._ZN5flash44flash_bwd_dq_dk_dv_loop_seqk_parallel_kernelI23Flash_bwd_kernel_traitsILi128ELi64ELi128ELi8ELi2ELi4ELi2ELb0ELb0EN7cutlass10bfloat16_tE19Flash_kernel_traitsILi128ELi64ELi128ELi8ES3_EELb0ELb1ELb0ELb0ELb0ELb1ELb1EEEvNS_16Flash_bwd_paramsE)
        /*0288*/ 	.short	0x0380
        /*028a*/ 	.short	0x0280


	//----- nvinfo : EIATTR_SW_WAR
	.align		4
.L_518:
        /*028c*/ 	.byte	0x04, 0x36
        /*028e*/ 	.short	(.L_520 - .L_519)
.L_519:
        /*0290*/ 	.word	0x00000008
.L_520:


//--------------------- .nv.info._ZN5flash44flash_bwd_dq_dk_dv_loop_seqk_parallel_kernelI23Flash_bwd_kernel_traitsILi128ELi64ELi128ELi8ELi2ELi4ELi2ELb0ELb0EN7cutlass10bfloat16_tE19Flash_kernel_traitsILi128ELi64ELi128ELi8ES3_EELb1ELb1ELb0ELb1ELb0ELb0ELb0EEEvNS_16Flash_bwd_paramsE --------------------------
	.section	.nv.info._ZN5flash44flash_bwd_dq_dk_dv_loop_seqk_parallel_kernelI23Flash_bwd_kernel_traitsILi128ELi64ELi128ELi8ELi2ELi4ELi2ELb0ELb0EN7cutlass10bfloat16_tE19Flash_kernel_traitsILi128ELi64ELi128ELi8ES3_EELb1ELb1ELb0ELb1ELb0ELb0ELb0EEEvNS_16Flash_bwd_paramsE,"",@"SHT_CUDA_INFO"
	.sectionflags	@""
	.align	4


	//----- nvinfo : EIATTR_CUDA_API_VERSION
	.align		4
        /*0000*/ 	.byte	0x04, 0x37
        /*0002*/ 	.short	(.L_522 - .L_521)
.L_521:
        /*0004*/ 	.word	0x00000082


	//----- nvinfo : EIATTR_KPARAM_INFO
	.align		4
.L_522:
        /*0008*/ 	.byte	0x04, 0x17
        /*000a*/ 	.short	(.L_524 - .L_523)
.L_523:
        /*000c*/ 	.word	0x00000000
        /*0010*/ 	.short	0x0000
        /*0012*/ 	.short	0x0000
        /*0014*/ 	.byte	0x00, 0xf0, 0x01, 0x0a


	//----- nvinfo : EIATTR_SPARSE_MMA_MASK
	.align		4
.L_524:
        /*0018*/ 	.byte	0x03, 0x50
        /*001a*/ 	.short	0x0000


	//----- nvinfo : EIATTR_MAXREG_COUNT
	.align		4
        /*001c*/ 	.byte	0x03, 0x1b
        /*001e*/ 	.short	0x00ff


	//----- nvinfo : EIATTR_NUM_BARRIERS
	.align		4
        /*0020*/ 	.byte	0x02, 0x4c
        /*0022*/ 	.byte	0x01
	.zero		1


	//----- nvinfo : EIATTR_ANNOTATIONS
	.align		4
        /*0024*/ 	.byte	0x04, 0x55
        /*0026*/ 	.short	(.L_526 - .L_525)


	//   ....[0]....
.L_525:
        /* <DEDUP_REMOVED lines=16> */


	//----- nvinfo : EIATTR_MERCURY_ISA_VERSION
	.align		4
.L_526:
        /*0118*/ 	.byte	0x03, 0x5f
        /*011a*/ 	.short	0x0101


	//----- nvinfo : EIATTR_VRC_CTA_INIT_COUNT
	.align		4
        /*011c*/ 	.byte	0x02, 0x4a
	.zero		1
	.zero		1


	//----- nvinfo : EIATTR_EXIT_INSTR_OFFSETS
	.align		4
        /*0120*/ 	.byte	0x04, 0x1c
        /*0122*/ 	.short	(.L_528 - .L_527)


	//   ....[0]....
.L_527:
        /*0124*/ 	.word	0x00000090


	//   ....[1]....
        /*0128*/ 	.word	0x0000bb10


	//----- nvinfo : EIATTR_CRS_STACK_SIZE
	.align		4
.L_528:
        /*012c*/ 	.byte	0x04, 0x1e
        /*012e*/ 	.short	(.L_530 - .L_529)
.L_529:
        /*0130*/ 	.word	0x00000000


	//----- nvinfo : EIATTR_CBANK_PARAM_SIZE
	.align		4
.L_530:
        /*0134*/ 	.byte	0x03, 0x19
        /*0136*/ 	.short	0x0280


	//----- nvinfo : EIATTR_PARAM_CBANK
	.align		4
        /*0138*/ 	.byte	0x04, 0x0a
        /*013a*/ 	.short	(.L_532 - .L_531)
	.align		4
.L_531:
        /*013c*/ 	.word	index@(.nv.constant0._ZN5flash44flash_bwd_dq_dk_dv_loop_seqk_parallel_kernelI23Flash_bwd_kernel_traitsILi128ELi64ELi128ELi8ELi2ELi4ELi2ELb0ELb0EN7cutlass10bfloat16_tE19Flash_kernel_traitsILi128ELi64ELi128ELi8ES3_EELb1ELb1ELb0ELb1ELb0ELb0ELb0EEEvNS_16Flash_bwd_paramsE)
        /*0140*/ 	.short	0x0380
        /*0142*/ 	.short	0x0280


	//----- nvinfo : EIATTR_SW_WAR
	.align		4
.L_532:
        /*0144*/ 	.byte	0x04, 0x36
        /*0146*/ 	.short	(.L_534 - .L_533)
.L_533:
        /*0148*/ 	.word	0x00000008
.L_534:


//--------------------- .nv.info._ZN5flash44flash_bwd_dq_dk_dv_loop_seqk_parallel_kernelI23Flash_bwd_kernel_traitsILi128ELi64ELi128ELi8ELi2ELi4ELi2ELb0ELb0EN7cutlass10bfloat16_tE19Flash_kernel_traitsILi128ELi64ELi128ELi8ES3_EELb0ELb1ELb0ELb1ELb0ELb0ELb1EEEvNS_16Flash_bwd_paramsE --------------------------
	.section	.nv.info._ZN5flash44flash_bwd_dq_dk_dv_loop_seqk_parallel_kernelI23Flash_bwd_kernel_traitsILi128ELi64ELi128ELi8ELi2ELi4ELi2ELb0ELb0EN7cutlass10bfloat16_tE19Flash_kernel_traitsILi128ELi64ELi128ELi8ES3_EELb0ELb1ELb0ELb1ELb0ELb0ELb1EEEvNS_16Flash_bwd_paramsE,"",@"SHT_CUDA_INFO"
	.sectionflags	@""
	.align	4


	//----- nvinfo : EIATTR_CUDA_API_VERSION
	.align		4
        /*0000*/ 	.byte	0x04, 0x37
        /*0002*/ 	.short	(.L_536 - .L_535)
.L_535:
        /*0004*/ 	.word	0x00000082


	//----- nvinfo : EIATTR_KPARAM_INFO
	.align		4
.L_536:
        /*0008*/ 	.byte	0x04, 0x17
        /*000a*/ 	.short	(.L_538 - .L_537)
.L_537:
        /*000c*/ 	.word	0x00000000
        /*0010*/ 	.short	0x0000
        /*0012*/ 	.short	0x0000
        /*0014*/ 	.byte	0x00, 0xf0, 0x01, 0x0a


	//----- nvinfo : EIATTR_SPARSE_MMA_MASK
	.align		4
.L_538:
        /*0018*/ 	.byte	0x03, 0x50
        /*001a*/ 	.short	0x0000


	//----- nvinfo : EIATTR_MAXREG_COUNT
	.align		4
        /*001c*/ 	.byte	0x03, 0x1b
        /*001e*/ 	.short	0x00ff


	//----- nvinfo : EIATTR_NUM_BARRIERS
	.align		4
        /*0020*/ 	.byte	0x02, 0x4c
        /*0022*/ 	.byte	0x01
	.zero		1


	//----- nvinfo : EIATTR_ANNOTATIONS
	.align		4
        /*0024*/ 	.byte	0x04, 0x55
        /*0026*/ 	.short	(.L_540 - .L_539)


	//   ....[0]....
.L_539:
        /* <DEDUP_REMOVED lines=39> */


	//----- nvinfo : EIATTR_MERCURY_ISA_VERSION
	.align		4
.L_540:
        /*0288*/ 	.byte	0x03, 0x5f
        /*028a*/ 	.short	0x0101


	//----- nvinfo : EIATTR_VRC_CTA_INIT_COUNT
	.align		4
        /*028c*/ 	.byte	0x02, 0x4a
	.zero		1
	.zero		1


	//----- nvinfo : EIATTR_EXIT_INSTR_OFFSETS
	.align		4
        /*0290*/ 	.byte	0x04, 0x1c
        /*0292*/ 	.short	(.L_542 - .L_541)


	//   ....[0]....
.L_541:
        /*0294*/ 	.word	0x00000090


	//   ....[1]....
        /*0298*/ 	.word	0x0000b580


	//----- nvinfo : EIATTR_CRS_STACK_SIZE
	.align		4
.L_542:
        /*029c*/ 	.byte	0x04, 0x1e
        /*029e*/ 	.short	(.L_544 - .L_543)
.L_543:
        /*02a0*/ 	.word	0x00000000


	//----- nvinfo : EIATTR_CBANK_PARAM_SIZE
	.align		4
.L_544:
        /*02a4*/ 	.byte	0x03, 0x19
        /*02a6*/ 	.short	0x0280


	//----- nvinfo : EIATTR_PARAM_CBANK
	.align		4
        /*02a8*/ 	.byte	0x04, 0x0a
        /*02aa*/ 	.short	(.L_546 - .L_545)
	.align		4
.L_545:
        /*02ac*/ 	.word	index@(.nv.constant0._ZN5flash44flash_bwd_dq_dk_dv_loop_seqk_parallel_kernelI23Flash_bwd_kernel_traitsILi128ELi64ELi128ELi8ELi2ELi4ELi2ELb0ELb0EN7cutlass10bfloat16_tE19Flash_kernel_traitsILi128ELi64ELi128ELi8ES3_EELb0ELb1ELb0ELb1ELb0ELb0ELb1EEEvNS_16Flash_bwd_paramsE)
        /*02b0*/ 	.short	0x0380
        /*02b2*/ 	.short	0x0280


	//----- nvinfo : EIATTR_SW_WAR
	.align		4
.L_546:
        /*02b4*/ 	.byte	0x04, 0x36
        /*02b6*/ 	.short	(.L_548 - .L_547)
.L_547:
        /*02b8*/ 	.word	0x00000008
.L_548:


//--------------------- .nv.info._ZN5flash25flash_bwd_dot_do_o_kernelILb0E23Flash_bwd_kernel_traitsILi128ELi64ELi128ELi8ELi2ELi4ELi2ELb0ELb0EN7cutlass10bfloat16_tE19Flash_kernel_traitsILi128ELi64ELi128ELi8ES3_EEEEvNS_16Flash_bwd_paramsE --------------------------
	.section	.nv.info._ZN5flash25flash_bwd_dot_do_o_kernelILb0E23Flash_bwd_kernel_traitsILi128ELi64ELi128ELi8ELi2ELi4ELi2ELb0ELb0EN7cutlass10bfloat16_tE19Flash_kernel_traitsILi128ELi64ELi128ELi8ES3_EEEEvNS_16Flash_bwd_paramsE,"",@"SHT_CUDA_INFO"
	.sectionflags	@""
	.align	4


	//----- nvinfo : EIATTR_CUDA_API_VERSION
	.align		4
        /*0000*/ 	.byte	0x04, 0x37
        /*0002*/ 	.short	(.L_550 - .L_549)
.L_549:
        /*0004*/ 	.word	0x00000082


	//----- nvinfo : EIATTR_KPARAM_INFO
	.align		4
.L_550:
        /*0008*/ 	.byte	0x04, 0x17
        /*000a*/ 	.short	(.L_552 - .L_551)
.L_551:
        /*000c*/ 	.word	0x00000000
        /*0010*/ 	.short	0x0000
        /*0012*/ 	.short	0x0000
        /*0014*/ 	.byte	0x00, 0xf0, 0x01, 0x0a


	//----- nvinfo : EIATTR_SPARSE_MMA_MASK
	.align		4
.L_552:
        /*0018*/ 	.byte	0x03, 0x50
        /*001a*/ 	.short	0x0000


	//----- nvinfo : EIATTR_MAXREG_COUNT
	.align		4
        /*001c*/ 	.byte	0x03, 0x1b
        /*001e*/ 	.short	0x00ff


	//----- nvinfo : EIATTR_MERCURY_ISA_VERSION
	.align		4
        /*0020*/ 	.byte	0x03, 0x5f
        /*0022*/ 	.short	0x0101


	//----- nvinfo : EIATTR_COOP_GROUP_MASK_REGIDS
	.align		4
        /*0024*/ 	.byte	0x04, 0x29
        /*0026*/ 	.short	(.L_554 - .L_553)


	//   ....[0]....
.L_553:
        /*0028*/ 	.word	0xffffffff


	//   ....[1]....
        /*002c*/ 	.word	0xffffffff


	//   ....[2]....
        /*0030*/ 	.word	0xffffffff


	//   ....[3]....
        /*0034*/ 	.word	0xffffffff


	//   ....[4]....
        /*0038*/ 	.word	0xffffffff


	//   ....[5]....
        /*003c*/ 	.word	0xffffffff


	//----- nvinfo : EIATTR_COOP_GROUP_INSTR_OFFSETS
	.align		4
.L_554:
        /*0040*/ 	.byte	0x04, 0x28
        /*0042*/ 	.short	(.L_556 - .L_555)


	//   ....[0]....
.L_555:
        /*0044*/ 	.word	0x00001080


	//   ....[1]....
        /*0048*/ 	.word	0x00001090


	//   ....[2]....
        /*004c*/ 	.word	0x000010d0


	//   ....[3]....
        /*0050*/ 	.word	0x00001100


	//   ....[4]....
        /*0054*/ 	.word	0x00001150


	//   ....[5]....
        /*0058*/ 	.word	0x00001170


	//----- nvinfo : EIATTR_VRC_CTA_INIT_COUNT
	.align		4
.L_556:
        /*005c*/ 	.byte	0x02, 0x4a
	.zero		1
	.zero		1


	//----- nvinfo : EIATTR_EXIT_INSTR_OFFSETS
	.align		4
        /*0060*/ 	.byte	0x04, 0x1c
        /*0062*/ 	.short	(.L_558 - .L_557)


	//   ....[0]....
.L_557:
        /*0064*/ 	.word	0x00000140


	//   ....[1]....
        /*0068*/ 	.word	0x000011e0


	//   ....[2]....
        /*006c*/ 	.word	0x00001200


	//----- nvinfo : EIATTR_CRS_STACK_SIZE
	.align		4
.L_558:
        /*0070*/ 	.byte	0x04, 0x1e
        /*0072*/ 	.short	(.L_560 - .L_559)
.L_559:
        /*0074*/ 	.word	0x00000000


	//----- nvinfo : EIATTR_CBANK_PARAM_SIZE
	.align		4
.L_560:
        /*0078*/ 	.byte	0x03, 0x19
        /*007a*/ 	.short	0x0280


	//----- nvinfo : EIATTR_PARAM_CBANK
	.align		4
        /*007c*/ 	.byte	0x04, 0x0a
        /*007e*/ 	.short	(.L_562 - .L_561)
	.align		4
.L_561:
        /*0080*/ 	.word	index@(.nv.constant0._ZN5flash25flash_bwd_dot_do_o_kernelILb0E23Flash_bwd_kernel_traitsILi128ELi64ELi128ELi8ELi2ELi4ELi2ELb0ELb0EN7cutlass10bfloat16_tE19Flash_kernel_traitsILi128ELi64ELi128ELi8ES3_EEEEvNS_16Flash_bwd_paramsE)
        /*0084*/ 	.short	0x0380
        /*0086*/ 	.short	0x0280


	//----- nvinfo : EIATTR_SW_WAR
	.align		4
.L_562:
        /*0088*/ 	.byte	0x04, 0x36
        /*008a*/ 	.short	(.L_564 - .L_563)
.L_563:
        /*008c*/ 	.word	0x00000008
.L_564:


//--------------------- .nv.info._ZN5flash25flash_bwd_dot_do_o_kernelILb1E23Flash_bwd_kernel_traitsILi128ELi64ELi128ELi8ELi2ELi4ELi2ELb0ELb0EN7cutlass10bfloat16_tE19Flash_kernel_traitsILi128ELi64ELi128ELi8ES3_EEEEvNS_16Flash_bwd_paramsE --------------------------
	.section	.nv.info._ZN5flash25flash_bwd_dot_do_o_kernelILb1E23Flash_bwd_kernel_traitsILi128ELi64ELi128ELi8ELi2ELi4ELi2ELb0ELb0EN7cutlass10bfloat16_tE19Flash_kernel_traitsILi128ELi64ELi128ELi8ES3_EEEEvNS_16Flash_bwd_paramsE,"",@"SHT_CUDA_INFO"
	.sectionflags	@""
	.align	4


	//----- nvinfo : EIATTR_CUDA_API_VERSION
	.align		4
        /*0000*/ 	.byte	0x04, 0x37
        /*0002*/ 	.short	(.L_566 - .L_565)
.L_565:
        /*0004*/ 	.word	0x00000082


	//----- nvinfo : EIATTR_KPARAM_INFO
	.align		4
.L_566:
        /*0008*/ 	.byte	0x04, 0x17
        /*000a*/ 	.short	(.L_568 - .L_567)
.L_567:
        /*000c*/ 	.word	0x00000000
        /*0010*/ 	.short	0x0000
        /*0012*/ 	.short	0x0000
        /*0014*/ 	.byte	0x00, 0xf0, 0x01, 0x0a


	//----- nvinfo : EIATTR_SPARSE_MMA_MASK
	.align		4
.L_568:
        /*0018*/ 	.byte	0x03, 0x50
        /*001a*/ 	.short	0x0000


	//----- nvinfo : EIATTR_MAXREG_COUNT
	.align		4
        /*001c*/ 	.byte	0x03, 0x1b
        /*001e*/ 	.short	0x00ff


	//----- nvinfo : EIATTR_MERCURY_ISA_VERSION
	.align		4
        /*0020*/ 	.byte	0x03, 0x5f
        /*0022*/ 	.short	0x0101


	//----- nvinfo : EIATTR_COOP_GROUP_MASK_REGIDS
	.align		4
        /*0024*/ 	.byte	0x04, 0x29
        /*0026*/ 	.short	(.L_570 - .L_569)


	//   ....[0]....
.L_569:
        /*0028*/ 	.word	0xffffffff


	//   ....[1]....
        /*002c*/ 	.word	0xffffffff


	//   ....[2]....
        /*0030*/ 	.word	0xffffffff


	//   ....[3]....
        /*0034*/ 	.word	0xffffffff


	//   ....[4]....
        /*0038*/ 	.word	0xffffffff


	//   ....[5]....
        /*003c*/ 	.word	0xffffffff


	//----- nvinfo : EIATTR_COOP_GROUP_INSTR_OFFSETS
	.align		4
.L_570:
        /*0040*/ 	.byte	0x04, 0x28
        /*0042*/ 	.short	(.L_572 - .L_571)


	//   ....[0]....
.L_571:
        /*0044*/ 	.word	0x00001340


	//   ....[1]....
        /*0048*/ 	.word	0x00001360


	//   ....[2]....
        /*004c*/ 	.word	0x000013d0


	//   ....[3]....
        /*0050*/ 	.word	0x00001400


	//   ....[4]....
        /*0054*/ 	.word	0x00001440


	//   ....[5]....
        /*0058*/ 	.word	0x00001460


	//----- nvinfo : EIATTR_VRC_CTA_INIT_COUNT
	.align		4
.L_572:
        /*005c*/ 	.byte	0x02, 0x4a
	.zero		1
	.zero		1


	//----- nvinfo : EIATTR_EXIT_INSTR_OFFSETS
	.align		4
        /*0060*/ 	.byte	0x04, 0x1c
        /*0062*/ 	.short	(.L_574 - .L_573)


	//   ....[0]....
.L_573:
        /*0064*/ 	.word	0x00000140


	//   ....[1]....
        /*0068*/ 	.word	0x000015b0


	//----- nvinfo : EIATTR_CRS_STACK_SIZE
	.align		4
.L_574:
        /*006c*/ 	.byte	0x04, 0x1e
        /*006e*/ 	.short	(.L_576 - .L_575)
.L_575:
        /*0070*/ 	.word	0x00000000


	//----- nvinfo : EIATTR_CBANK_PARAM_SIZE
	.align		4
.L_576:
        /*0074*/ 	.byte	0x03, 0x19
        /*0076*/ 	.short	0x0280


	//----- nvinfo : EIATTR_PARAM_CBANK
	.align		4
        /*0078*/ 	.byte	0x04, 0x0a
        /*007a*/ 	.short	(.L_578 - .L_577)
	.align		4
.L_577:
        /*007c*/ 	.word	index@(.nv.constant0._ZN5flash25flash_bwd_dot_do_o_kernelILb1E23Flash_bwd_kernel_traitsILi128ELi64ELi128ELi8ELi2ELi4ELi2ELb0ELb0EN7cutlass10bfloat16_tE19Flash_kernel_traitsILi128ELi64ELi128ELi8ES3_EEEEvNS_16Flash_bwd_paramsE)
        /*0080*/ 	.short	0x0380
        /*0082*/ 	.short	0x0280


	//----- nvinfo : EIATTR_SW_WAR
	.align		4
.L_578:
        /*0084*/ 	.byte	0x04, 0x36
        /*0086*/ 	.short	(.L_580 - .L_579)
.L_579:
        /*0088*/ 	.word	0x00000008
.L_580:


//--------------------- .nv.callgraph             --------------------------
	.section	.nv.callgraph,"",@"SHT_CUDA_CALLGRAPH"
	.align	4
	.sectionentsize	8
	.align		4
        /*0000*/ 	.word	0x00000000
	.align		4
        /*0004*/ 	.word	0xffffffff
	.align		4
        /*0008*/ 	.word	0x00000000
	.align		4
        /*000c*/ 	.word	0xfffffffe
	.align		4
        /*0010*/ 	.word	0x00000000
	.align		4
        /*0014*/ 	.word	0xfffffffd
	.align		4
        /*0018*/ 	.word	0x00000000
	.align		4
        /*001c*/ 	.word	0xfffffffc


//--------------------- .nv.constant4             --------------------------
	.section	.nv.constant4,"a",@progbits
	.align	8
	.align		8
.nv.constant4:
        /*0000*/ 	.dword	_ZN73_INTERNAL_b970be25_37_flash_bwd_hdim128_bf16_causal_sm80_cu_21e1f8cb_31424cuda3std3__45__cpo5beginE
	.align		8
        /*0008*/ 	.dword	_ZN73_INTERNAL_b970be25_37_flash_bwd_hdim128_bf16_causal_sm80_cu_21e1f8cb_31424cuda3std3__45__cpo3endE
	.align		8
        /*0010*/ 	.dword	_ZN73_INTERNAL_b970be25_37_flash_bwd_hdim128_bf16_causal_sm80_cu_21e1f8cb_31424cuda3std3__45__cpo6cbeginE
	.align		8
        /*0018*/ 	.dword	_ZN73_INTERNAL_b970be25_37_flash_bwd_hdim128_bf16_causal_sm80_cu_21e1f8cb_31424cuda3std3__45__cpo4cendE
	.align		8
        /*0020*/ 	.dword	_ZN73_INTERNAL_b970be25_37_flash_bwd_hdim128_bf16_causal_sm80_cu_21e1f8cb_31424cuda3std3__475_GLOBAL__N__b970be25_37_flash_bwd_hdim128_bf16_causal_sm80_cu_21e1f8cb_31426ignoreE
	.align		8
        /*0028*/ 	.dword	_ZN73_INTERNAL_b970be25_37_flash_bwd_hdim128_bf16_causal_sm80_cu_21e1f8cb_31424cuda3std3__419piecewise_constructE
	.align		8
        /*0030*/ 	.dword	_ZN73_INTERNAL_b970be25_37_flash_bwd_hdim128_bf16_causal_sm80_cu_21e1f8cb_31424cuda3std3__48in_placeE
	.align		8
        /*0038*/ 	.dword	_ZN73_INTERNAL_b970be25_37_flash_bwd_hdim128_bf16_causal_sm80_cu_21e1f8cb_31424cuda3std6ranges3__45__cpo4swapE
	.align		8
        /*0040*/ 	.dword	_ZN73_INTERNAL_b970be25_37_flash_bwd_hdim128_bf16_causal_sm80_cu_21e1f8cb_31424cuda3std6ranges3__45__cpo9iter_moveE
	.align		8
        /*0048*/ 	.dword	_ZN73_INTERNAL_b970be25_37_flash_bwd_hdim128_bf16_causal_sm80_cu_21e1f8cb_31424cute7productE
	.align		8
        /*0050*/ 	.dword	_ZN73_INTERNAL_b970be25_37_flash_bwd_hdim128_bf16_causal_sm80_cu_21e1f8cb_31424cute1_E


//--------------------- .text._ZN5flash44flash_bwd_dq_dk_dv_loop_seqk_parallel_kernelI23Flash_bwd_kernel_traitsILi128ELi64ELi64ELi8ELi4ELi2ELi2ELb1ELb0EN7cutlass10bfloat16_tE19Flash_kernel_traitsILi128ELi64ELi64ELi8ES3_EELb0ELb1ELb0ELb0ELb0ELb0ELb0EEEvNS_16Flash_bwd_paramsE --------------------------
	.section	.text._ZN5flash44flash_bwd_dq_dk_dv_loop_seqk_parallel_kernelI23Flash_bwd_kernel_traitsILi128ELi64ELi64ELi8ELi4ELi2ELi2ELb1ELb0EN7cutlass10bfloat16_tE19Flash_kernel_traitsILi128ELi64ELi64ELi8ES3_EELb0ELb1ELb0ELb0ELb0ELb0ELb0EEEvNS_16Flash_bwd_paramsE,"ax",@progbits
	.align	128
        .global         _ZN5flash44flash_bwd_dq_dk_dv_loop_seqk_parallel_kernelI23Flash_bwd_kernel_traitsILi128ELi64ELi64ELi8ELi4ELi2ELi2ELb1ELb0EN7cutlass10bfloat16_tE19Flash_kernel_traitsILi128ELi64ELi64ELi8ES3_EELb0ELb1ELb0ELb0ELb0ELb0ELb0EEEvNS_16Flash_bwd_paramsE
        .type           _ZN5flash44flash_bwd_dq_dk_dv_loop_seqk_parallel_kernelI23Flash_bwd_kernel_traitsILi128ELi64ELi64ELi8ELi4ELi2ELi2ELb1ELb0EN7cutlass10bfloat16_tE19Flash_kernel_traitsILi128ELi64ELi64ELi8ES3_EELb0ELb1ELb0ELb0ELb0ELb0ELb0EEEvNS_16Flash_bwd_paramsE,@function
        .size           _ZN5flash44flash_bwd_dq_dk_dv_loop_seqk_parallel_kernelI23Flash_bwd_kernel_traitsILi128ELi64ELi64ELi8ELi4ELi2ELi2ELb1ELb0EN7cutlass10bfloat16_tE19Flash_kernel_traitsILi128ELi64ELi64ELi8ES3_EELb0ELb1ELb0ELb0ELb0ELb0ELb0EEEvNS_16Flash_bwd_paramsE,(.L_x_1241 - _ZN5flash44flash_bwd_dq_dk_dv_loop_seqk_parallel_kernelI23Flash_bwd_kernel_traitsILi128ELi64ELi64ELi8ELi4ELi2ELi2ELb1ELb0EN7cutlass10bfloat16_tE19Flash_kernel_traitsILi128ELi64ELi64ELi8ES3_EELb0ELb1ELb0ELb0ELb0ELb0ELb0EEEvNS_16Flash_bwd_paramsE)
        .other          _ZN5flash44flash_bwd_dq_dk_dv_loop_seqk_parallel_kernelI23Flash_bwd_kernel_traitsILi128ELi64ELi64ELi8ELi4ELi2ELi2ELb1ELb0EN7cutlass10bfloat16_tE19Flash_kernel_traitsILi128ELi64ELi64ELi8ES3_EELb0ELb1ELb0ELb0ELb0ELb0ELb0EEEvNS_16Flash_bwd_paramsE,@"STO_CUDA_ENTRY STV_DEFAULT"
_ZN5flash44flash_bwd_dq_dk_dv_loop_seqk_parallel_kernelI23Flash_bwd_kernel_traitsILi128ELi64ELi64ELi8ELi4ELi2ELi2ELb1ELb0EN7cutlass10bfloat16_tE19Flash_kernel_traitsILi128ELi64ELi64ELi8ES3_EELb0ELb1ELb0ELb0ELb0ELb0ELb0EEEvNS_16Flash_bwd_paramsE:
.text._ZN5flash44flash_bwd_dq_dk_dv_loop_seqk_parallel_kernelI23Flash_bwd_kernel_traitsILi128ELi64ELi64ELi8ELi4ELi2ELi2ELb1ELb0EN7cutlass10bfloat16_tE19Flash_kernel_traitsILi128ELi64ELi64ELi8ES3_EELb0ELb1ELb0ELb0ELb0ELb0ELb0EEEvNS_16Flash_bwd_paramsE:
[----:B------:R-:W-:Y:S08]  /*0000*/  LDC R1, c[0x0][0x37c] ;  /* 0x0000df00ff017b82 */ /* 0x000ff00000000800 */
[----:B------:R-:W1:Y:S08]  /*0010*/  LDC R3, c[0x0][0x438] ;  /* 0x00010e00ff037b82 */ /* 0x000e700000000800 */
[----:B------:R-:W2:Y:S01]  /*0020*/  S2UR UR19, SR_CTAID.X ;  /* 0x00000000001379c3 */ /* 0x000ea20000002500 */
[----:B-1----:R-:W-:-:S05]  /*0030*/  VIADD R3, R3, 0x3f ;  /* 0x0000003f03037836 */ /* 0x002fca0000000000 */
[----:B------:R-:W-:-:S04]  /*0040*/  SHF.R.S32.HI R0, RZ, 0x1f, R3 ;  /* 0x0000001fff007819 */ /* 0x000fc80000011403 */
[----:B------:R-:W-:-:S04]  /*0050*/  LEA.HI R0, R0, R3, RZ, 0x6 ;  /* 0x0000000300007211 */ /* 0x000fc800078f30ff */
[----:B------:R-:W-:-:S04]  /*0060*/  SHF.R.S32.HI R0, RZ, 0x6, R0 ;  /* 0x00000006ff007819 */ /* 0x000fc80000011400 */
[----:B--2---:R-:W-:-:S13]  /*0070*/  ISETP.LE.AND P0, PT, R0, UR19, PT ;  /* 0x0000001300007c0c */ /* 0x004fda000bf03270 */
[----:B------:R-:W-:Y:S05]  /*0080*/  @P0 EXIT ;  /* 0x000000000000094d */ /* 0x000fea0003800000 */
[----:B------:R-:W1:Y:S01]  /*0090*/  S2R R209, SR_TID.X ;  /* 0x0000000000d17919 */ /* 0x000e620000002100 */
[----:B------:R-:W2:Y:S01]  /*00a0*/  S2UR UR6, SR_CgaCtaId ;  /* 0x00000000000679c3 */ /* 0x000ea20000008800 */
[----:B------:R-:W3:Y:S01]  /*00b0*/  LDCU UR4, c[0x0][0x438] ;  /* 0x00008700ff0477ac */ /* 0x000ee20008000800 */
[----:B------:R-:W-:Y:S01]  /*00c0*/  IMAD.MOV.U32 R208, RZ, RZ, 0x40 ;  /* 0x00000040ffd07424 */ /* 0x000fe200078e00ff */
[----:B------:R-:W4:Y:S01]  /*00d0*/  S2R R213, SR_CTAID.Y ;  /* 0x0000000000d57919 */ /* 0x000f220000002600 */
[----:B------:R-:W-:Y:S01]  /*00e0*/  UMOV UR5, 0x400 ;  /* 0x0000040000057882 */ /* 0x000fe20000000000 */
[----:B------:R-:W1:Y:S01]  /*00f0*/  LDCU.64 UR20, c[0x0][0x358] ;  /* 0x00006b00ff1477ac */ /* 0x000e620008000a00 */
[----:B------:R-:W3:Y:S02]  /*0100*/  S2R R212, SR_CTAID.Z ;  /* 0x0000000000d47919 */ /* 0x000ee40000002700 */
[----:B------:R-:W4:Y:S01]  /*0110*/  LDC.64 R218, c[0x0][0x460] ;  /* 0x00011800ffda7b82 */ /* 0x000f220000000a00 */
[----:B------:R-:W1:Y:S01]  /*0120*/  LDCU.64 UR8, c[0x0][0x470] ;  /* 0x00008e00ff0877ac */ /* 0x000e620008000a00 */
[----:B------:R-:W-:Y:S01]  /*0130*/  UMOV UR24, URZ ;  /* 0x000000ff00187c82 */ /* 0x000fe20008000000 */
[----:B------:R-:W-:-:S05]  /*0140*/  UMOV UR25, URZ ;  /* 0x000000ff00197c82 */ /* 0x000fca0008000000 */
[----:B------:R-:W3:Y:S01]  /*0150*/  S2UR UR18, SR_CTAID.X ;  /* 0x00000000001279c3 */ /* 0x000ee20000002500 */
[----:B--2---:R-:W-:-:S04]  /*0160*/  ULEA UR6, UR6, UR5, 0x18 ;  /* 0x0000000506067291 */ /* 0x004fc8000f8ec0ff */
[----:B------:R-:W-:Y:S01]  /*0170*/  UIADD3 UR5, UPT, UPT, UR6, 0x12000, URZ ;  /* 0x0001200006057890 */ /* 0x000fe2000fffe0ff */
[C---:B-1----:R-:W-:Y:S01]  /*0180*/  IMAD.SHL.U32 R5, R209.reuse, 0x2, RZ ;  /* 0x00000002d1057824 */ /* 0x042fe200078e00ff */
[--C-:B------:R-:W-:Y:S01]  /*0190*/  SHF.R.U32.HI R9, RZ, 0x1, R209.reuse ;  /* 0x00000001ff097819 */ /* 0x100fe200000116d1 */
[C---:B------:R-:W-:Y:S01]  /*01a0*/  IMAD.SHL.U32 R4, R209.reuse, 0x20, RZ ;  /* 0x00000020d1047824 */ /* 0x040fe200078e00ff */
[----:B------:R-:W-:Y:S01]  /*01b0*/  SHF.R.U32.HI R3, RZ, 0x2, R209 ;  /* 0x00000002ff037819 */ /* 0x000fe200000116d1 */
[----:B------:R-:W-:Y:S01]  /*01c0*/  IMAD.SHL.U32 R2, R209, 0x10, RZ ;  /* 0x00000010d1027824 */ /* 0x000fe200078e00ff */
[----:B------:R-:W-:Y:S01]  /*01d0*/  LOP3.LUT R0, R5, 0x38, RZ, 0xc0, !PT ;  /* 0x0000003805007812 */ /* 0x000fe200078ec0ff */
[----:B------:R-:W-:Y:S01]  /*01e0*/  IMAD.SHL.U32 R215, R209, 0x8, RZ ;  /* 0x00000008d1d77824 */ /* 0x000fe200078e00ff */
[----:B------:R-:W-:Y:S02]  /*01f0*/  LOP3.LUT R214, R9, 0x30, RZ, 0xc0, !PT ;  /* 0x0000003009d67812 */ /* 0x000fe400078ec0ff */
[----:B------:R-:W-:-:S02]  /*0200*/  LOP3.LUT R7, R0, 0x20, R3, 0x78, !PT ;  /* 0x0000002000077812 */ /* 0x000fc400078e7803 */
[----:B------:R-:W-:Y:S01]  /*0210*/  LOP3.LUT R214, R214, 0x7, R3, 0xf8, !PT ;  /* 0x00000007d6d67812 */ /* 0x000fe200078ef803 */
[----:B------:R-:W-:Y:S01]  /*0220*/  IMAD.SHL.U32 R3, R209, 0x40, RZ ;  /* 0x00000040d1037824 */ /* 0x000fe200078e00ff */
[----:B------:R-:W-:Y:S02]  /*0230*/  LOP3.LUT R11, R4, 0x200, RZ, 0xc0, !PT ;  /* 0x00000200040b7812 */ /* 0x000fe400078ec0ff */
[--C-:B------:R-:W-:Y:S02]  /*0240*/  LOP3.LUT R222, R7, 0x1c0, R2.reuse, 0xf8, !PT ;  /* 0x000001c007de7812 */ /* 0x100fe400078ef802 */
[----:B------:R-:W-:Y:S02]  /*0250*/  LOP3.LUT R6, R11, 0x3800, R2, 0xf8, !PT ;  /* 0x000038000b067812 */ /* 0x000fe400078ef802 */
[----:B------:R-:W-:Y:S02]  /*0260*/  SHF.R.U32.HI R217, RZ, 0x3, R209 ;  /* 0x00000003ffd97819 */ /* 0x000fe400000116d1 */
[----:B------:R-:W-:-:S02]  /*0270*/  LOP3.LUT R2, R2, 0x1c0, RZ, 0xc0, !PT ;  /* 0x000001c002027812 */ /* 0x000fc400078ec0ff */
[----:B------:R-:W-:Y:S02]  /*0280*/  LOP3.LUT R10, R3, 0x1c0, RZ, 0xc0, !PT ;  /* 0x000001c0030a7812 */ /* 0x000fe400078ec0ff */
[----:B------:R-:W-:Y:S02]  /*0290*/  LOP3.LUT R12, R9, 0x10, RZ, 0xc0, !PT ;  /* 0x00000010090c7812 */ /* 0x000fe400078ec0ff */
[----:B------:R-:W-:Y:S02]  /*02a0*/  LOP3.LUT R0, R215, 0x1f8, RZ, 0xc0, !PT ;  /* 0x000001f8d7007812 */ /* 0x000fe400078ec0ff */
[----:B------:R-:W-:Y:S02]  /*02b0*/  LOP3.LUT R2, R2, 0x18, R217, 0xf8, !PT ;  /* 0x0000001802027812 */ /* 0x000fe400078ef8d9 */
[----:B------:R-:W-:Y:S02]  /*02c0*/  LOP3.LUT R10, R10, 0x38, R215, 0xf8, !PT ;  /* 0x000000380a0a7812 */ /* 0x000fe400078ef8d7 */
[----:B------:R-:W-:-:S02]  /*02d0*/  LOP3.LUT R207, R12, 0x8, R209, 0xf8, !PT ;  /* 0x000000080ccf7812 */ /* 0x000fc400078ef8d1 */
[----:B------:R-:W-:Y:S02]  /*02e0*/  R2P PR, R209, 0xe ;  /* 0x0000000ed1007804 */ /* 0x000fe40000000000 */
[----:B------:R-:W-:Y:S02]  /*02f0*/  LOP3.LUT R0, R0, 0x38, R209, 0x78, !PT ;  /* 0x0000003800007812 */ /* 0x000fe400078e78d1 */
[----:B------:R-:W-:Y:S02]  /*0300*/  LOP3.LUT R221, R2, 0x38, R5, 0x78, !PT ;  /* 0x0000003802dd7812 */ /* 0x000fe400078e7805 */
[C---:B------:R-:W-:Y:S02]  /*0310*/  LOP3.LUT R209, R10.reuse, 0x8, R209, 0x78, !PT ;  /* 0x000000080ad17812 */ /* 0x040fe400078e78d1 */
[----:B------:R-:W-:Y:S02]  /*0320*/  LOP3.LUT R2, R10, 0x8, R9, 0x78, !PT ;  /* 0x000000080a027812 */ /* 0x000fe400078e7809 */
[----:B------:R-:W-:-:S02]  /*0330*/  LOP3.LUT R207, R207, R10, RZ, 0x3c, !PT ;  /* 0x0000000acfcf7212 */ /* 0x000fc400078e3cff */
[----:B------:R-:W-:Y:S02]  /*0340*/  LOP3.LUT R10, R5, 0x20, RZ, 0xc0, !PT ;  /* 0x00000020050a7812 */ /* 0x000fe400078ec0ff */
[----:B------:R-:W-:Y:S02]  /*0350*/  LOP3.LUT R14, R4, 0xc00, RZ, 0xc0, !PT ;  /* 0x00000c00040e7812 */ /* 0x000fe400078ec0ff */
[----:B------:R-:W-:Y:S02]  /*0360*/  LOP3.LUT R10, R10, 0x18, R217, 0xf8, !PT ;  /* 0x000000180a0a7812 */ /* 0x000fe400078ef8d9 */
[----:B------:R-:W-:Y:S02]  /*0370*/  LOP3.LUT R7, R14, 0x6, R5, 0xf8, !PT ;  /* 0x000000060e077812 */ /* 0x000fe400078ef805 */
[----:B------:R-:W-:Y:S02]  /*0380*/  LOP3.LUT R210, R10, 0x1c0, R3, 0xf8, !PT ;  /* 0x000001c00ad27812 */ /* 0x000fe400078ef803 */
[----:B------:R-:W-:-:S02]  /*0390*/  LOP3.LUT R205, R3, 0x200, RZ, 0xc0, !PT ;  /* 0x0000020003cd7812 */ /* 0x000fc400078ec0ff */
[----:B------:R-:W-:Y:S02]  /*03a0*/  LOP3.LUT R210, R210, 0x38, R215, 0x78, !PT ;  /* 0x00000038d2d27812 */ /* 0x000fe400078e78d7 */
[----:B------:R-:W-:Y:S01]  /*03b0*/  LOP3.LUT R222, R7, R222, RZ, 0xfc, !PT ;  /* 0x000000de07de7212 */ /* 0x000fe200078efcff */
[----:B---3--:R-:W-:Y:S01]  /*03c0*/  IMAD.U32 R7, RZ, RZ, UR4 ;  /* 0x00000004ff077e24 */ /* 0x008fe2000f8e00ff */
[C-C-:B------:R-:W-:Y:S01]  /*03d0*/  LOP3.LUT R211, R205.reuse, 0xc00, R4.reuse, 0xf8, !PT ;  /* 0x00000c00cdd37812 */ /* 0x140fe200078ef804 */
[----:B------:R-:W-:Y:S01]  /*03e0*/  UIADD3 UR4, UPT, UPT, UR6, 0x10000, URZ ;  /* 0x0001000006047890 */ /* 0x000fe2000fffe0ff */
[----:B------:R-:W-:Y:S02]  /*03f0*/  LOP3.LUT R205, R205, 0x400, R4, 0xf8, !PT ;  /* 0x00000400cdcd7812 */ /* 0x000fe400078ef804 */
[----:B------:R-:W-:Y:S02]  /*0400*/  LOP3.LUT R8, R4, 0x400, RZ, 0xc0, !PT ;  /* 0x0000040004087812 */ /* 0x000fe400078ec0ff */
[----:B------:R-:W-:Y:S01]  /*0410*/  LOP3.LUT R210, R210, 0x200, R3, 0xf8, !PT ;  /* 0x00000200d2d27812 */ /* 0x000fe200078ef803 */
[----:B------:R-:W-:Y:S01]  /*0420*/  IMAD.MOV.U32 R3, RZ, RZ, 0x10 ;  /* 0x00000010ff037424 */ /* 0x000fe200078e00ff */
[----:B------:R-:W-:-:S02]  /*0430*/  LEA R222, R222, UR5, 0x1 ;  /* 0x00000005dede7c11 */ /* 0x000fc4000f8e08ff */
[----:B------:R-:W-:Y:S02]  /*0440*/  LOP3.LUT R207, R207, 0x200, R4, 0xf8, !PT ;  /* 0x00000200cfcf7812 */ /* 0x000fe400078ef804 */
[----:B------:R-:W-:Y:S01]  /*0450*/  LOP3.LUT R205, R205, R2, RZ, 0xfc, !PT ;  /* 0x00000002cdcd7212 */ /* 0x000fe200078efcff */
[----:B------:R-:W-:Y:S01]  /*0460*/  VIADD R224, R222, 0x20 ;  /* 0x00000020dee07836 */ /* 0x000fe20000000000 */
[----:B------:R-:W-:Y:S01]  /*0470*/  LOP3.LUT R8, R8, 0x6, R5, 0xf8, !PT ;  /* 0x0000000608087812 */ /* 0x000fe200078ef805 */
[----:B------:R-:W-:Y:S01]  /*0480*/  @P3 VIADD R224, R222, 0xffffffe0 ;  /* 0xffffffe0dee03836 */ /* 0x000fe20000000000 */
[C---:B------:R-:W-:Y:S02]  /*0490*/  SEL R204, R3.reuse, 0xfffffff0, !P1 ;  /* 0xfffffff003cc7807 */ /* 0x040fe40004800000 */
[----:B------:R-:W-:Y:S02]  /*04a0*/  SEL R3, R3, 0xfffffff0, !P2 ;  /* 0xfffffff003037807 */ /* 0x000fe40005000000 */
[----:B------:R-:W-:Y:S01]  /*04b0*/  SEL R208, R208, 0xffffffc0, !P2 ;  /* 0xffffffc0d0d07807 */ /* 0x000fe20005000000 */
[----:B------:R-:W-:Y:S01]  /*04c0*/  IMAD.SHL.U32 R204, R204, 0x2, RZ ;  /* 0x00000002cccc7824 */ /* 0x000fe200078e00ff */
[----:B------:R-:W-:Y:S01]  /*04d0*/  LEA R207, R207, UR5, 0x1 ;  /* 0x00000005cfcf7c11 */ /* 0x000fe2000f8e08ff */
[----:B------:R-:W-:Y:S01]  /*04e0*/  IMAD.IADD R246, R222, 0x1, R3 ;  /* 0x00000001def67824 */ /* 0x000fe200078e0203 */
[----:B------:R-:W-:Y:S01]  /*04f0*/  LEA R205, R205, UR4, 0x1 ;  /* 0x00000004cdcd7c11 */ /* 0x000fe2000f8e08ff */
[----:B------:R-:W-:Y:S01]  /*0500*/  IMAD.IADD R228, R3, 0x1, R224 ;  /* 0x0000000103e47824 */ /* 0x000fe200078e02e0 */
[----:B------:R-:W-:Y:S01]  /*0510*/  LOP3.LUT R221, R8, R221, RZ, 0xfc, !PT ;  /* 0x000000dd08dd7212 */ /* 0x000fe200078efcff */
[----:B------:R-:W-:Y:S01]  /*0520*/  IMAD.IADD R206, R208, 0x1, R207 ;  /* 0x00000001d0ce7824 */ /* 0x000fe200078e02cf */
[----:B------:R-:W-:Y:S01]  /*0530*/  LOP3.LUT R209, R6, R209, RZ, 0xfc, !PT ;  /* 0x000000d106d17212 */ /* 0x000fe200078efcff */
[----:B------:R-:W-:Y:S01]  /*0540*/  IMAD.IADD R203, R208, 0x1, R205 ;  /* 0x00000001d0cb7824 */ /* 0x000fe200078e02cd */
[----:B----4-:R-:W-:-:S02]  /*0550*/  LEA R218, P0, R213, R218, 0x2 ;  /* 0x000000dad5da7211 */ /* 0x010fc400078010ff */
[----:B------:R-:W-:Y:S02]  /*0560*/  LOP3.LUT R211, R211, R2, RZ, 0xfc, !PT ;  /* 0x00000002d3d37212 */ /* 0x000fe400078efcff */
[----:B------:R-:W-:Y:S02]  /*0570*/  LOP3.LUT R216, R215, 0x38, RZ, 0xc0, !PT ;  /* 0x00000038d7d87812 */ /* 0x000fe400078ec0ff */
[----:B------:R-:W-:Y:S02]  /*0580*/  LOP3.LUT R223, R0, 0x1e00, R215, 0xf8, !PT ;  /* 0x00001e0000df7812 */ /* 0x000fe400078ef8d7 */
[----:B------:R-:W-:Y:S02]  /*0590*/  LEA.HI.X R219, R213, R219, RZ, 0x2, P0 ;  /* 0x000000dbd5db7211 */ /* 0x000fe400000f14ff */
[----:B------:R-:W-:Y:S02]  /*05a0*/  LOP3.LUT R220, R216, 0x40, RZ, 0xfc, !PT ;  /* 0x00000040d8dc7812 */ /* 0x000fe400078efcff */
[----:B------:R-:W-:-:S02]  /*05b0*/  LEA R223, R223, UR6, 0x1 ;  /* 0x00000006dfdf7c11 */ /* 0x000fc4000f8e08ff */
[----:B------:R-:W-:Y:S02]  /*05c0*/  LEA R221, R221, UR6, 0x1 ;  /* 0x00000006dddd7c11 */ /* 0x000fe4000f8e08ff */
[----:B------:R-:W-:Y:S02]  /*05d0*/  LEA R211, R211, UR6, 0x1 ;  /* 0x00000006d3d37c11 */ /* 0x000fe4000f8e08ff */
[----:B------:R-:W-:Y:S02]  /*05e0*/  LEA R209, R209, UR4, 0x1 ;  /* 0x00000004d1d17c11 */ /* 0x000fe4000f8e08ff */
[----:B------:R-:W-:-:S07]  /*05f0*/  LEA R210, R210, UR6, 0x1 ;  /* 0x00000006d2d27c11 */ /* 0x000fce000f8e08ff */
.L_x_57:
[----:B-1----:R-:W1:Y:S01]  /*0600*/  LDCU.64 UR4, c[0x0][0x478] ;  /* 0x00008f00ff0477ac */ /* 0x002e620008000a00 */
[----:B------:R-:W2:Y:S01]  /*0610*/  LDC.64 R2, c[0x0][0x460] ;  /* 0x00011800ff027b82 */ /* 0x000ea20000000a00 */
[----:B------:R-:W-:Y:S01]  /*0620*/  ISETP.NE.U32.AND P4, PT, RZ, UR8, PT ;  /* 0x00000008ff007c0c */ /* 0x000fe2000bf85070 */
[----:B------:R-:W-:Y:S01]  /*0630*/  IMAD.SHL.U32 R11, R213, 0x4, RZ ;  /* 0x00000004d50b7824 */ /* 0x000fe200078e00ff */
[----:B------:R-:W-:Y:S01]  /*0640*/  SHF.R.U32.HI R0, RZ, 0x1e, R213 ;  /* 0x0000001eff007819 */ /* 0x000fe200000116d5 */
[----:B------:R-:W-:Y:S01]  /*0650*/  IMAD.MOV.U32 R244, RZ, RZ, RZ ;  /* 0x000000fffff47224 */ /* 0x000fe200078e00ff */
[----:B------:R-:W-:-:S03]  /*0660*/  ISETP.NE.AND.EX P4, PT, RZ, UR9, PT, P4 ;  /* 0x00000009ff007c0c */ /* 0x000fc6000bf85340 */
[----:B------:R-:W3:Y:S08]  /*0670*/  LDC.U8 R6, c[0x0][0x532] ;  /* 0x00014c80ff067b82 */ /* 0x000ef00000000000 */
[----:B------:R-:W4:Y:S01]  /*0680*/  LDC.64 R4, c[0x0][0x468] ;  /* 0x00011a00ff047b82 */ /* 0x000f220000000a00 */
[----:B-1----:R-:W-:Y:S02]  /*0690*/  ISETP.NE.U32.AND P3, PT, RZ, UR4, PT ;  /* 0x00000004ff007c0c */ /* 0x002fe4000bf65070 */
[----:B------:R-:W-:-:S02]  /*06a0*/  @P4 IADD3 R12, P1, PT, R11, UR8, RZ ;  /* 0x000000080b0c4c10 */ /* 0x000fc4000ff3e0ff */
[----:B------:R-:W-:Y:S02]  /*06b0*/  ISETP.NE.AND.EX P3, PT, RZ, UR5, PT, P3 ;  /* 0x00000005ff007c0c */ /* 0x000fe4000bf65330 */
[----:B------:R-:W-:Y:S02]  /*06c0*/  @P4 IADD3.X R13, PT, PT, R0, UR9, RZ, P1, !PT ;  /* 0x00000009000d4c10 */ /* 0x000fe40008ffe4ff */
[C---:B--2---:R-:W-:Y:S02]  /*06d0*/  ISETP.NE.U32.AND P5, PT, R2.reuse, RZ, PT ;  /* 0x000000ff0200720c */ /* 0x044fe40003fa5070 */
[----:B------:R-:W-:Y:S01]  /*06e0*/  ISETP.NE.U32.AND P2, PT, R2, RZ, PT ;  /* 0x000000ff0200720c */ /* 0x000fe20003f45070 */
[----:B------:R-:W-:Y:S01]  /*06f0*/  IMAD.MOV.U32 R14, RZ, RZ, -0x1 ;  /* 0xffffffffff0e7424 */ /* 0x000fe200078e00ff */
[C---:B------:R-:W-:Y:S01]  /*0700*/  ISETP.NE.AND.EX P5, PT, R3.reuse, RZ, PT, P5 ;  /* 0x000000ff0300720c */ /* 0x040fe20003fa5350 */
[----:B------:R-:W2:Y:S01]  /*0710*/  @P4 LDG.E R244, desc[UR20][R12.64] ;  /* 0x000000140cf44981 */ /* 0x000ea2000c1e1900 */
[----:B------:R-:W-:-:S03]  /*0720*/  ISETP.NE.AND.EX P2, PT, R3, RZ, PT, P2 ;  /* 0x000000ff0300720c */ /* 0x000fc60003f45320 */
[----:B------:R-:W-:-:S04]  /*0730*/  @P3 IADD3 R2, P0, PT, R11, UR4, RZ ;  /* 0x000000040b023c10 */ /* 0x000fc8000ff1e0ff */
[----:B------:R-:W-:-:S04]  /*0740*/  @P3 IADD3.X R3, PT, PT, R0, UR5, RZ, P0, !PT ;  /* 0x0000000500033c10 */ /* 0x000fc800087fe4ff */
[----:B-----5:R1:W5:Y:S04]  /*0750*/  @P5 LDG.E R14, desc[UR20][R218.64] ;  /* 0x00000014da0e5981 */ /* 0x020368000c1e1900 */
[----:B------:R-:W2:Y:S04]  /*0760*/  @P3 LDG.E R243, desc[UR20][R2.64] ;  /* 0x0000001402f33981 */ /* 0x000ea8000c1e1900 */
[----:B------:R1:W5:Y:S01]  /*0770*/  @P2 LDG.E R9, desc[UR20][R218.64+0x4] ;  /* 0x00000414da092981 */ /* 0x000362000c1e1900 */
[----:B---3--:R-:W-:Y:S02]  /*0780*/  ISETP.NE.AND P4, PT, R6, RZ, PT ;  /* 0x000000ff0600720c */ /* 0x008fe40003f85270 */
[----:B----4-:R-:W-:-:S04]  /*0790*/  ISETP.EQ.U32.AND P1, PT, R4, RZ, PT ;  /* 0x000000ff0400720c */ /* 0x010fc80003f22070 */
[----:B------:R-:W-:Y:S02]  /*07a0*/  ISETP.EQ.OR.EX P1, PT, R5, RZ, !P4, P1 ;  /* 0x000000ff0500720c */ /* 0x000fe40006722710 */
[----:B------:R-:W-:Y:S01]  /*07b0*/  IADD3 R10, P0, PT, R11, R4, RZ ;  /* 0x000000040b0a7210 */ /* 0x000fe20007f1e0ff */
[----:B------:R-:W-:-:S04]  /*07c0*/  IMAD.MOV.U32 R245, RZ, RZ, -0x1 ;  /* 0xfffffffffff57424 */ /* 0x000fc800078e00ff */
[----:B------:R-:W-:Y:S02]  /*07d0*/  IMAD.X R11, R0, 0x1, R5, P0 ;  /* 0x00000001000b7824 */ /* 0x000fe400000e0605 */
[----:B------:R-:W3:Y:S04]  /*07e0*/  @!P3 LDC R0, c[0x0][0x43c] ;  /* 0x00010f00ff00bb82 */ /* 0x000ee80000000800 */
[----:B------:R1:W5:Y:S04]  /*07f0*/  @!P1 LDG.E R245, desc[UR20][R10.64] ;  /* 0x000000140af59981 */ /* 0x000368000c1e1900 */
[----:B------:R-:W4:Y:S01]  /*0800*/  @!P3 LDC.64 R2, c[0x0][0x488] ;  /* 0x00012200ff02bb82 */ /* 0x000f220000000a00 */
[----:B------:R-:W-:-:S07]  /*0810*/  ISETP.NE.U32.AND P1, PT, R4, RZ, PT ;  /* 0x000000ff0400720c */ /* 0x000fce0003f25070 */
[----:B------:R-:W1:Y:S01]  /*0820*/  @!P2 LDC R236, c[0x0][0x434] ;  /* 0x00010d00ffecab82 */ /* 0x000e620000000800 */
[----:B------:R-:W-:Y:S01]  /*0830*/  ISETP.NE.AND.EX P1, PT, R5, RZ, PT, P1 ;  /* 0x000000ff0500720c */ /* 0x000fe20003f25310 */
[----:B------:R-:W-:Y:S01]  /*0840*/  USHF.L.U32 UR23, UR19, 0x6, URZ ;  /* 0x0000000613177899 */ /* 0x000fe200080006ff */
[----:B----4-:R-:W-:-:S04]  /*0850*/  @!P3 ISETP.NE.U32.AND P0, PT, R2, RZ, PT ;  /* 0x000000ff0200b20c */ /* 0x010fc80003f05070 */
[----:B------:R-:W-:-:S04]  /*0860*/  @!P3 ISETP.NE.AND.EX P0, PT, R3, RZ, PT, P0 ;  /* 0x000000ff0300b20c */ /* 0x000fc80003f05300 */
[----:B---3--:R-:W-:Y:S01]  /*0870*/  @!P3 SEL R0, R0, RZ, P0 ;  /* 0x000000ff0000b207 */ /* 0x008fe20000000000 */
[----:B--2---:R-:W-:Y:S02]  /*0880*/  @P3 IMAD.IADD R243, R243, 0x1, -R244 ;  /* 0x00000001f3f33824 */ /* 0x004fe400078e0af4 */
[----:B-1----:R-:W-:Y:S06]  /*0890*/  @!P1 BRA `(.L_x_0) ;  /* 0x00000000000c9947 */ /* 0x002fec0003800000 */
[----:B------:R-:W2:Y:S02]  /*08a0*/  @P4 LDG.E R2, desc[UR20][R10.64+0x4] ;  /* 0x000004140a024981 */ /* 0x000ea4000c1e1900 */
[----:B--2--5:R-:W-:-:S06]  /*08b0*/  @P4 IADD3 R7, PT, PT, R2, -R245, RZ ;  /* 0x800000f502074210 */ /* 0x024fcc0007ffe0ff */
[----:B------:R1:W5:Y:S02]  /*08c0*/  @!P4 LDG.E R7, desc[UR20][R10.64] ;  /* 0x000000140a07c981 */ /* 0x000364000c1e1900 */
.L_x_0:
[----:B-----5:R-:W-:Y:S01]  /*08d0*/  @!P3 IADD3 R243, PT, PT, R0, R7, -R244 ;  /* 0x0000000700f3b210 */ /* 0x020fe20007ffe8f4 */
[----:B------:R-:W-:-:S03]  /*08e0*/  @P2 IMAD.IADD R236, R9, 0x1, -R14 ;  /* 0x0000000109ec2824 */ /* 0x000fc600078e0a0e */
[----:B------:R-:W-:-:S13]  /*08f0*/  ISETP.GT.AND P0, PT, R243, UR23, PT ;  /* 0x00000017f3007c0c */ /* 0x000fda000bf04270 */
[----:B------:R-:W-:Y:S05]  /*0900*/  @!P0 BRA `(.L_x_1) ;  /* 0x0000005c00208947 */ /* 0x000fea0003800000 */
[----:B------:R-:W-:Y:S01]  /*0910*/  ISETP.NE.AND P3, PT, R14, -0x1, PT ;  /* 0xffffffff0e00780c */ /* 0x000fe20003f65270 */
[----:B------:R-:W-:Y:S01]  /*0920*/  VIADD R7, R236, 0x3f ;  /* 0x0000003fec077836 */ /* 0x000fe20000000000 */
[----:B------:R-:W-:-:S04]  /*0930*/  ISETP.NE.AND P2, PT, R245, -0x1, PT ;  /* 0xfffffffff500780c */ /* 0x000fc80003f45270 */
[----:B------:R-:W-:-:S04]  /*0940*/  SHF.R.S32.HI R242, RZ, 0x1f, R7 ;  /* 0x0000001ffff27819 */ /* 0x000fc80000011407 */
[----:B------:R-:W-:-:S03]  /*0950*/  LEA.HI R242, R242, R7, RZ, 0x6 ;  /* 0x00000007f2f27211 */ /* 0x000fc600078f30ff */
[----:B------:R-:W2:Y:S01]  /*0960*/  @!P3 LDC.64 R4, c[0x0][0x398] ;  /* 0x0000e600ff04bb82 */ /* 0x000ea20000000a00 */
[----:B------:R-:W-:-:S05]  /*0970*/  SHF.R.S32.HI R242, RZ, 0x6, R242 ;  /* 0x00000006fff27819 */ /* 0x000fca00000114f2 */
[----:B------:R-:W-:Y:S02]  /*0980*/  IMAD.SHL.U32 R241, R242, 0x40, RZ ;  /* 0x00000040f2f17824 */ /* 0x000fe400078e00ff */
[----:B------:R-:W3:Y:S01]  /*0990*/  @P3 LDC.64 R2, c[0x0][0x3b0] ;  /* 0x0000ec00ff023b82 */ /* 0x000ee20000000a00 */
[----:B--2---:R-:W-:-:S04]  /*09a0*/  @!P3 IMAD.WIDE.U32 R16, R213, R4, RZ ;  /* 0x00000004d510b225 */ /* 0x004fc800078e00ff */
[----:B------:R-:W-:Y:S01]  /*09b0*/  @!P3 IMAD R13, R213, R5, R17 ;  /* 0x00000005d50db224 */ /* 0x000fe200078e0211 */
[----:B------:R-:W-:Y:S01]  /*09c0*/  IADD3 R17, PT, PT, R241, -0x40, RZ ;  /* 0xffffffc0f1117810 */ /* 0x000fe20007ffe0ff */
[----:B---3--:R-:W-:-:S03]  /*09d0*/  @P3 IMAD.WIDE.U32 R4, R14, R2, RZ ;  /* 0x000000020e043225 */ /* 0x008fc600078e00ff */
[----:B------:R-:W-:Y:S01]  /*09e0*/  SHF.R.S32.HI R19, RZ, 0x1f, R17 ;  /* 0x0000001fff137819 */ /* 0x000fe20000011411 */
[----:B------:R-:W-:Y:S02]  /*09f0*/  @P3 IMAD R13, R14, R3, R5 ;  /* 0x000000030e0d3224 */ /* 0x000fe400078e0205 */
[----:B------:R-:W-:Y:S01]  /*0a00*/  @P3 IMAD.MOV.U32 R16, RZ, RZ, R4 ;  /* 0x000000ffff103224 */ /* 0x000fe200078e0004 */
[----:B------:R-:W-:Y:S06]  /*0a10*/  @P2 BRA `(.L_x_2) ;  /* 0x0000000000282947 */ /* 0x000fec0003800000 */
[----:B------:R-:W2:Y:S01]  /*0a20*/  LDCU.64 UR14, c[0x0][0x3b8] ;  /* 0x00007700ff0e77ac */ /* 0x000ea20008000a00 */
[----:B------:R-:W-:Y:S01]  /*0a30*/  SHF.R.S32.HI R3, RZ, 0x1f, R244 ;  /* 0x0000001fff037819 */ /* 0x000fe200000114f4 */
[----:B------:R-:W3:Y:S04]  /*0a40*/  LDCU.64 UR4, c[0x0][0x3a0] ;  /* 0x00007400ff0477ac */ /* 0x000ee80008000a00 */
[----:B--2---:R-:W-:Y:S02]  /*0a50*/  IMAD R3, R3, UR14, RZ ;  /* 0x0000000e03037c24 */ /* 0x004fe4000f8e02ff */
[----:B------:R-:W-:-:S04]  /*0a60*/  IMAD.WIDE.U32 R4, R244, UR14, RZ ;  /* 0x0000000ef4047c25 */ /* 0x000fc8000f8e00ff */
[----:B------:R-:W-:-:S05]  /*0a70*/  IMAD R0, R244, UR15, R3 ;  /* 0x0000000ff4007c24 */ /* 0x000fca000f8e0203 */
[----:B------:R-:W-:-:S03]  /*0a80*/  IADD3 R5, PT, PT, R5, R0, RZ ;  /* 0x0000000005057210 */ /* 0x000fc60007ffe0ff */
[----:B---3--:R-:W-:-:S04]  /*0a90*/  IMAD.WIDE.U32 R8, R213, UR4, R4 ;  /* 0x00000004d5087c25 */ /* 0x008fc8000f8e0004 */
[----:B------:R-:W-:Y:S01]  /*0aa0*/  IMAD R7, R213, UR5, R9 ;  /* 0x00000005d5077c24 */ /* 0x000fe2000f8e0209 */
[----:B------:R-:W-:Y:S06]  /*0ab0*/  BRA `(.L_x_3) ;  /* 0x0000000000147947 */ /* 0x000fec0003800000 */
.L_x_2:
[----:B------:R-:W2:Y:S01]  /*0ac0*/  LDCU.64 UR14, c[0x0][0x3b8] ;  /* 0x00007700ff0e77ac */ /* 0x000ea20008000a00 */
[----:B------:R-:W-:-:S05]  /*0ad0*/  IADD3 R8, PT, PT, R244, R245, RZ ;  /* 0x000000f5f4087210 */ /* 0x000fca0007ffe0ff */
[C---:B--2---:R-:W-:Y:S02]  /*0ae0*/  IMAD R7, R8.reuse, UR15, RZ ;  /* 0x0000000f08077c24 */ /* 0x044fe4000f8e02ff */
[----:B------:R-:W-:-:S05]  /*0af0*/  IMAD.WIDE.U32 R8, R8, UR14, RZ ;  /* 0x0000000e08087c25 */ /* 0x000fca000f8e00ff */
[----:B------:R-:W-:Y:S02]  /*0b00*/  IADD3 R7, PT, PT, R9, R7, RZ ;  /* 0x0000000709077210 */ /* 0x000fe40007ffe0ff */
.L_x_3:
[----:B------:R-:W2:Y:S01]  /*0b10*/  LDC R3, c[0x0][0x3e8] ;  /* 0x0000fa00ff037b82 */ /* 0x000ea20000000800 */
[----:B------:R-:W-:Y:S01]  /*0b20*/  USHF.R.S32.HI UR22, URZ, 0x1f, UR23 ;  /* 0x0000001fff167899 */ /* 0x000fe20008011417 */
[----:B--2---:R-:W-:-:S04]  /*0b30*/  IABS R4, R3 ;  /* 0x0000000300047213 */ /* 0x004fc80000000000 */
[----:B------:R-:W1:Y:S08]  /*0b40*/  I2F.RP R5, R4 ;  /* 0x0000000400057306 */ /* 0x000e700000209400 */
[----:B-1----:R-:W1:Y:S02]  /*0b50*/  MUFU.RCP R10, R5 ;  /* 0x00000005000a7308 */ /* 0x002e640000001000 */
[----:B-1----:R-:W-:-:S06]  /*0b60*/  VIADD R10, R10, 0xffffffe ;  /* 0x0ffffffe0a0a7836 */ /* 0x002fcc0000000000 */
[----:B------:R-:W1:Y:S02]  /*0b70*/  F2I.FTZ.U32.TRUNC.NTZ R11, R10 ;  /* 0x0000000a000b7305 */ /* 0x000e64000021f000 */
[----:B-1----:R-:W-:Y:S01]  /*0b80*/  IMAD.MOV R0, RZ, RZ, -R11 ;  /* 0x000000ffff007224 */ /* 0x002fe200078e0a0b */
[----:B------:R-:W-:-:S03]  /*0b90*/  MOV R10, RZ ;  /* 0x000000ff000a7202 */ /* 0x000fc60000000f00 */
[----:B------:R-:W-:Y:S01]  /*0ba0*/  IMAD R2, R0, R4, RZ ;  /* 0x0000000400027224 */ /* 0x000fe200078e02ff */
[----:B------:R-:W-:-:S03]  /*0bb0*/  IABS R0, R212 ;  /* 0x000000d400007213 */ /* 0x000fc60000000000 */
[----:B------:R-:W-:-:S06]  /*0bc0*/  IMAD.HI.U32 R11, R11, R2, R10 ;  /* 0x000000020b0b7227 */ /* 0x000fcc00078e000a */
[----:B------:R-:W-:-:S04]  /*0bd0*/  IMAD.HI.U32 R6, R11, R0, RZ ;  /* 0x000000000b067227 */ /* 0x000fc800078e00ff */
[----:B------:R-:W-:-:S04]  /*0be0*/  IMAD.MOV R5, RZ, RZ, -R6 ;  /* 0x000000ffff057224 */ /* 0x000fc800078e0a06 */
[----:B------:R-:W-:Y:S01]  /*0bf0*/  IMAD R5, R4, R5, R0 ;  /* 0x0000000504057224 */ /* 0x000fe200078e0200 */
[----:B------:R-:W-:-:S04]  /*0c00*/  LOP3.LUT R0, R212, R3, RZ, 0x3c, !PT ;  /* 0x00000003d4007212 */ /* 0x000fc800078e3cff */
[----:B------:R-:W-:Y:S02]  /*0c10*/  ISETP.GT.U32.AND P1, PT, R4, R5, PT ;  /* 0x000000050400720c */ /* 0x000fe40003f24070 */
[----:B------:R-:W-:-:S11]  /*0c20*/  ISETP.GE.AND P0, PT, R0, RZ, PT ;  /* 0x000000ff0000720c */ /* 0x000fd60003f06270 */
[----:B------:R-:W-:Y:S01]  /*0c30*/  @!P1 IMAD.IADD R5, R5, 0x1, -R4 ;  /* 0x0000000105059824 */ /* 0x000fe200078e0a04 */
[----:B------:R-:W-:Y:S02]  /*0c40*/  @!P1 IADD3 R6, PT, PT, R6, 0x1, RZ ;  /* 0x0000000106069810 */ /* 0x000fe40007ffe0ff */
[----:B------:R-:W-:Y:S02]  /*0c50*/  ISETP.NE.AND P1, PT, R3, RZ, PT ;  /* 0x000000ff0300720c */ /* 0x000fe40003f25270 */
[----:B------:R-:W-:-:S13]  /*0c60*/  ISETP.GE.U32.AND P4, PT, R5, R4, PT ;  /* 0x000000040500720c */ /* 0x000fda0003f86070 */
[----:B------:R-:W-:-:S05]  /*0c70*/  @P4 VIADD R6, R6, 0x1 ;  /* 0x0000000106064836 */ /* 0x000fca0000000000 */
[----:B------:R-:W-:Y:S02]  /*0c80*/  @!P0 IADD3 R6, PT, PT, -R6, RZ, RZ ;  /* 0x000000ff06068210 */ /* 0x000fe40007ffe1ff */
[----:B------:R-:W-:-:S04]  /*0c90*/  @!P1 LOP3.LUT R6, RZ, R3, RZ, 0x33, !PT ;  /* 0x00000003ff069212 */ /* 0x000fc800078e33ff */
[----:B------:R-:W-:Y:S01]  /*0ca0*/  SHF.R.S32.HI R0, RZ, 0x1f, R6 ;  /* 0x0000001fff007819 */ /* 0x000fe20000011406 */
[----:B------:R-:W-:Y:S06]  /*0cb0*/  @P2 BRA `(.L_x_4) ;  /* 0x0000000000282947 */ /* 0x000fec0003800000 */
[----:B------:R-:W1:Y:S01]  /*0cc0*/  LDCU.64 UR12, c[0x0][0x3c0] ;  /* 0x00007800ff0c77ac */ /* 0x000e620008000a00 */
[----:B------:R-:W-:Y:S01]  /*0cd0*/  SHF.R.S32.HI R3, RZ, 0x1f, R244 ;  /* 0x0000001fff037819 */ /* 0x000fe200000114f4 */
[----:B------:R-:W2:Y:S04]  /*0ce0*/  LDCU.64 UR4, c[0x0][0x3a8] ;  /* 0x00007500ff0477ac */ /* 0x000ea80008000a00 */
[----:B-1----:R-:W-:Y:S02]  /*0cf0*/  IMAD R3, R3, UR12, RZ ;  /* 0x0000000c03037c24 */ /* 0x002fe4000f8e02ff */
[----:B------:R-:W-:-:S04]  /*0d00*/  IMAD.WIDE.U32 R4, R244, UR12, RZ ;  /* 0x0000000cf4047c25 */ /* 0x000fc8000f8e00ff */
[----:B------:R-:W-:-:S05]  /*0d10*/  IMAD R2, R244, UR13, R3 ;  /* 0x0000000df4027c24 */ /* 0x000fca000f8e0203 */
[----:B------:R-:W-:-:S03]  /*0d20*/  IADD3 R5, PT, PT, R5, R2, RZ ;  /* 0x0000000205057210 */ /* 0x000fc60007ffe0ff */
[----:B--2---:R-:W-:-:S04]  /*0d30*/  IMAD.WIDE.U32 R10, R213, UR4, R4 ;  /* 0x00000004d50a7c25 */ /* 0x004fc8000f8e0004 */
[----:B------:R-:W-:Y:S01]  /*0d40*/  IMAD R9, R213, UR5, R11 ;  /* 0x00000005d5097c24 */ /* 0x000fe2000f8e020b */
[----:B------:R-:W-:Y:S06]  /*0d50*/  BRA `(.L_x_5) ;  /* 0x0000000000147947 */ /* 0x000fec0003800000 */
.L_x_4:
[----:B------:R-:W1:Y:S01]  /*0d60*/  LDCU.64 UR12, c[0x0][0x3c0] ;  /* 0x00007800ff0c77ac */ /* 0x000e620008000a00 */
[----:B------:R-:W-:-:S05]  /*0d70*/  IADD3 R2, PT, PT, R244, R245, RZ ;  /* 0x000000f5f4027210 */ /* 0x000fca0007ffe0ff */
[C---:B-1----:R-:W-:Y:S02]  /*0d80*/  IMAD R9, R2.reuse, UR13, RZ ;  /* 0x0000000d02097c24 */ /* 0x042fe4000f8e02ff */
[----:B------:R-:W-:-:S05]  /*0d90*/  IMAD.WIDE.U32 R10, R2, UR12, RZ ;  /* 0x0000000c020a7c25 */ /* 0x000fca000f8e00ff */
[----:B------:R-:W-:-:S07]  /*0da0*/  IADD3 R9, PT, PT, R11, R9, RZ ;  /* 0x000000090b097210 */ /* 0x000fce0007ffe0ff */
.L_x_5:
[----:B------:R-:W1:Y:S01]  /*0db0*/  @!P3 LDC.64 R4, c[0x0][0x588] ;  /* 0x00016200ff04bb82 */ /* 0x000e620000000a00 */
[----:B------:R-:W2:Y:S01]  /*0dc0*/  LDCU UR11, c[0x0][0x3e0] ;  /* 0x00007c00ff0b77ac */ /* 0x000ea20008000800 */
[----:B------:R-:W2:Y:S06]  /*0dd0*/  LDCU UR26, c[0x0][0x44c] ;  /* 0x00008980ff1a77ac */ /* 0x000eac0008000800 */
[----:B------:R-:W3:Y:S01]  /*0de0*/  @P3 LDC.64 R2, c[0x0][0x590] ;  /* 0x00016400ff023b82 */ /* 0x000ee20000000a00 */
[----:B--2---:R-:W-:Y:S01]  /*0df0*/  UIMAD.WIDE UR6, UR11, UR26, URZ ;  /* 0x0000001a0b0672a5 */ /* 0x004fe2000f8e02ff */
[----:B-1----:R-:W-:-:S04]  /*0e00*/  @!P3 IMAD.WIDE.U32 R20, R213, R4, RZ ;  /* 0x00000004d514b225 */ /* 0x002fc800078e00ff */
[----:B------:R-:W-:Y:S02]  /*0e10*/  @!P3 IMAD R15, R213, R5, R21 ;  /* 0x00000005d50fb224 */ /* 0x000fe400078e0215 */
[----:B---3--:R-:W-:-:S04]  /*0e20*/  @P3 IMAD.WIDE.U32 R22, R14, R2, RZ ;  /* 0x000000020e163225 */ /* 0x008fc800078e00ff */
[----:B------:R-:W-:Y:S01]  /*0e30*/  @P3 IMAD R15, R14, R3, R23 ;  /* 0x000000030e0f3224 */ /* 0x000fe200078e0217 */
[----:B------:R-:W-:Y:S01]  /*0e40*/  @P3 MOV R20, R22 ;  /* 0x0000001600143202 */ /* 0x000fe20000000f00 */
[----:B------:R-:W-:Y:S06]  /*0e50*/  @P3 BRA `(.L_x_6) ;  /* 0x0000000000403947 */ /* 0x000fec0003800000 */
[----:B------:R-:W1:Y:S02]  /*0e60*/  LDCU UR4, c[0x0][0x444] ;  /* 0x00008880ff0477ac */ /* 0x000e640008000800 */
[----:B-1----:R-:W-:Y:S01]  /*0e70*/  USHF.R.S32.HI UR5, URZ, 0x1f, UR4 ;  /* 0x0000001fff057899 */ /* 0x002fe20008011404 */
[----:B------:R-:W-:Y:S01]  /*0e80*/  IMAD.WIDE.U32 R22, R213, UR4, RZ ;  /* 0x00000004d5167c25 */ /* 0x000fe2000f8e00ff */
[----:B------:R-:W-:-:S04]  /*0e90*/  USHF.R.S32.HI UR4, URZ, 0x1f, UR11 ;  /* 0x0000001fff047899 */ /* 0x000fc8000801140b */
[----:B------:R-:W-:Y:S02]  /*0ea0*/  IMAD R2, R213, UR5, RZ ;  /* 0x00000005d5027c24 */ /* 0x000fe4000f8e02ff */
[----:B------:R-:W-:-:S03]  /*0eb0*/  IMAD.WIDE.U32 R4, R22, UR11, RZ ;  /* 0x0000000b16047c25 */ /* 0x000fc6000f8e00ff */
[----:B------:R-:W-:Y:S01]  /*0ec0*/  IADD3 R2, PT, PT, R23, R2, RZ ;  /* 0x0000000217027210 */ /* 0x000fe20007ffe0ff */
[----:B------:R-:W-:-:S04]  /*0ed0*/  IMAD.WIDE.U32 R24, R4, UR26, RZ ;  /* 0x0000001a04187c25 */ /* 0x000fc8000f8e00ff */
[----:B------:R-:W-:-:S04]  /*0ee0*/  IMAD R2, R2, UR11, RZ ;  /* 0x0000000b02027c24 */ /* 0x000fc8000f8e02ff */
[----:B------:R-:W-:Y:S01]  /*0ef0*/  IMAD R2, R22, UR4, R2 ;  /* 0x0000000416027c24 */ /* 0x000fe2000f8e0202 */
[----:B------:R-:W-:-:S04]  /*0f00*/  USHF.R.S32.HI UR4, URZ, 0x1f, UR26 ;  /* 0x0000001fff047899 */ /* 0x000fc8000801141a */
[----:B------:R-:W-:-:S05]  /*0f10*/  IADD3 R2, PT, PT, R5, R2, RZ ;  /* 0x0000000205027210 */ /* 0x000fca0007ffe0ff */
[----:B------:R-:W-:-:S04]  /*0f20*/  IMAD R22, R2, UR26, RZ ;  /* 0x0000001a02167c24 */ /* 0x000fc8000f8e02ff */
[----:B------:R-:W-:-:S05]  /*0f30*/  IMAD R22, R4, UR4, R22 ;  /* 0x0000000404167c24 */ /* 0x000fca000f8e0216 */
[----:B------:R-:W-:Y:S01]  /*0f40*/  IADD3 R22, PT, PT, R25, R22, RZ ;  /* 0x0000001619167210 */ /* 0x000fe20007ffe0ff */
[----:B------:R-:W-:Y:S06]  /*0f50*/  BRA `(.L_x_7) ;  /* 0x00000000000c7947 */ /* 0x000fec0003800000 */
.L_x_6:
[C---:B------:R-:W-:Y:S02]  /*0f60*/  IMAD R22, R14.reuse, UR7, RZ ;  /* 0x000000070e167c24 */ /* 0x040fe4000f8e02ff */
[----:B------:R-:W-:-:S05]  /*0f70*/  IMAD.WIDE.U32 R24, R14, UR6, RZ ;  /* 0x000000060e187c25 */ /* 0x000fca000f8e00ff */
[----:B------:R-:W-:Y:S02]  /*0f80*/  IADD3 R22, PT, PT, R25, R22, RZ ;  /* 0x0000001619167210 */ /* 0x000fe40007ffe0ff */
.L_x_7:
[----:B------:R-:W1:Y:S01]  /*0f90*/  LDCU.U8 UR4, c[0x0][0x548] ;  /* 0x0000a900ff0477ac */ /* 0x000e620008000000 */
[----:B------:R-:W-:Y:S01]  /*0fa0*/  SHF.L.U32 R5, R213, 0x7, RZ ;  /* 0x00000007d5057819 */ /* 0x000fe200000006ff */
[----:B------:R-:W-:Y:S01]  /*0fb0*/  IMAD R23, R212, UR26, RZ ;  /* 0x0000001ad4177c24 */ /* 0x000fe2000f8e02ff */
[----:B------:R-:W2:Y:S02]  /*0fc0*/  LDCU.U8 UR10, c[0x0][0x5f0] ;  /* 0x0000be00ff0a77ac */ /* 0x000ea40008000000 */
[----:B------:R-:W-:-:S04]  /*0fd0*/  SEL R26, R5, RZ, P5 ;  /* 0x000000ff051a7207 */ /* 0x000fc80002800000 */
[----:B------:R-:W-:-:S04]  /*0fe0*/  IADD3 R26, P0, PT, R17, R26, RZ ;  /* 0x0000001a111a7210 */ /* 0x000fc80007f1e0ff */
[----:B------:R-:W-:Y:S01]  /*0ff0*/  IADD3.X R21, PT, PT, RZ, R19, RZ, P0, !PT ;  /* 0x00000013ff157210 */ /* 0x000fe200007fe4ff */
[----:B-1----:R-:W-:-:S04]  /*1000*/  UISETP.NE.AND UP0, UPT, UR4, URZ, UPT ;  /* 0x000000ff0400728c */ /* 0x002fc8000bf05270 */
[----:B------:R-:W-:-:S04]  /*1010*/  IMAD R21, R21, UR6, RZ ;  /* 0x0000000615157c24 */ /* 0x000fc8000f8e02ff */
[C---:B------:R-:W-:Y:S02]  /*1020*/  IMAD R21, R26.reuse, UR7, R21 ;  /* 0x000000071a157c24 */ /* 0x040fe4000f8e0215 */
[----:B------:R-:W-:-:S05]  /*1030*/  IMAD.WIDE.U32 R26, R26, UR6, RZ ;  /* 0x000000061a1a7c25 */ /* 0x000fca000f8e00ff */
[----:B------:R-:W-:Y:S01]  /*1040*/  IADD3 R21, PT, PT, R27, R21, RZ ;  /* 0x000000151b157210 */ /* 0x000fe20007ffe0ff */
[----:B--2---:R-:W-:Y:S06]  /*1050*/  BRA.U !UP0, `(.L_x_8) ;  /* 0x00000001081c7547 */ /* 0x004fec000b800000 */
[----:B------:R-:W1:Y:S01]  /*1060*/  LDC R2, c[0x0][0x434] ;  /* 0x00010d00ff027b82 */ /* 0x000e620000000800 */
[----:B------:R-:W2:Y:S01]  /*1070*/  LDCU UR4, c[0x0][0x454] ;  /* 0x00008a80ff0477ac */ /* 0x000ea20008000800 */
[----:B------:R-:W-:Y:S01]  /*1080*/  ISETP.NE.AND P0, PT, R14, -0x1, PT ;  /* 0xffffffff0e00780c */ /* 0x000fe20003f05270 */
[----:B-1----:R-:W-:-:S05]  /*1090*/  IMAD R3, R213, R2, RZ ;  /* 0x00000002d5037224 */ /* 0x002fca00078e02ff */
[----:B------:R-:W-:-:S05]  /*10a0*/  SEL R3, R3, R14, !P0 ;  /* 0x0000000e03037207 */ /* 0x000fca0004000000 */
[----:B--2---:R-:W-:Y:S01]  /*10b0*/  IMAD R12, R212, UR4, R3 ;  /* 0x00000004d40c7c24 */ /* 0x004fe2000f8e0203 */
[----:B------:R-:W-:Y:S05]  /*10c0*/  BRA `(.L_x_9) ;  /* 0x00000000000c7947 */ /* 0x000fea0003800000 */
.L_x_8:
[----:B------:R-:W1:Y:S01]  /*10d0*/  LDC R12, c[0x0][0x434] ;  /* 0x00010d00ff0c7b82 */ /* 0x000e620000000800 */
[----:B------:R-:W-:-:S04]  /*10e0*/  IMAD R3, R213, UR11, R212 ;  /* 0x0000000bd5037c24 */ /* 0x000fc8000f8e02d4 */
[----:B-1----:R-:W-:-:S03]  /*10f0*/  IMAD R12, R3, R12, RZ ;  /* 0x0000000c030c7224 */ /* 0x002fc600078e02ff */
.L_x_9:
[----:B------:R-:W-:Y:S01]  /*1100*/  IADD3 R11, PT, PT, R242, -0x1, RZ ;  /* 0xfffffffff20b7810 */ /* 0x000fe20007ffe0ff */
[----:B------:R-:W-:Y:S05]  /*1110*/  BRA.U !UP0, `(.L_x_10) ;  /* 0x0000000108247547 */ /* 0x000fea000b800000 */
[----:B------:R-:W1:Y:S01]  /*1120*/  LDC R2, c[0x0][0x444] ;  /* 0x00011100ff027b82 */ /* 0x000e620000000800 */
[----:B------:R-:W-:-:S07]  /*1130*/  ISETP.NE.AND P0, PT, R14, -0x1, PT ;  /* 0xffffffff0e00780c */ /* 0x000fce0003f05270 */
[----:B------:R-:W2:Y:S08]  /*1140*/  LDC R4, c[0x0][0x430] ;  /* 0x00010c00ff047b82 */ /* 0x000eb00000000800 */
[----:B------:R-:W2:Y:S01]  /*1150*/  LDC R3, c[0x0][0x454] ;  /* 0x00011500ff037b82 */ /* 0x000ea20000000800 */
[----:B-1----:R-:W-:-:S05]  /*1160*/  @!P0 IMAD R14, R213, R2, RZ ;  /* 0x00000002d50e8224 */ /* 0x002fca00078e02ff */
[----:B------:R-:W-:Y:S02]  /*1170*/  IADD3 R5, PT, PT, R5, R14, RZ ;  /* 0x0000000e05057210 */ /* 0x000fe40007ffe0ff */
[----:B--2---:R-:W-:-:S05]  /*1180*/  LEA R3, R4, R3, 0x7 ;  /* 0x0000000304037211 */ /* 0x004fca00078e38ff */
[----:B------:R-:W-:Y:S01]  /*1190*/  IMAD R18, R3, R212, R5 ;  /* 0x000000d403127224 */ /* 0x000fe200078e0205 */
[----:B------:R-:W-:Y:S06]  /*11a0*/  BRA `(.L_x_11) ;  /* 0x00000000000c7947 */ /* 0x000fec0003800000 */
.L_x_10:
[----:B------:R-:W1:Y:S01]  /*11b0*/  LDC R18, c[0x0][0x444] ;  /* 0x00011100ff127b82 */ /* 0x000e620000000800 */
[----:B------:R-:W-:-:S04]  /*11c0*/  IMAD R3, R213, UR11, R212 ;  /* 0x0000000bd5037c24 */ /* 0x000fc8000f8e02d4 */
[----:B-1----:R-:W-:-:S07]  /*11d0*/  IMAD R18, R3, R18, RZ ;  /* 0x0000001203127224 */ /* 0x002fce00078e02ff */
.L_x_11:
[----:B------:R-:W1:Y:S01]  /*11e0*/  S2R R14, SR_TID.X ;  /* 0x00000000000e7919 */ /* 0x000e620000002100 */
[----:B------:R-:W2:Y:S01]  /*11f0*/  LDCU.128 UR4, c[0x0][0x590] ;  /* 0x0000b200ff0477ac */ /* 0x000ea20008000c00 */
[----:B------:R-:W3:Y:S01]  /*1200*/  LDC.64 R2, c[0x0][0x3b0] ;  /* 0x0000ec00ff027b82 */ /* 0x000ee20000000a00 */
[--C-:B------:R-:W-:Y:S01]  /*1210*/  IADD3 R24, P1, P0, R26, R24, R23.reuse ;  /* 0x000000181a187210 */ /* 0x100fe2000783e017 */
[----:B------:R-:W4:Y:S01]  /*1220*/  S2R R25, SR_TID.X ;  /* 0x0000000000197919 */ /* 0x000f220000002100 */
[----:B------:R-:W-:Y:S01]  /*1230*/  SHF.R.S32.HI R23, RZ, 0x1f, R23 ;  /* 0x0000001fff177819 */ /* 0x000fe20000011417 */
[----:B------:R-:W-:Y:S01]  /*1240*/  UIMAD UR26, UR11, UR26, URZ ;  /* 0x0000001a0b1a72a4 */ /* 0x000fe2000f8e02ff */
[----:B------:R-:W-:Y:S01]  /*1250*/  IADD3 R28, P3, PT, R216, R20, RZ ;  /* 0x00000014d81c7210 */ /* 0x000fe20007f7e0ff */
[----:B------:R-:W5:Y:S01]  /*1260*/  LDCU.64 UR16, c[0x0][0x550] ;  /* 0x0000aa00ff1077ac */ /* 0x000f620008000a00 */
[----:B------:R-:W-:Y:S01]  /*1270*/  IADD3.X R21, PT, PT, R21, R22, R23, P1, P0 ;  /* 0x0000001615157210 */ /* 0x000fe20000fe0417 */
[----:B------:R-:W5:Y:S01]  /*1280*/  LDC.64 R4, c[0x0][0x5f8] ;  /* 0x00017e00ff047b82 */ /* 0x000f620000000a00 */
[----:B------:R-:W-:Y:S01]  /*1290*/  ISETP.NE.AND P4, PT, RZ, UR10, PT ;  /* 0x0000000aff007c0c */ /* 0x000fe2000bf85270 */
[----:B------:R-:W-:Y:S01]  /*12a0*/  IMAD.X R29, RZ, RZ, R15, P3 ;  /* 0x000000ffff1d7224 */ /* 0x000fe200018e060f */
[----:B------:R-:W5:Y:S01]  /*12b0*/  LDCU.64 UR10, c[0x0][0x3c8] ;  /* 0x00007900ff0a77ac */ /* 0x000f620008000a00 */
[----:B------:R-:W-:Y:S01]  /*12c0*/  IMAD.MOV.U32 R15, RZ, RZ, RZ ;  /* 0x000000ffff0f7224 */ /* 0x000fe200078e00ff */
[----:B------:R-:W-:Y:S01]  /*12d0*/  LEA R18, R11, R18, 0x6 ;  /* 0x000000120b127211 */ /* 0x000fe200078e30ff */
[----:B------:R-:W-:Y:S01]  /*12e0*/  VIADD R226, R236, UR23 ;  /* 0x00000017ece27c36 */ /* 0x000fe20008000000 */
[----:B------:R-:W-:Y:S01]  /*12f0*/  USHF.L.U32 UR28, UR26, 0x6, URZ ;  /* 0x000000061a1c7899 */ /* 0x000fe200080006ff */
[----:B------:R-:W5:Y:S01]  /*1300*/  LDC R22, c[0x0][0x508] ;  /* 0x00014200ff167b82 */ /* 0x000f620000000800 */
[----:B--2---:R-:W-:Y:S01]  /*1310*/  IMAD R20, R19, UR4, RZ ;  /* 0x0000000413147c24 */ /* 0x004fe2000f8e02ff */
[----:B------:R-:W-:Y:S01]  /*1320*/  USHF.L.U64.HI UR27, UR4, 0x5, UR5 ;  /* 0x00000005041b7899 */ /* 0x000fe20008010205 */
[C---:B------:R-:W-:Y:S01]  /*1330*/  IMAD.WIDE.U32 R28, R17.reuse, UR4, R28 ;  /* 0x00000004111c7c25 */ /* 0x040fe2000f8e001c */
[----:B------:R-:W-:Y:S03]  /*1340*/  BSSY.RECONVERGENT B1, `(.L_x_1) ;  /* 0x0000524000017945 */ /* 0x000fe60003800200 */
[----:B------:R-:W-:Y:S01]  /*1350*/  IMAD R20, R17, UR5, R20 ;  /* 0x0000000511147c24 */ /* 0x000fe2000f8e0214 */
[----:B------:R-:W2:Y:S03]  /*1360*/  LDC.64 R250, c[0x0][0x420] ;  /* 0x00010800fffa7b82 */ /* 0x000ea60000000a00 */
[----:B------:R-:W-:-:S02]  /*1370*/  IMAD.IADD R29, R29, 0x1, R20 ;  /* 0x000000011d1d7824 */ /* 0x000fc400078e0214 */
[----:B---3--:R-:W-:Y:S01]  /*1380*/  IMAD R20, R19, R2, RZ ;  /* 0x0000000213147224 */ /* 0x008fe200078e02ff */
[----:B-1----:R-:W-:Y:S01]  /*1390*/  SHF.R.U32.HI R14, RZ, 0x5, R14 ;  /* 0x00000005ff0e7819 */ /* 0x002fe2000001160e */
[----:B------:R-:W-:Y:S01]  /*13a0*/  IMAD.WIDE.U32 R28, R212, UR6, R28 ;  /* 0x00000006d41c7c25 */ /* 0x000fe2000f8e001c */
[----:B----4-:R-:W-:-:S03]  /*13b0*/  LOP3.LUT R25, R25, 0x1f, RZ, 0xc0, !PT ;  /* 0x0000001f19197812 */ /* 0x010fc600078ec0ff */
[----:B-----5:R-:W-:-:S04]  /*13c0*/  IMAD.WIDE.U32 R30, R4, UR18, RZ ;  /* 0x00000012041e7c25 */ /* 0x020fc8000f8e00ff */
[----:B------:R-:W-:Y:S01]  /*13d0*/  IMAD R25, R14, UR26, R25 ;  /* 0x0000001a0e197c24 */ /* 0x000fe2000f8e0219 */
[----:B------:R-:W-:Y:S01]  /*13e0*/  SEL R4, R30, RZ, P4 ;  /* 0x000000ff1e047207 */ /* 0x000fe20002000000 */
[----:B------:R-:W-:Y:S01]  /*13f0*/  IMAD.MOV.U32 R14, RZ, RZ, R216 ;  /* 0x000000ffff0e7224 */ /* 0x000fe200078e00d8 */
[----:B------:R-:W-:Y:S01]  /*1400*/  IADD3 R22, PT, PT, R226, -R22, -R243 ;  /* 0x80000016e2167210 */ /* 0x000fe20007ffe8f3 */
[C---:B------:R-:W-:Y:S02]  /*1410*/  IMAD R20, R17.reuse, R3, R20 ;  /* 0x0000000311147224 */ /* 0x040fe400078e0214 */
[----:B------:R-:W-:Y:S01]  /*1420*/  IMAD.WIDE.U32 R26, R17, R2, R14 ;  /* 0x00000002111a7225 */ /* 0x000fe200078e000e */
[----:B------:R-:W-:-:S03]  /*1430*/  SHF.R.S32.HI R227, RZ, 0x1f, R22 ;  /* 0x0000001fffe37819 */ /* 0x000fc60000011416 */
[----:B------:R-:W-:Y:S01]  /*1440*/  IMAD R29, R212, UR7, R29 ;  /* 0x00000007d41d7c24 */ /* 0x000fe2000f8e021d */
[----:B------:R-:W-:Y:S01]  /*1450*/  IADD3 R16, P3, PT, R16, R26, RZ ;  /* 0x0000001a10107210 */ /* 0x000fe20007f7e0ff */
[----:B------:R-:W1:Y:S01]  /*1460*/  LDCU.64 UR6, c[0x0][0x380] ;  /* 0x00007000ff0677ac */ /* 0x000e620008000a00 */
[----:B------:R-:W-:Y:S01]  /*1470*/  IMAD R30, R5, UR18, R31 ;  /* 0x00000012051e7c24 */ /* 0x000fe2000f8e021f */
[----:B------:R-:W-:Y:S01]  /*1480*/  IADD3 R5, P1, P0, R25, R24, R4 ;  /* 0x0000001819057210 */ /* 0x000fe2000783e004 */
[----:B------:R-:W-:Y:S01]  /*1490*/  IMAD.WIDE.U32 R28, R217, UR4, R28 ;  /* 0x00000004d91c7c25 */ /* 0x000fe2000f8e001c */
[----:B------:R-:W-:Y:S02]  /*14a0*/  IADD3.X R17, PT, PT, R13, R27, R20, P3, !PT ;  /* 0x0000001b0d117210 */ /* 0x000fe40001ffe414 */
[----:B------:R-:W-:Y:S01]  /*14b0*/  SHF.R.S32.HI R4, RZ, 0x1f, R25 ;  /* 0x0000001fff047819 */ /* 0x000fe20000011419 */
[----:B------:R-:W-:Y:S01]  /*14c0*/  IMAD R235, R217, UR5, R29 ;  /* 0x00000005d9eb7c24 */ /* 0x000fe2000f8e021d */
[----:B------:R-:W-:Y:S01]  /*14d0*/  SEL R13, R30, RZ, P4 ;  /* 0x000000ff1e0d7207 */ /* 0x000fe20002000000 */
[----:B------:R-:W-:Y:S01]  /*14e0*/  IMAD.WIDE.U32 R24, R212, UR10, R16 ;  /* 0x0000000ad4187c25 */ /* 0x000fe2000f8e0010 */
[----:B------:R-:W-:Y:S01]  /*14f0*/  LEA.HI R227, R227, R22, RZ, 0x6 ;  /* 0x00000016e3e37211 */ /* 0x000fe200078f30ff */
[----:B------:R-:W3:Y:S01]  /*1500*/  LDC.64 R16, c[0x0][0x5e8] ;  /* 0x00017a00ff107b82 */ /* 0x000ee20000000a00 */
[----:B------:R-:W-:Y:S01]  /*1510*/  IADD3.X R13, PT, PT, R4, R21, R13, P1, P0 ;  /* 0x00000015040d7210 */ /* 0x000fe20000fe040d */
[----:B------:R-:W-:Y:S01]  /*1520*/  IMAD R25, R212, UR11, R25 ;  /* 0x0000000bd4197c24 */ /* 0x000fe2000f8e0219 */
[----:B------:R-:W4:Y:S01]  /*1530*/  LDCU.64 UR10, c[0x0][0x570] ;  /* 0x0000ae00ff0a77ac */ /* 0x000f220008000a00 */
[C---:B------:R-:W-:Y:S01]  /*1540*/  LEA R234, P1, R28.reuse, UR16, 0x1 ;  /* 0x000000101cea7c11 */ /* 0x040fe2000f8208ff */
[----:B------:R-:W-:Y:S01]  /*1550*/  IMAD.U32 R4, RZ, RZ, UR28 ;  /* 0x0000001cff047e24 */ /* 0x000fe2000f8e00ff */
[----:B------:R-:W-:Y:S01]  /*1560*/  SHF.R.S32.HI R227, RZ, 0x6, R227 ;  /* 0x00000006ffe37819 */ /* 0x000fe200000114e3 */
[C---:B------:R-:W-:Y:S01]  /*1570*/  IMAD.WIDE.U32 R20, R217.reuse, R2, R24 ;  /* 0x00000002d9147225 */ /* 0x040fe200078e0018 */
[----:B------:R-:W-:Y:S01]  /*1580*/  LEA.HI.X R235, R28, UR17, R235, 0x1, P1 ;  /* 0x000000111ceb7c11 */ /* 0x000fe200088f0ceb */
[----:B------:R-:W-:Y:S01]  /*1590*/  USHF.L.U32 UR16, UR4, 0x5, URZ ;  /* 0x0000000504107899 */ /* 0x000fe200080006ff */
[----:B------:R-:W-:Y:S01]  /*15a0*/  VIMNMX R227, PT, PT, RZ, R227, !PT ;  /* 0x000000e3ffe37248 */ /* 0x000fe20007fe0100 */
[----:B------:R-:W-:Y:S01]  /*15b0*/  IMAD R233, R217, R3, R21 ;  /* 0x00000003d9e97224 */ /* 0x000fe200078e0215 */
[----:B-1----:R-:W-:-:S02]  /*15c0*/  LEA R232, P1, R20, UR6, 0x1 ;  /* 0x0000000614e87c11 */ /* 0x002fc4000f8208ff */
[----:B------:R-:W-:Y:S02]  /*15d0*/  IADD3 R5, P0, PT, R5, UR28, RZ ;  /* 0x0000001c05057c10 */ /* 0x000fe4000ff1e0ff */
[----:B------:R-:W-:Y:S02]  /*15e0*/  LEA.HI.X R233, R20, UR7, R233, 0x1, P1 ;  /* 0x0000000714e97c11 */ /* 0x000fe400088f0ce9 */
[----:B------:R-:W-:Y:S02]  /*15f0*/  ISETP.GT.AND P1, PT, R242, R227, PT ;  /* 0x000000e3f200720c */ /* 0x000fe40003f24270 */
[----:B------:R-:W-:Y:S02]  /*1600*/  LEA.HI.X.SX32 R4, R4, R13, 0x1, P0 ;  /* 0x0000000d04047211 */ /* 0x000fe400000f0eff */
[----:B----4-:R-:W-:Y:S01]  /*1610*/  LEA R248, P0, R5, UR10, 0x2 ;  /* 0x0000000a05f87c11 */ /* 0x010fe2000f8010ff */
[----:B---3--:R-:W-:-:S03]  /*1620*/  IMAD.WIDE R230, R18, 0x4, R16 ;  /* 0x0000000412e67825 */ /* 0x008fc600078e0210 */
[----:B------:R-:W-:Y:S01]  /*1630*/  LEA.HI.X R249, R5, UR11, R4, 0x2, P0 ;  /* 0x0000000b05f97c11 */ /* 0x000fe200080f1404 */
[----:B------:R-:W-:Y:S01]  /*1640*/  IMAD R5, R11, 0x40, R12 ;  /* 0x000000400b057824 */ /* 0x000fe200078e020c */
[----:B------:R-:W-:Y:S01]  /*1650*/  IADD3 R4, P0, PT, R217, 0x20, RZ ;  /* 0x00000020d9047810 */ /* 0x000fe20007f1e0ff */
[----:B------:R-:W-:Y:S01]  /*1660*/  IMAD.MOV.U32 R229, RZ, RZ, R231 ;  /* 0x000000ffffe57224 */ /* 0x000fe200078e00e7 */
[----:B------:R-:W-:Y:S01]  /*1670*/  SHF.L.U64.HI R12, R2, 0x5, R3 ;  /* 0x00000005020c7819 */ /* 0x000fe20000010203 */
[----:B--2---:R-:W-:Y:S01]  /*1680*/  IMAD.WIDE R250, R5, 0x4, R250 ;  /* 0x0000000405fa7825 */ /* 0x004fe200078e02fa */
[----:B------:R-:W-:-:S03]  /*1690*/  IADD3 R5, PT, PT, R217, 0x20, RZ ;  /* 0x00000020d9057810 */ /* 0x000fc60007ffe0ff */
[----:B------:R-:W-:Y:S02]  /*16a0*/  IMAD.SHL.U32 R3, R2, 0x20, RZ ;  /* 0x0000002002037824 */ /* 0x000fe400078e00ff */
[----:B------:R-:W-:Y:S01]  /*16b0*/  IMAD.X R2, RZ, RZ, RZ, P0 ;  /* 0x000000ffff027224 */ /* 0x000fe200000e06ff */
[----:B------:R-:W-:Y:S06]  /*16c0*/  @P1 BRA `(.L_x_12) ;  /* 0x0000000400cc1947 */ /* 0x000fec0003800000 */
[----:B------:R-:W-:Y:S05]  /*16d0*/  @P2 BRA `(.L_x_13) ;  /* 0x0000000000282947 */ /* 0x000fea0003800000 */
        /* <DEDUP_REMOVED lines=9> */
[----:B------:R-:W-:Y:S05]  /*1770*/  BRA `(.L_x_14) ;  /* 0x0000000000147947 */ /* 0x000fea0003800000 */
.L_x_13:
[----:B------:R-:W1:Y:S01]  /*1780*/  LDCU.64 UR10, c[0x0][0x5c0] ;  /* 0x0000b800ff0a77ac */ /* 0x000e620008000a00 */
[----:B------:R-:W-:-:S05]  /*1790*/  IADD3 R0, PT, PT, R244, R245, RZ ;  /* 0x000000f5f4007210 */ /* 0x000fca0007ffe0ff */
[C---:B-1----:R-:W-:Y:S02]  /*17a0*/  IMAD R3, R0.reuse, UR11, RZ ;  /* 0x0000000b00037c24 */ /* 0x042fe4000f8e02ff */
[----:B------:R-:W-:-:S05]  /*17b0*/  IMAD.WIDE.U32 R6, R0, UR10, RZ ;  /* 0x0000000a00067c25 */ /* 0x000fca000f8e00ff */
[----:B------:R-:W-:Y:S02]  /*17c0*/  IADD3 R0, PT, PT, R7, R3, RZ ;  /* 0x0000000307007210 */ /* 0x000fe40007ffe0ff */
.L_x_14:
        /* <DEDUP_REMOVED lines=11> */
.L_x_15:
[----:B------:R-:W1:Y:S01]  /*1880*/  LDCU.64 UR6, c[0x0][0x5c8] ;  /* 0x0000b900ff0677ac */ /* 0x000e620008000a00 */
[----:B------:R-:W-:-:S05]  /*1890*/  IADD3 R244, PT, PT, R244, R245, RZ ;  /* 0x000000f5f4f47210 */ /* 0x000fca0007ffe0ff */
[C---:B-1----:R-:W-:Y:S02]  /*18a0*/  IMAD R7, R244.reuse, UR7, RZ ;  /* 0x00000007f4077c24 */ /* 0x042fe4000f8e02ff */
[----:B------:R-:W-:-:S05]  /*18b0*/  IMAD.WIDE.U32 R8, R244, UR6, RZ ;  /* 0x00000006f4087c25 */ /* 0x000fca000f8e00ff */
[----:B------:R-:W-:Y:S02]  /*18c0*/  IADD3 R7, PT, PT, R9, R7, RZ ;  /* 0x0000000709077210 */ /* 0x000fe40007ffe0ff */
.L_x_16:
[----:B------:R-:W-:Y:S01]  /*18d0*/  IMAD.U32 R3, RZ, RZ, UR10 ;  /* 0x0000000aff037e24 */ /* 0x000fe2000f8e00ff */
[----:B------:R-:W1:Y:S01]  /*18e0*/  LDCU.64 UR4, c[0x0][0x5d8] ;  /* 0x0000bb00ff0477ac */ /* 0x000e620008000a00 */
[----:B------:R-:W-:Y:S02]  /*18f0*/  BSSY.RECONVERGENT B0, `(.L_x_17) ;  /* 0x0000019000007945 */ /* 0x000fe40003800200 */
[----:B------:R-:W-:Y:S01]  /*1900*/  IMAD.WIDE.U32 R10, R3, UR23, R14 ;  /* 0x00000017030a7c25 */ /* 0x000fe2000f8e000e */
[----:B------:R-:W-:-:S03]  /*1910*/  UIMAD UR12, UR22, UR10, URZ ;  /* 0x0000000a160c72a4 */ /* 0x000fc6000f8e02ff */
[----:B------:R-:W-:Y:S01]  /*1920*/  IMAD.U32 R3, RZ, RZ, UR6 ;  /* 0x00000006ff037e24 */ /* 0x000fe2000f8e00ff */
[----:B------:R-:W-:Y:S01]  /*1930*/  IADD3 R10, P0, PT, R6, R10, RZ ;  /* 0x0000000a060a7210 */ /* 0x000fe20007f1e0ff */
[----:B------:R-:W-:Y:S01]  /*1940*/  UIMAD UR12, UR23, UR11, UR12 ;  /* 0x0000000b170c72a4 */ /* 0x000fe2000f8e020c */
[----:B------:R-:W-:-:S04]  /*1950*/  IADD3 R6, PT, PT, R243, -UR23, RZ ;  /* 0x80000017f3067c10 */ /* 0x000fc8000fffe0ff */
[-C--:B------:R-:W-:Y:S02]  /*1960*/  ISETP.GE.AND P4, PT, R217, R6.reuse, PT ;  /* 0x00000006d900720c */ /* 0x080fe40003f86270 */
[----:B------:R-:W-:Y:S02]  /*1970*/  IADD3.X R11, PT, PT, R0, UR12, R11, P0, !PT ;  /* 0x0000000c000b7c10 */ /* 0x000fe400087fe40b */
[----:B------:R-:W-:Y:S01]  /*1980*/  ISETP.GE.AND P3, PT, R5, R6, PT ;  /* 0x000000060500720c */ /* 0x000fe20003f66270 */
[----:B-1----:R-:W-:-:S04]  /*1990*/  IMAD.WIDE.U32 R10, R212, UR4, R10 ;  /* 0x00000004d40a7c25 */ /* 0x002fc8000f8e000a */
[----:B------:R-:W-:-:S04]  /*19a0*/  IMAD R5, R212, UR5, R11 ;  /* 0x00000005d4057c24 */ /* 0x000fc8000f8e020b */
[----:B------:R-:W-:Y:S05]  /*19b0*/  @P4 BRA `(.L_x_18) ;  /* 0x0000000000304947 */ /* 0x000fea0003800000 */
[----:B------:R-:W1:Y:S01]  /*19c0*/  LDCU UR12, c[0x0][0x440] ;  /* 0x00008800ff0c77ac */ /* 0x000e620008000800 */
[----:B------:R-:W-:Y:S02]  /*19d0*/  IMAD.MOV.U32 R12, RZ, RZ, R10 ;  /* 0x000000ffff0c7224 */ /* 0x000fe400078e000a */
[----:B------:R-:W-:Y:S01]  /*19e0*/  IMAD.MOV.U32 R13, RZ, RZ, R5 ;  /* 0x000000ffff0d7224 */ /* 0x000fe200078e0005 */
[----:B------:R-:W2:Y:S01]  /*19f0*/  LDCU.64 UR4, c[0x0][0x560] ;  /* 0x0000ac00ff0477ac */ /* 0x000ea20008000a00 */
[----:B------:R-:W-:-:S04]  /*1a00*/  IMAD.WIDE.U32 R16, R217, UR10, R12 ;  /* 0x0000000ad9107c25 */ /* 0x000fc8000f8e000c */
[----:B------:R-:W-:Y:S01]  /*1a10*/  IMAD R0, R217, UR11, R17 ;  /* 0x0000000bd9007c24 */ /* 0x000fe2000f8e0211 */
[----:B-1----:R-:W-:Y:S02]  /*1a20*/  ISETP.GE.AND P2, PT, R216, UR12, PT ;  /* 0x0000000cd8007c0c */ /* 0x002fe4000bf46270 */
[----:B------:R-:W-:Y:S02]  /*1a30*/  ISETP.GE.AND P1, PT, R220, UR12, PT ;  /* 0x0000000cdc007c0c */ /* 0x000fe4000bf26270 */
[----:B--2---:R-:W-:-:S04]  /*1a40*/  LEA R12, P0, R16, UR4, 0x1 ;  /* 0x00000004100c7c11 */ /* 0x004fc8000f8008ff */
[----:B------:R-:W-:-:S05]  /*1a50*/  LEA.HI.X R13, R16, UR5, R0, 0x1, P0 ;  /* 0x00000005100d7c11 */ /* 0x000fca00080f0c00 */
[----:B------:R1:W-:Y:S04]  /*1a60*/  @!P2 STG.E.128 desc[UR20][R12.64], RZ ;  /* 0x000000ff0c00a986 */ /* 0x0003e8000c101d14 */
[----:B------:R1:W-:Y:S02]  /*1a70*/  @!P1 STG.E.128 desc[UR20][R12.64+0x80], RZ ;  /* 0x000080ff0c009986 */ /* 0x0003e4000c101d14 */
.L_x_18:
[----:B------:R-:W-:Y:S05]  /*1a80*/  BSYNC.RECONVERGENT B0 ;  /* 0x0000000000007941 */ /* 0x000fea0003800200 */
.L_x_17:
[----:B------:R-:W-:Y:S04]  /*1a90*/  BSSY.RECONVERGENT B0, `(.L_x_19) ;  /* 0x000000f000007945 */ /* 0x000fe80003800200 */
[----:B------:R-:W-:Y:S05]  /*1aa0*/  @P3 BRA `(.L_x_20) ;  /* 0x0000000000343947 */ /* 0x000fea0003800000 */
[----:B------:R-:W2:Y:S01]  /*1ab0*/  LDCU UR12, c[0x0][0x440] ;  /* 0x00008800ff0c77ac */ /* 0x000ea20008000800 */
[----:B------:R-:W-:Y:S02]  /*1ac0*/  IMAD R9, R2, UR10, RZ ;  /* 0x0000000a02097c24 */ /* 0x000fe4000f8e02ff */
[----:B------:R-:W-:Y:S01]  /*1ad0*/  IMAD.MOV.U32 R11, RZ, RZ, R5 ;  /* 0x000000ffff0b7224 */ /* 0x000fe200078e0005 */
[----:B------:R-:W1:Y:S01]  /*1ae0*/  LDCU.64 UR4, c[0x0][0x560] ;  /* 0x0000ac00ff0477ac */ /* 0x000e620008000a00 */
[C---:B------:R-:W-:Y:S02]  /*1af0*/  IMAD R9, R4.reuse, UR11, R9 ;  /* 0x0000000b04097c24 */ /* 0x040fe4000f8e0209 */
[----:B------:R-:W-:-:S05]  /*1b00*/  IMAD.WIDE.U32 R10, R4, UR10, R10 ;  /* 0x0000000a040a7c25 */ /* 0x000fca000f8e000a */
[----:B------:R-:W-:Y:S02]  /*1b10*/  IADD3 R9, PT, PT, R11, R9, RZ ;  /* 0x000000090b097210 */ /* 0x000fe40007ffe0ff */
[----:B--2---:R-:W-:Y:S02]  /*1b20*/  ISETP.GE.AND P1, PT, R216, UR12, PT ;  /* 0x0000000cd8007c0c */ /* 0x004fe4000bf26270 */
[----:B------:R-:W-:Y:S02]  /*1b30*/  ISETP.GE.AND P0, PT, R220, UR12, PT ;  /* 0x0000000cdc007c0c */ /* 0x000fe4000bf06270 */
[----:B-1----:R-:W-:-:S04]  /*1b40*/  LEA R12, P2, R10, UR4, 0x1 ;  /* 0x000000040a0c7c11 */ /* 0x002fc8000f8408ff */
[----:B------:R-:W-:-:S05]  /*1b50*/  LEA.HI.X R13, R10, UR5, R9, 0x1, P2 ;  /* 0x000000050a0d7c11 */ /* 0x000fca00090f0c09 */
[----:B------:R2:W-:Y:S04]  /*1b60*/  @!P1 STG.E.128 desc[UR20][R12.64], RZ ;  /* 0x000000ff0c009986 */ /* 0x0005e8000c101d14 */
[----:B------:R2:W-:Y:S02]  /*1b70*/  @!P0 STG.E.128 desc[UR20][R12.64+0x80], RZ ;  /* 0x000080ff0c008986 */ /* 0x0005e4000c101d14 */
.L_x_20:
[----:B------:R-:W-:Y:S05]  /*1b80*/  BSYNC.RECONVERGENT B0 ;  /* 0x0000000000007941 */ /* 0x000fea0003800200 */
.L_x_19:
[----:B------:R-:W3:Y:S01]  /*1b90*/  LDCU.64 UR4, c[0x0][0x5e0] ;  /* 0x0000bc00ff0477ac */ /* 0x000ee20008000a00 */
[----:B------:R-:W-:Y:S01]  /*1ba0*/  IMAD.WIDE.U32 R10, R3, UR23, R14 ;  /* 0x00000017030a7c25 */ /* 0x000fe2000f8e000e */
[----:B------:R-:W-:Y:S01]  /*1bb0*/  BSSY.RECONVERGENT B0, `(.L_x_21) ;  /* 0x0000014000007945 */ /* 0x000fe20003800200 */
[----:B------:R-:W-:Y:S01]  /*1bc0*/  UIMAD UR22, UR22, UR6, URZ ;  /* 0x00000006161672a4 */ /* 0x000fe2000f8e02ff */
[----:B------:R-:W-:-:S03]  /*1bd0*/  IADD3 R8, P0, PT, R8, R10, RZ ;  /* 0x0000000a08087210 */ /* 0x000fc60007f1e0ff */
[----:B------:R-:W-:-:S06]  /*1be0*/  UIMAD UR22, UR23, UR7, UR22 ;  /* 0x00000007171672a4 */ /* 0x000fcc000f8e0216 */
[----:B------:R-:W-:-:S03]  /*1bf0*/  IADD3.X R9, PT, PT, R7, UR22, R11, P0, !PT ;  /* 0x0000001607097c10 */ /* 0x000fc600087fe40b */
[----:B---3--:R-:W-:-:S04]  /*1c00*/  IMAD.WIDE.U32 R8, R212, UR4, R8 ;  /* 0x00000004d4087c25 */ /* 0x008fc8000f8e0008 */
[----:B------:R-:W-:Y:S01]  /*1c10*/  IMAD R3, R212, UR5, R9 ;  /* 0x00000005d4037c24 */ /* 0x000fe2000f8e0209 */
[----:B------:R-:W-:Y:S06]  /*1c20*/  @P4 BRA `(.L_x_22) ;  /* 0x0000000000304947 */ /* 0x000fec0003800000 */
[----:B------:R-:W3:Y:S01]  /*1c30*/  LDCU UR10, c[0x0][0x440] ;  /* 0x00008800ff0a77ac */ /* 0x000ee20008000800 */
[----:B------:R-:W-:Y:S02]  /*1c40*/  IMAD.MOV.U32 R6, RZ, RZ, R8 ;  /* 0x000000ffff067224 */ /* 0x000fe400078e0008 */
[----:B------:R-:W-:Y:S01]  /*1c50*/  IMAD.MOV.U32 R7, RZ, RZ, R3 ;  /* 0x000000ffff077224 */ /* 0x000fe200078e0003 */
[----:B------:R-:W4:Y:S01]  /*1c60*/  LDCU.64 UR4, c[0x0][0x568] ;  /* 0x0000ad00ff0477ac */ /* 0x000f220008000a00 */
[----:B------:R-:W-:-:S04]  /*1c70*/  IMAD.WIDE.U32 R10, R217, UR6, R6 ;  /* 0x00000006d90a7c25 */ /* 0x000fc8000f8e0006 */
[----:B------:R-:W-:Y:S01]  /*1c80*/  IMAD R0, R217, UR7, R11 ;  /* 0x00000007d9007c24 */ /* 0x000fe2000f8e020b */
[----:B---3--:R-:W-:Y:S02]  /*1c90*/  ISETP.GE.AND P1, PT, R216, UR10, PT ;  /* 0x0000000ad8007c0c */ /* 0x008fe4000bf26270 */
[----:B------:R-:W-:Y:S02]  /*1ca0*/  ISETP.GE.AND P0, PT, R220, UR10, PT ;  /* 0x0000000adc007c0c */ /* 0x000fe4000bf06270 */
[----:B----4-:R-:W-:-:S04]  /*1cb0*/  LEA R6, P2, R10, UR4, 0x1 ;  /* 0x000000040a067c11 */ /* 0x010fc8000f8408ff */
[----:B------:R-:W-:-:S05]  /*1cc0*/  LEA.HI.X R7, R10, UR5, R0, 0x1, P2 ;  /* 0x000000050a077c11 */ /* 0x000fca00090f0c00 */
[----:B------:R3:W-:Y:S04]  /*1cd0*/  @!P1 STG.E.128 desc[UR20][R6.64], RZ ;  /* 0x000000ff06009986 */ /* 0x0007e8000c101d14 */
[----:B------:R3:W-:Y:S02]  /*1ce0*/  @!P0 STG.E.128 desc[UR20][R6.64+0x80], RZ ;  /* 0x000080ff06008986 */ /* 0x0007e4000c101d14 */
.L_x_22:
[----:B------:R-:W-:Y:S05]  /*1cf0*/  BSYNC.RECONVERGENT B0 ;  /* 0x0000000000007941 */ /* 0x000fea0003800200 */
.L_x_21:
[----:B------:R-:W-:Y:S05]  /*1d00*/  @P3 BRA `(.L_x_23) ;  /* 0x00000048001c3947 */ /* 0x000fea0003800000 */
[----:B------:R-:W4:Y:S01]  /*1d10*/  LDCU UR10, c[0x0][0x440] ;  /* 0x00008800ff0a77ac */ /* 0x000f220008000800 */
[----:B------:R-:W-:Y:S02]  /*1d20*/  IMAD R5, R2, UR6, RZ ;  /* 0x0000000602057c24 */ /* 0x000fe4000f8e02ff */
[----:B------:R-:W-:Y:S01]  /*1d30*/  IMAD.MOV.U32 R2, RZ, RZ, R8 ;  /* 0x000000ffff027224 */ /* 0x000fe200078e0008 */
[----:B------:R-:W5:Y:S01]  /*1d40*/  LDCU.64 UR4, c[0x0][0x568] ;  /* 0x0000ad00ff0477ac */ /* 0x000f620008000a00 */
[C---:B------:R-:W-:Y:S02]  /*1d50*/  IMAD R5, R4.reuse, UR7, R5 ;  /* 0x0000000704057c24 */ /* 0x040fe4000f8e0205 */
[----:B------:R-:W-:-:S05]  /*1d60*/  IMAD.WIDE.U32 R2, R4, UR6, R2 ;  /* 0x0000000604027c25 */ /* 0x000fca000f8e0002 */
[----:B------:R-:W-:Y:S02]  /*1d70*/  IADD3 R5, PT, PT, R3, R5, RZ ;  /* 0x0000000503057210 */ /* 0x000fe40007ffe0ff */
[----:B----4-:R-:W-:Y:S02]  /*1d80*/  ISETP.GE.AND P0, PT, R216, UR10, PT ;  /* 0x0000000ad8007c0c */ /* 0x010fe4000bf06270 */
[----:B-----5:R-:W-:-:S04]  /*1d90*/  LEA R4, P1, R2, UR4, 0x1 ;  /* 0x0000000402047c11 */ /* 0x020fc8000f8208ff */
[----:B------:R-:W-:-:S07]  /*1da0*/  LEA.HI.X R5, R2, UR5, R5, 0x1, P1 ;  /* 0x0000000502057c11 */ /* 0x000fce00088f0c05 */
[----:B------:R4:W-:Y:S01]  /*1db0*/  @!P0 STG.E.128 desc[UR20][R4.64], RZ ;  /* 0x000000ff04008986 */ /* 0x0009e2000c101d14 */
[----:B------:R-:W-:-:S13]  /*1dc0*/  ISETP.GE.AND P0, PT, R220, UR10, PT ;  /* 0x0000000adc007c0c */ /* 0x000fda000bf06270 */
[----:B------:R-:W-:Y:S05]  /*1dd0*/  @P0 BRA `(.L_x_23) ;  /* 0x0000004400e80947 */ /* 0x000fea0003800000 */
[----:B------:R1:W-:Y:S01]  /*1de0*/  STG.E.128 desc[UR20][R4.64+0x80], RZ ;  /* 0x000080ff04007986 */ /* 0x0003e2000c101d14 */
[----:B------:R-:W-:Y:S05]  /*1df0*/  BRA `(.L_x_23) ;  /* 0x0000004400e07947 */ /* 0x000fea0003800000 */
.L_x_12:
[----:B------:R-:W-:Y:S01]  /*1e00*/  IMAD.U32 R13, RZ, RZ, UR12 ;  /* 0x0000000cff0d7e24 */ /* 0x000fe2000f8e00ff */
[----:B------:R-:W1:Y:S01]  /*1e10*/  LDCU.64 UR4, c[0x0][0x3d8] ;  /* 0x00007b00ff0477ac */ /* 0x000e620008000a00 */
[----:B------:R-:W-:Y:S02]  /*1e20*/  BSSY.RECONVERGENT B0, `(.L_x_24) ;  /* 0x0000028000007945 */ /* 0x000fe40003800200 */
[----:B------:R-:W-:Y:S01]  /*1e30*/  IMAD.WIDE.U32 R16, R13, UR23, R14 ;  /* 0x000000170d107c25 */ /* 0x000fe2000f8e000e */
[----:B------:R-:W-:Y:S01]  /*1e40*/  UIMAD UR6, UR22, UR12, URZ ;  /* 0x0000000c160672a4 */ /* 0x000fe2000f8e02ff */
[----:B------:R-:W-:Y:S01]  /*1e50*/  LOP3.LUT R13, R11, 0x80000001, RZ, 0xc0, !PT ;  /* 0x800000010b0d7812 */ /* 0x000fe200078ec0ff */
[----:B------:R-:W-:Y:S01]  /*1e60*/  @P4 BAR.SYNC.DEFER_BLOCKING 0x0 ;  /* 0x0000000000004b1d */ /* 0x000fe20000010000 */
[----:B------:R-:W-:Y:S01]  /*1e70*/  IADD3 R16, P0, PT, R10, R16, RZ ;  /* 0x000000100a107210 */ /* 0x000fe20007f1e0ff */
[----:B------:R-:W-:Y:S01]  /*1e80*/  UIMAD UR6, UR23, UR13, UR6 ;  /* 0x0000000d170672a4 */ /* 0x000fe2000f8e0206 */
[----:B------:R-:W-:-:S04]  /*1e90*/  IADD3 R10, PT, PT, R243, -UR23, RZ ;  /* 0x80000017f30a7c10 */ /* 0x000fc8000fffe0ff */
[----:B------:R-:W-:Y:S02]  /*1ea0*/  ISETP.GE.AND P6, PT, R217, R10, PT ;  /* 0x0000000ad900720c */ /* 0x000fe40003fc6270 */
[----:B------:R-:W-:Y:S01]  /*1eb0*/  IADD3.X R17, PT, PT, R9, UR6, R17, P0, !PT ;  /* 0x0000000609117c10 */ /* 0x000fe200087fe411 */
[----:B-1----:R-:W-:Y:S01]  /*1ec0*/  IMAD R9, R0, UR4, RZ ;  /* 0x0000000400097c24 */ /* 0x002fe2000f8e02ff */
[----:B------:R-:W-:Y:S01]  /*1ed0*/  ISETP.NE.AND P0, PT, R13, 0x1, PT ;  /* 0x000000010d00780c */ /* 0x000fe20003f05270 */
[----:B------:R-:W-:-:S03]  /*1ee0*/  IMAD.WIDE.U32 R16, R6, UR4, R16 ;  /* 0x0000000406107c25 */ /* 0x000fc6000f8e0010 */
[----:B------:R-:W-:Y:S01]  /*1ef0*/  SEL R200, RZ, 0x4000, P0 ;  /* 0x00004000ffc87807 */ /* 0x000fe20000000000 */
[----:B------:R-:W-:-:S04]  /*1f00*/  IMAD R9, R6, UR5, R9 ;  /* 0x0000000506097c24 */ /* 0x000fc8000f8e0209 */
[----:B------:R-:W-:Y:S01]  /*1f10*/  IMAD.IADD R9, R17, 0x1, R9 ;  /* 0x0000000111097824 */ /* 0x000fe200078e0209 */
[----:B------:R-:W-:Y:S06]  /*1f20*/  @P6 BRA `(.L_x_25) ;  /* 0x0000000000546947 */ /* 0x000fec0003800000 */
        /* <DEDUP_REMOVED lines=10> */
[----:B------:R-:W-:Y:S01]  /*1fd0*/  @!PT LDS RZ, [RZ] ;  /* 0x00000000fffff984 */ /* 0x000fe20000000800 */
[----:B------:R-:W-:Y:S01]  /*1fe0*/  @!PT LDS RZ, [RZ] ;  /* 0x00000000fffff984 */ /* 0x000fe20000000800 */
[----:B------:R-:W-:Y:S01]  /*1ff0*/  @!PT LDS RZ, [RZ] ;  /* 0x00000000fffff984 */ /* 0x000fe20000000800 */
[----:B------:R1:W-:Y:S04]  /*2000*/  @!P1 LDGSTS.E.BYPASS.LTC128B.128 [R223+0x10000], desc[UR20][R18.64] ;  /* 0x1000000012df9fae */ /* 0x0003e8000b981a14 */
[----:B------:R1:W-:Y:S04]  /*2010*/  @P1 STS.128 [R223+0x10000], RZ ;  /* 0x010000ffdf001388 */ /* 0x0003e80000000c00 */
[----:B------:R-:W-:Y:S01]  /*2020*/  @!PT LDS RZ, [RZ] ;  /* 0x00000000fffff984 */ /* 0x000fe20000000800 */
[----:B------:R-:W-:Y:S01]  /*2030*/  @!PT LDS RZ, [RZ] ;  /* 0x00000000fffff984 */ /* 0x000fe20000000800 */
[----:B------:R-:W-:Y:S01]  /*2040*/  @!PT LDS RZ, [RZ] ;  /* 0x00000000fffff984 */ /* 0x000fe20000000800 */
[----:B------:R1:W-:Y:S04]  /*2050*/  @!P0 LDGSTS.E.BYPASS.LTC128B.128 [R223+0x12000], desc[UR20][R18.64+0x80] ;  /* 0x1200008012df8fae */ /* 0x0003e8000b981a14 */
[----:B------:R1:W-:Y:S01]  /*2060*/  @P0 STS.128 [R223+0x12000], RZ ;  /* 0x012000ffdf000388 */ /* 0x0003e20000000c00 */
[----:B------:R-:W-:Y:S05]  /*2070*/  BRA `(.L_x_26) ;  /* 0x0000000000087947 */ /* 0x000fea0003800000 */
.L_x_25:
[----:B------:R2:W-:Y:S04]  /*2080*/  STS.128 [R223+0x10000], RZ ;  /* 0x010000ffdf007388 */ /* 0x0005e80000000c00 */
[----:B------:R2:W-:Y:S02]  /*2090*/  STS.128 [R223+0x12000], RZ ;  /* 0x012000ffdf007388 */ /* 0x0005e40000000c00 */
.L_x_26:
[----:B------:R-:W-:Y:S05]  /*20a0*/  BSYNC.RECONVERGENT B0 ;  /* 0x0000000000007941 */ /* 0x000fea0003800200 */
.L_x_24:
[----:B------:R-:W-:Y:S01]  /*20b0*/  ISETP.GE.AND P5, PT, R5, R10, PT ;  /* 0x0000000a0500720c */ /* 0x000fe20003fa6270 */
[----:B------:R-:W-:-:S12]  /*20c0*/  BSSY.RECONVERGENT B0, `(.L_x_27) ;  /* 0x0000019000007945 */ /* 0x000fd80003800200 */
[----:B------:R3:W-:Y:S04]  /*20d0*/  @P5 STS.128 [R223+0x11000], RZ ;  /* 0x011000ffdf005388 */ /* 0x0007e80000000c00 */
[----:B------:R3:W-:Y:S01]  /*20e0*/  @P5 STS.128 [R223+0x13000], RZ ;  /* 0x013000ffdf005388 */ /* 0x0007e20000000c00 */
[----:B------:R-:W-:Y:S05]  /*20f0*/  @P5 BRA `(.L_x_28) ;  /* 0x0000000000545947 */ /* 0x000fea0003800000 */
[----:B------:R-:W4:Y:S01]  /*2100*/  LDCU UR6, c[0x0][0x440] ;  /* 0x00008800ff0677ac */ /* 0x000f220008000800 */
[----:B------:R-:W-:Y:S02]  /*2110*/  IMAD R13, R2, UR12, RZ ;  /* 0x0000000c020d7c24 */ /* 0x000fe4000f8e02ff */
[----:B------:R-:W-:Y:S01]  /*2120*/  IMAD.MOV.U32 R17, RZ, RZ, R9 ;  /* 0x000000ffff117224 */ /* 0x000fe200078e0009 */
[----:B------:R-:W1:Y:S01]  /*2130*/  LDCU.64 UR4, c[0x0][0x390] ;  /* 0x00007200ff0477ac */ /* 0x000e620008000a00 */
[C---:B------:R-:W-:Y:S02]  /*2140*/  IMAD R13, R4.reuse, UR13, R13 ;  /* 0x0000000d040d7c24 */ /* 0x040fe4000f8e020d */
[----:B------:R-:W-:-:S05]  /*2150*/  IMAD.WIDE.U32 R16, R4, UR12, R16 ;  /* 0x0000000c04107c25 */ /* 0x000fca000f8e0010 */
[----:B------:R-:W-:Y:S02]  /*2160*/  IADD3 R13, PT, PT, R17, R13, RZ ;  /* 0x0000000d110d7210 */ /* 0x000fe40007ffe0ff */
[----:B----4-:R-:W-:Y:S02]  /*2170*/  ISETP.GE.AND P1, PT, R216, UR6, PT ;  /* 0x00000006d8007c0c */ /* 0x010fe4000bf26270 */
[----:B------:R-:W-:Y:S02]  /*2180*/  ISETP.GE.AND P0, PT, R220, UR6, PT ;  /* 0x00000006dc007c0c */ /* 0x000fe4000bf06270 */
[----:B-1----:R-:W-:-:S04]  /*2190*/  LEA R18, P2, R16, UR4, 0x1 ;  /* 0x0000000410127c11 */ /* 0x002fc8000f8408ff */
        /* <DEDUP_REMOVED lines=10> */
[----:B------:R4:W-:Y:S02]  /*2240*/  @P0 STS.128 [R223+0x13000], RZ ;  /* 0x013000ffdf000388 */ /* 0x0009e40000000c00 */
.L_x_28:
[----:B------:R-:W-:Y:S05]  /*2250*/  BSYNC.RECONVERGENT B0 ;  /* 0x0000000000007941 */ /* 0x000fea0003800200 */
.L_x_27:
[----:B------:R-:W-:Y:S01]  /*2260*/  IMAD R10, R11, -0x40, R236 ;  /* 0xffffffc00b0a7824 */ /* 0x000fe200078e02ec */
[----:B------:R-:W0:Y:S01]  /*2270*/  LDGDEPBAR ;  /* 0x00000000000079af */ /* 0x000e220000000000 */
[----:B------:R-:W-:Y:S03]  /*2280*/  BSSY.RECONVERGENT B0, `(.L_x_29) ;  /* 0x0000015000007945 */ /* 0x000fe60003800200 */
[----:B------:R-:W-:-:S13]  /*2290*/  ISETP.GE.AND P4, PT, R217, R10, PT ;  /* 0x0000000ad900720c */ /* 0x000fda0003f86270 */
[----:B------:R-:W-:Y:S05]  /*22a0*/  @P4 BRA `(.L_x_30) ;  /* 0x0000000000404947 */ /* 0x000fea0003800000 */
[----:B------:R-:W5:Y:S02]  /*22b0*/  LDCU UR4, c[0x0][0x440] ;  /* 0x00008800ff0477ac */ /* 0x000f640008000800 */
[----:B-----5:R-:W-:Y:S02]  /*22c0*/  ISETP.GE.AND P1, PT, R216, UR4, PT ;  /* 0x00000004d8007c0c */ /* 0x020fe4000bf26270 */
[----:B------:R-:W-:-:S11]  /*22d0*/  ISETP.GE.AND P0, PT, R220, UR4, PT ;  /* 0x00000004dc007c0c */ /* 0x000fd6000bf06270 */
[----:B------:R-:W-:Y:S02]  /*22e0*/  @!P1 IMAD.MOV.U32 R16, RZ, RZ, R234 ;  /* 0x000000ffff109224 */ /* 0x000fe400078e00ea */
[----:B------:R-:W-:-:S05]  /*22f0*/  @!P1 IMAD.MOV.U32 R17, RZ, RZ, R235 ;  /* 0x000000ffff119224 */ /* 0x000fca00078e00eb */
        /* <DEDUP_REMOVED lines=11> */
.L_x_30:
[----:B------:R1:W-:Y:S04]  /*23b0*/  STS.128 [R223+0x8000], RZ ;  /* 0x008000ffdf007388 */ /* 0x0003e80000000c00 */
[----:B------:R1:W-:Y:S02]  /*23c0*/  STS.128 [R223+0xa000], RZ ;  /* 0x00a000ffdf007388 */ /* 0x0003e40000000c00 */
.L_x_31:
[----:B------:R-:W-:Y:S05]  /*23d0*/  BSYNC.RECONVERGENT B0 ;  /* 0x0000000000007941 */ /* 0x000fea0003800200 */
.L_x_29:
[----:B------:R-:W-:Y:S01]  /*23e0*/  ISETP.GE.AND P3, PT, R5, R10, PT ;  /* 0x0000000a0500720c */ /* 0x000fe20003f66270 */
[----:B------:R-:W-:-:S12]  /*23f0*/  BSSY.RECONVERGENT B0, `(.L_x_32) ;  /* 0x0000016000007945 */ /* 0x000fd80003800200 */
[----:B------:R1:W-:Y:S04]  /*2400*/  @P3 STS.128 [R223+0x9000], RZ ;  /* 0x009000ffdf003388 */ /* 0x0003e80000000c00 */
[----:B------:R1:W-:Y:S01]  /*2410*/  @P3 STS.128 [R223+0xb000], RZ ;  /* 0x00b000ffdf003388 */ /* 0x0003e20000000c00 */
[----:B------:R-:W-:Y:S05]  /*2420*/  @P3 BRA `(.L_x_33) ;  /* 0x0000000000483947 */ /* 0x000fea0003800000 */
[----:B------:R-:W5:Y:S01]  /*2430*/  LDCU UR4, c[0x0][0x440] ;  /* 0x00008800ff0477ac */ /* 0x000f620008000800 */
[----:B------:R-:W-:Y:S02]  /*2440*/  IMAD.U32 R9, RZ, RZ, UR16 ;  /* 0x00000010ff097e24 */ /* 0x000fe4000f8e00ff */
[----:B------:R-:W-:Y:S02]  /*2450*/  IMAD.U32 R5, RZ, RZ, UR16 ;  /* 0x00000010ff057e24 */ /* 0x000fe4000f8e00ff */
[----:B-1----:R-:W-:Y:S01]  /*2460*/  IMAD.U32 R16, RZ, RZ, UR27 ;  /* 0x0000001bff107e24 */ /* 0x002fe2000f8e00ff */
[----:B----4-:R-:W-:-:S04]  /*2470*/  LEA R18, P2, R9, R234, 0x1 ;  /* 0x000000ea09127211 */ /* 0x010fc800078408ff */
[----:B------:R-:W-:Y:S02]  /*2480*/  LEA.HI.X R19, R5, R235, R16, 0x1, P2 ;  /* 0x000000eb05137211 */ /* 0x000fe400010f0c10 */
[----:B-----5:R-:W-:Y:S02]  /*2490*/  ISETP.GE.AND P1, PT, R216, UR4, PT ;  /* 0x00000004d8007c0c */ /* 0x020fe4000bf26270 */
[----:B------:R-:W-:-:S11]  /*24a0*/  ISETP.GE.AND P0, PT, R220, UR4, PT ;  /* 0x00000004dc007c0c */ /* 0x000fd6000bf06270 */
        /* <DEDUP_REMOVED lines=10> */
.L_x_33:
[----:B------:R-:W-:Y:S05]  /*2550*/  BSYNC.RECONVERGENT B0 ;  /* 0x0000000000007941 */ /* 0x000fea0003800200 */
.L_x_32:
[----:B------:R-:W-:Y:S01]  /*2560*/  BSSY.RECONVERGENT B0, `(.L_x_34) ;  /* 0x0000015000007945 */ /* 0x000fe20003800200 */
[----:B------:R-:W-:-:S03]  /*2570*/  IADD3 R240, PT, PT, R223, R200, RZ ;  /* 0x000000c8dff07210 */ /* 0x000fc60007ffe0ff */
[----:B------:R-:W-:Y:S05]  /*2580*/  @P4 BRA `(.L_x_35) ;  /* 0x0000000000404947 */ /* 0x000fea0003800000 */
[----:B------:R-:W5:Y:S02]  /*2590*/  LDCU UR4, c[0x0][0x440] ;  /* 0x00008800ff0477ac */ /* 0x000f640008000800 */
[----:B-----5:R-:W-:Y:S02]  /*25a0*/  ISETP.GE.AND P1, PT, R216, UR4, PT ;  /* 0x00000004d8007c0c */ /* 0x020fe4000bf26270 */
[----:B------:R-:W-:-:S11]  /*25b0*/  ISETP.GE.AND P0, PT, R220, UR4, PT ;  /* 0x00000004dc007c0c */ /* 0x000fd6000bf06270 */
[----:B-1----:R-:W-:Y:S02]  /*25c0*/  @!P1 IMAD.MOV.U32 R16, RZ, RZ, R232 ;  /* 0x000000ffff109224 */ /* 0x002fe400078e00e8 */
[----:B------:R-:W-:-:S05]  /*25d0*/  @!P1 IMAD.MOV.U32 R17, RZ, RZ, R233 ;  /* 0x000000ffff119224 */ /* 0x000fca00078e00e9 */
[----:B------:R-:W-:Y:S01]  /*25e0*/  @!PT LDS RZ, [RZ] ;  /* 0x00000000fffff984 */ /* 0x000fe20000000800 */
[----:B------:R-:W-:Y:S01]  /*25f0*/  @!PT LDS RZ, [RZ] ;  /* 0x00000000fffff984 */ /* 0x000fe20000000800 */
[----:B------:R-:W-:Y:S01]  /*2600*/  @!PT LDS RZ, [RZ] ;  /* 0x00000000fffff984 */ /* 0x000fe20000000800 */
[----:B------:R1:W-:Y:S04]  /*2610*/  @!P1 LDGSTS.E.BYPASS.LTC128B.128 [R240], desc[UR20][R16.64] ;  /* 0x0000000010f09fae */ /* 0x0003e8000b981a14 */
[----:B------:R1:W-:Y:S04]  /*2620*/  @P1 STS.128 [R240], RZ ;  /* 0x000000fff0001388 */ /* 0x0003e80000000c00 */
[----:B------:R-:W-:Y:S01]  /*2630*/  @!PT LDS RZ, [RZ] ;  /* 0x00000000fffff984 */ /* 0x000fe20000000800 */
[----:B------:R-:W-:Y:S01]  /*2640*/  @!PT LDS RZ, [RZ] ;  /* 0x00000000fffff984 */ /* 0x000fe20000000800 */
[----:B------:R-:W-:Y:S01]  /*2650*/  @!PT LDS RZ, [RZ] ;  /* 0x00000000fffff984 */ /* 0x000fe20000000800 */
[----:B------:R1:W-:Y:S04]  /*2660*/  @!P0 LDGSTS.E.BYPASS.LTC128B.128 [R240+0x2000], desc[UR20][R232.64+0x80] ;  /* 0x02000080e8f08fae */ /* 0x0003e8000b981a14 */
[----:B------:R1:W-:Y:S01]  /*2670*/  @P0 STS.128 [R240+0x2000], RZ ;  /* 0x002000fff0000388 */ /* 0x0003e20000000c00 */
[----:B------:R-:W-:Y:S05]  /*2680*/  BRA `(.L_x_36) ;  /* 0x0000000000087947 */ /* 0x000fea0003800000 */
.L_x_35:
[----:B------:R1:W-:Y:S04]  /*2690*/  STS.128 [R240], RZ ;  /* 0x000000fff0007388 */ /* 0x0003e80000000c00 */
[----:B------:R1:W-:Y:S02]  /*26a0*/  STS.128 [R240+0x2000], RZ ;  /* 0x002000fff0007388 */ /* 0x0003e40000000c00 */
.L_x_36:
[----:B------:R-:W-:Y:S05]  /*26b0*/  BSYNC.RECONVERGENT B0 ;  /* 0x0000000000007941 */ /* 0x000fea0003800200 */
.L_x_34:
[C---:B------:R-:W-:Y:S01]  /*26c0*/  VIADD R5, R214.reuse, 0x8 ;  /* 0x00000008d6057836 */ /* 0x040fe20000000000 */
[CC--:B------:R-:W-:Y:S01]  /*26d0*/  ISETP.GE.AND P1, PT, R214.reuse, R10.reuse, PT ;  /* 0x0000000ad600720c */ /* 0x0c0fe20003f26270 */
[----:B------:R-:W-:Y:S01]  /*26e0*/  IMAD.MOV.U32 R238, RZ, RZ, 0x7f800000 ;  /* 0x7f800000ffee7424 */ /* 0x000fe200078e00ff */
[----:B------:R-:W-:Y:S02]  /*26f0*/  MOV R239, 0x7f800000 ;  /* 0x7f80000000ef7802 */ /* 0x000fe40000000f00 */
[----:B------:R-:W-:Y:S01]  /*2700*/  ISETP.GE.AND P0, PT, R5, R10, PT ;  /* 0x0000000a0500720c */ /* 0x000fe20003f06270 */
[----:B------:R-:W-:-:S08]  /*2710*/  IMAD.WIDE.U32 R10, R214, 0x4, R250 ;  /* 0x00000004d60a7825 */ /* 0x000fd000078e00fa */
[----:B------:R1:W5:Y:S04]  /*2720*/  @!P1 LDG.E R239, desc[UR20][R10.64] ;  /* 0x000000140aef9981 */ /* 0x000368000c1e1900 */
[----:B------:R1:W5:Y:S01]  /*2730*/  @!P0 LDG.E R238, desc[UR20][R10.64+0x20] ;  /* 0x000020140aee8981 */ /* 0x000362000c1e1900 */
[----:B------:R-:W-:Y:S03]  /*2740*/  BSSY.RECONVERGENT B0, `(.L_x_37) ;  /* 0x0000013000007945 */ /* 0x000fe60003800200 */
[----:B------:R1:W-:Y:S04]  /*2750*/  @P3 STS.128 [R240+0x1000], RZ ;  /* 0x001000fff0003388 */ /* 0x0003e80000000c00 */
[----:B------:R1:W-:Y:S01]  /*2760*/  @P3 STS.128 [R240+0x3000], RZ ;  /* 0x003000fff0003388 */ /* 0x0003e20000000c00 */
[----:B------:R-:W-:Y:S05]  /*2770*/  @P3 BRA `(.L_x_38) ;  /* 0x00000000003c3947 */ /* 0x000fea0003800000 */
[----:B------:R-:W2:Y:S01]  /*2780*/  LDCU UR4, c[0x0][0x440] ;  /* 0x00008800ff0477ac */ /* 0x000ea20008000800 */
[----:B-1----:R-:W-:-:S04]  /*2790*/  LEA R10, P2, R3, R232, 0x1 ;  /* 0x000000e8030a7211 */ /* 0x002fc800078408ff */
[----:B------:R-:W-:Y:S02]  /*27a0*/  LEA.HI.X R11, R3, R233, R12, 0x1, P2 ;  /* 0x000000e9030b7211 */ /* 0x000fe400010f0c0c */
[----:B--2---:R-:W-:Y:S02]  /*27b0*/  ISETP.GE.AND P1, PT, R216, UR4, PT ;  /* 0x00000004d8007c0c */ /* 0x004fe4000bf26270 */
        /* <DEDUP_REMOVED lines=11> */
.L_x_38:
[----:B------:R-:W-:Y:S05]  /*2870*/  BSYNC.RECONVERGENT B0 ;  /* 0x0000000000007941 */ /* 0x000fea0003800200 */
.L_x_37:
[----:B------:R-:W2:Y:S01]  /*2880*/  LDCU.64 UR4, c[0x0][0x3d0] ;  /* 0x00007a00ff0477ac */ /* 0x000ea20008000a00 */
[----:B------:R-:W-:Y:S01]  /*2890*/  MOV R3, UR14 ;  /* 0x0000000e00037c02 */ /* 0x000fe20008000f00 */
[----:B------:R-:W-:Y:S01]  /*28a0*/  BSSY.RECONVERGENT B0, `(.L_x_39) ;  /* 0x0000022000007945 */ /* 0x000fe20003800200 */
[----:B------:R-:W-:-:S03]  /*28b0*/  UIMAD UR6, UR22, UR14, URZ ;  /* 0x0000000e160672a4 */ /* 0x000fc6000f8e02ff */
[----:B-1----:R-:W-:Y:S01]  /*28c0*/  IMAD.WIDE.U32 R10, R3, UR23, R14 ;  /* 0x00000017030a7c25 */ /* 0x002fe2000f8e000e */
[----:B------:R-:W-:Y:S02]  /*28d0*/  UIMAD UR6, UR23, UR15, UR6 ;  /* 0x0000000f170672a4 */ /* 0x000fe4000f8e0206 */
[----:B------:R-:W-:-:S04]  /*28e0*/  IADD3 R8, P0, PT, R8, R10, RZ ;  /* 0x0000000a08087210 */ /* 0x000fc80007f1e0ff */
[----:B------:R-:W-:Y:S01]  /*28f0*/  IADD3.X R9, PT, PT, R7, UR6, R11, P0, !PT ;  /* 0x0000000607097c10 */ /* 0x000fe200087fe40b */
[----:B--2---:R-:W-:-:S04]  /*2900*/  IMAD R3, R0, UR4, RZ ;  /* 0x0000000400037c24 */ /* 0x004fc8000f8e02ff */
[C---:B------:R-:W-:Y:S02]  /*2910*/  IMAD R3, R6.reuse, UR5, R3 ;  /* 0x0000000506037c24 */ /* 0x040fe4000f8e0203 */
[----:B------:R-:W-:-:S05]  /*2920*/  IMAD.WIDE.U32 R6, R6, UR4, R8 ;  /* 0x0000000406067c25 */ /* 0x000fca000f8e0008 */
[----:B------:R-:W-:Y:S01]  /*2930*/  IADD3 R3, PT, PT, R7, R3, RZ ;  /* 0x0000000307037210 */ /* 0x000fe20007ffe0ff */
        /* <DEDUP_REMOVED lines=22> */
.L_x_40:
[----:B------:R1:W-:Y:S04]  /*2aa0*/  STS.128 [R223+0xc000], RZ ;  /* 0x00c000ffdf007388 */ /* 0x0003e80000000c00 */
[----:B------:R1:W-:Y:S02]  /*2ab0*/  STS.128 [R223+0xe000], RZ ;  /* 0x00e000ffdf007388 */ /* 0x0003e40000000c00 */
.L_x_41:
[----:B------:R-:W-:Y:S05]  /*2ac0*/  BSYNC.RECONVERGENT B0 ;  /* 0x0000000000007941 */ /* 0x000fea0003800200 */
.L_x_39:
[----:B------:R1:W-:Y:S01]  /*2ad0*/  @P5 STS.128 [R223+0xd000], RZ ;  /* 0x00d000ffdf005388 */ /* 0x0003e20000000c00 */
[----:B------:R-:W-:Y:S01]  /*2ae0*/  IADD3 R5, PT, PT, R241, R214, R243 ;  /* 0x000000d6f1057210 */ /* 0x000fe20007ffe0f3 */
[----:B------:R-:W1:Y:S01]  /*2af0*/  LDCU UR6, c[0x0][0x440] ;  /* 0x00008800ff0677ac */ /* 0x000e620008000800 */
[----:B------:R-:W-:Y:S01]  /*2b00*/  BSSY.RECONVERGENT B0, `(.L_x_42) ;  /* 0x000001b000007945 */ /* 0x000fe20003800200 */
[----:B------:R1:W-:Y:S01]  /*2b10*/  @P5 STS.128 [R223+0xf000], RZ ;  /* 0x00f000ffdf005388 */ /* 0x0003e20000000c00 */
[----:B------:R-:W-:Y:S01]  /*2b20*/  IADD3 R236, PT, PT, R5, -R236, RZ ;  /* 0x800000ec05ec7210 */ /* 0x000fe20007ffe0ff */
[----:B------:R-:W1:Y:S01]  /*2b30*/  LDCU UR7, c[0x0][0x3e0] ;  /* 0x00007c00ff0777ac */ /* 0x000e620008000800 */
[----:B------:R-:W1:Y:S01]  /*2b40*/  LDCU UR11, c[0x0][0x45c] ;  /* 0x00008b80ff0b77ac */ /* 0x000e620008000800 */
[----:B------:R-:W-:Y:S05]  /*2b50*/  @P5 BRA `(.L_x_43) ;  /* 0x0000000000545947 */ /* 0x000fea0003800000 */
[----:B------:R-:W2:Y:S01]  /*2b60*/  LDCU UR10, c[0x0][0x440] ;  /* 0x00008800ff0a77ac */ /* 0x000ea20008000800 */
[----:B------:R-:W-:Y:S02]  /*2b70*/  IMAD R5, R2, UR14, RZ ;  /* 0x0000000e02057c24 */ /* 0x000fe4000f8e02ff */
[----:B------:R-:W-:Y:S01]  /*2b80*/  IMAD.MOV.U32 R2, RZ, RZ, R6 ;  /* 0x000000ffff027224 */ /* 0x000fe200078e0006 */
[----:B------:R-:W3:Y:S01]  /*2b90*/  LDCU.64 UR4, c[0x0][0x388] ;  /* 0x00007100ff0477ac */ /* 0x000ee20008000a00 */
[C---:B------:R-:W-:Y:S02]  /*2ba0*/  IMAD R5, R4.reuse, UR15, R5 ;  /* 0x0000000f04057c24 */ /* 0x040fe4000f8e0205 */
[----:B------:R-:W-:-:S05]  /*2bb0*/  IMAD.WIDE.U32 R2, R4, UR14, R2 ;  /* 0x0000000e04027c25 */ /* 0x000fca000f8e0002 */
[----:B------:R-:W-:Y:S02]  /*2bc0*/  IADD3 R5, PT, PT, R3, R5, RZ ;  /* 0x0000000503057210 */ /* 0x000fe40007ffe0ff */
[----:B--2---:R-:W-:Y:S02]  /*2bd0*/  ISETP.GE.AND P1, PT, R216, UR10, PT ;  /* 0x0000000ad8007c0c */ /* 0x004fe4000bf26270 */
[----:B------:R-:W-:Y:S02]  /*2be0*/  ISETP.GE.AND P0, PT, R220, UR10, PT ;  /* 0x0000000adc007c0c */ /* 0x000fe4000bf06270 */
[----:B---3--:R-:W-:-:S04]  /*2bf0*/  LEA R4, P2, R2, UR4, 0x1 ;  /* 0x0000000402047c11 */ /* 0x008fc8000f8408ff */
        /* <DEDUP_REMOVED lines=11> */
.L_x_43:
[----:B-1----:R-:W-:Y:S05]  /*2cb0*/  BSYNC.RECONVERGENT B0 ;  /* 0x0000000000007941 */ /* 0x002fea0003800200 */
.L_x_42:
[----:B------:R-:W0:Y:S01]  /*2cc0*/  LDGDEPBAR ;  /* 0x00000000000079af */ /* 0x000e220000000000 */
[----:B--2---:R-:W-:Y:S01]  /*2cd0*/  IMAD.IADD R5, R208, 0x1, R209 ;  /* 0x00000001d0057824 */ /* 0x004fe200078e02d1 */
[----:B------:R-:W1:Y:S01]  /*2ce0*/  LDC R225, c[0x0][0x44c] ;  /* 0x00011300ffe17b82 */ /* 0x000e620000000800 */
[----:B------:R-:W-:Y:S01]  /*2cf0*/  IMAD.IADD R202, R209, 0x1, R204 ;  /* 0x00000001d1ca7824 */ /* 0x000fe200078e02cc */
[----:B------:R-:W2:Y:S01]  /*2d00*/  LDCU UR4, c[0x0][0x590] ;  /* 0x0000b200ff0477ac */ /* 0x000ea20008000800 */
[----:B------:R-:W-:Y:S01]  /*2d10*/  IMAD.IADD R0, R204, 0x1, R5 ;  /* 0x00000001cc007824 */ /* 0x000fe200078e0205 */
[----:B------:R-:W-:Y:S01]  /*2d20*/  IADD3 R226, PT, PT, R226, 0x40, -R243 ;  /* 0x00000040e2e27810 */ /* 0x000fe20007ffe8f3 */
[----:B------:R-:W-:Y:S01]  /*2d30*/  IMAD.IADD R3, R208, 0x1, R209 ;  /* 0x00000001d0037824 */ /* 0x000fe200078e02d1 */
[----:B------:R-:W-:Y:S01]  /*2d40*/  CS2R R94, SRZ ;  /* 0x00000000005e7805 */ /* 0x000fe2000001ff00 */
[C---:B------:R-:W-:Y:S01]  /*2d50*/  IMAD.IADD R2, R211.reuse, 0x1, R208 ;  /* 0x00000001d3027824 */ /* 0x040fe200078e02d0 */
[----:B------:R-:W-:Y:S01]  /*2d60*/  CS2R R92, SRZ ;  /* 0x00000000005c7805 */ /* 0x000fe2000001ff00 */
[C-C-:B------:R-:W-:Y:S01]  /*2d70*/  IMAD.IADD R201, R211.reuse, 0x1, R200.reuse ;  /* 0x00000001d3c97824 */ /* 0x140fe200078e02c8 */
[----:B------:R-:W-:Y:S01]  /*2d80*/  CS2R R98, SRZ ;  /* 0x0000000000627805 */ /* 0x000fe2000001ff00 */
[----:B------:R-:W-:Y:S01]  /*2d90*/  IMAD.IADD R200, R210, 0x1, R200 ;  /* 0x00000001d2c87824 */ /* 0x000fe200078e02c8 */
[----:B------:R-:W-:Y:S01]  /*2da0*/  CS2R R96, SRZ ;  /* 0x0000000000607805 */ /* 0x000fe2000001ff00 */
[----:B------:R-:W-:Y:S01]  /*2db0*/  IMAD.MOV.U32 R237, RZ, RZ, R240 ;  /* 0x000000ffffed7224 */ /* 0x000fe200078e00f0 */
[----:B------:R-:W-:Y:S01]  /*2dc0*/  CS2R R90, SRZ ;  /* 0x00000000005a7805 */ /* 0x000fe2000001ff00 */
[--C-:B------:R-:W-:Y:S01]  /*2dd0*/  IMAD.IADD R197, R211, 0x1, R204.reuse ;  /* 0x00000001d3c57824 */ /* 0x100fe200078e02cc */
[----:B------:R-:W-:Y:S01]  /*2de0*/  CS2R R88, SRZ ;  /* 0x0000000000587805 */ /* 0x000fe2000001ff00 */
[--C-:B------:R-:W-:Y:S01]  /*2df0*/  IMAD.IADD R199, R203, 0x1, R204.reuse ;  /* 0x00000001cbc77824 */ /* 0x100fe200078e02cc */
[----:B------:R-:W-:Y:S01]  /*2e00*/  CS2R R86, SRZ ;  /* 0x0000000000567805 */ /* 0x000fe2000001ff00 */
[----:B------:R-:W-:Y:S01]  /*2e10*/  IMAD.IADD R198, R205, 0x1, R204 ;  /* 0x00000001cdc67824 */ /* 0x000fe200078e02cc */
[----:B------:R-:W-:-:S02]  /*2e20*/  CS2R R84, SRZ ;  /* 0x0000000000547805 */ /* 0x000fc4000001ff00 */
[----:B------:R-:W-:Y:S01]  /*2e30*/  CS2R R78, SRZ ;  /* 0x00000000004e7805 */ /* 0x000fe2000001ff00 */
[----:B------:R-:W-:-:S04]  /*2e40*/  DEPBAR.LE SB0, 0x1 ;  /* 0x000080400000791a */ /* 0x000fc80000000000 */
[----:B------:R-:W-:Y:S01]  /*2e50*/  BAR.SYNC.DEFER_BLOCKING 0x0 ;  /* 0x0000000000007b1d */ /* 0x000fe20000010000 */
[----:B------:R-:W-:Y:S02]  /*2e60*/  CS2R R76, SRZ ;  /* 0x00000000004c7805 */ /* 0x000fe4000001ff00 */
[----:B------:R-:W-:Y:S02]  /*2e70*/  CS2R R82, SRZ ;  /* 0x0000000000527805 */ /* 0x000fe4000001ff00 */
[----:B------:R-:W-:Y:S02]  /*2e80*/  CS2R R80, SRZ ;  /* 0x0000000000507805 */ /* 0x000fe4000001ff00 */
[----:B------:R-:W-:Y:S02]  /*2e90*/  CS2R R74, SRZ ;  /* 0x00000000004a7805 */ /* 0x000fe4000001ff00 */
[----:B------:R-:W-:Y:S02]  /*2ea0*/  CS2R R72, SRZ ;  /* 0x0000000000487805 */ /* 0x000fe4000001ff00 */
[----:B------:R-:W-:-:S02]  /*2eb0*/  CS2R R70, SRZ ;  /* 0x0000000000467805 */ /* 0x000fc4000001ff00 */
        /* <DEDUP_REMOVED lines=16> */
[----:B------:R-:W-:Y:S01]  /*2fc0*/  CS2R R20, SRZ ;  /* 0x0000000000147805 */ /* 0x000fe2000001ff00 */
[----:B------:R-:W1:Y:S01]  /*2fd0*/  LDSM.16.M88.4 R132, [R5] ;  /* 0x000000000584783b */ /* 0x000e620000000200 */
[----:B------:R-:W-:Y:S01]  /*2fe0*/  IMAD.IADD R196, R2, 0x1, R204 ;  /* 0x0000000102c47824 */ /* 0x000fe200078e02cc */
[----:B--2---:R-:W-:-:S02]  /*2ff0*/  USHF.L.U32 UR4, UR4, 0x6, URZ ;  /* 0x0000000604047899 */ /* 0x004fc400080006ff */
[----:B------:R-:W2:Y:S01]  /*3000*/  LDSM.16.M88.4 R136, [R5+0x800] ;  /* 0x000800000588783b */ /* 0x000ea20000000200 */
[----:B------:R-:W-:Y:S02]  /*3010*/  UIADD3 UR23, UPT, UPT, UR23, 0x40, URZ ;  /* 0x0000004017177890 */ /* 0x000fe4000fffe0ff */
[----:B------:R-:W-:Y:S01]  /*3020*/  USHF.L.U32 UR26, UR26, 0x3, URZ ;  /* 0x000000031a1a7899 */ /* 0x000fe200080006ff */
[----:B------:R-:W1:Y:S04]  /*3030*/  LDSM.16.M88.4 R164, [R5+0x2000] ;  /* 0x0020000005a4783b */ /* 0x000e680000000200 */
[----:B------:R-:W1:Y:S04]  /*3040*/  LDSM.16.M88.4 R168, [R5+0x2800] ;  /* 0x0028000005a8783b */ /* 0x000e680000000200 */
[----:B------:R-:W1:Y:S04]  /*3050*/  LDSM.16.M88.4 R116, [R209] ;  /* 0x00000000d174783b */ /* 0x000e680000000200 */
[----:B------:R-:W1:Y:S04]  /*3060*/  LDSM.16.M88.4 R120, [R209+0x800] ;  /* 0x00080000d178783b */ /* 0x000e680000000200 */
[----:B------:R-:W1:Y:S04]  /*3070*/  LDSM.16.M88.4 R124, [R202] ;  /* 0x00000000ca7c783b */ /* 0x000e680000000200 */
[----:B------:R-:W1:Y:S04]  /*3080*/  LDSM.16.M88.4 R128, [R202+0x800] ;  /* 0x00080000ca80783b */ /* 0x000e680000000200 */
[----:B------:R-:W1:Y:S04]  /*3090*/  LDSM.16.M88.4 R148, [R209+0x2000] ;  /* 0x00200000d194783b */ /* 0x000e680000000200 */
[----:B------:R-:W1:Y:S04]  /*30a0*/  LDSM.16.M88.4 R152, [R209+0x2800] ;  /* 0x00280000d198783b */ /* 0x000e680000000200 */
[----:B------:R-:W1:Y:S04]  /*30b0*/  LDSM.16.M88.4 R156, [R202+0x2000] ;  /* 0x00200000ca9c783b */ /* 0x000e680000000200 */
[----:B------:R-:W1:Y:S04]  /*30c0*/  LDSM.16.M88.4 R160, [R202+0x2800] ;  /* 0x00280000caa0783b */ /* 0x000e680000000200 */
[----:B------:R-:W1:Y:S04]  /*30d0*/  LDSM.16.M88.4 R140, [R0] ;  /* 0x00000000008c783b */ /* 0x000e680000000200 */
[----:B------:R-:W1:Y:S04]  /*30e0*/  LDSM.16.M88.4 R144, [R0+0x800] ;  /* 0x000800000090783b */ /* 0x000e680000000200 */
[----:B------:R-:W1:Y:S04]  /*30f0*/  LDSM.16.M88.4 R172, [R0+0x2000] ;  /* 0x0020000000ac783b */ /* 0x000e680000000200 */
[----:B------:R3:W1:Y:S02]  /*3100*/  LDSM.16.M88.4 R176, [R0+0x2800] ;  /* 0x0028000000b0783b */ /* 0x0006640000000200 */
[----:B--23--:R-:W-:-:S07]  /*3110*/  IMAD.IADD R0, R204, 0x1, R3 ;  /* 0x00000001cc007824 */ /* 0x00cfce00078e0203 */
.L_x_46:
[----:B------:R-:W0:Y:S01]  /*3120*/  LDGDEPBAR ;  /* 0x00000000000079af */ /* 0x000e220000000000 */
[--C-:B------:R-:W-:Y:S01]  /*3130*/  IMAD.IADD R182, R204, 0x1, R201.reuse ;  /* 0x00000001ccb67824 */ /* 0x100fe200078e02c9 */
[----:B------:R-:W-:Y:S01]  /*3140*/  MOV R231, R229 ;  /* 0x000000e500e77202 */ /* 0x000fe20000000f00 */
[----:B------:R-:W-:Y:S01]  /*3150*/  IMAD.IADD R181, R208, 0x1, R201 ;  /* 0x00000001d0b57824 */ /* 0x000fe200078e02c9 */
[C---:B-----5:R-:W-:Y:S01]  /*3160*/  FSETP.NEU.FTZ.AND P0, PT, R239.reuse, -INF , PT ;  /* 0xff800000ef00780b */ /* 0x060fe20003f1d000 */
[----:B------:R-:W-:Y:S01]  /*3170*/  FMUL.FTZ R252, R239, 1.4426950216293334961 ;  /* 0x3fb8aa3beffc7820 */ /* 0x000fe20000410000 */
[----:B------:R-:W-:Y:S01]  /*3180*/  IADD3 R241, PT, PT, R241, -0x40, RZ ;  /* 0xffffffc0f1f17810 */ /* 0x000fe20007ffe0ff */
[----:B------:R-:W-:Y:S01]  /*3190*/  IMAD.IADD R180, R204, 0x1, R181 ;  /* 0x00000001ccb47824 */ /* 0x000fe200078e02b5 */
[----:B------:R-:W-:Y:S02]  /*31a0*/  IADD3 R242, PT, PT, R242, -0x1, RZ ;  /* 0xfffffffff2f27810 */ /* 0x000fe40007ffe0ff */
[----:B------:R-:W-:Y:S02]  /*31b0*/  FSEL R252, R252, RZ, P0 ;  /* 0x000000fffcfc7208 */ /* 0x000fe40000000000 */
[----:B------:R-:W-:Y:S02]  /*31c0*/  FSETP.NEU.FTZ.AND P0, PT, R238, -INF , PT ;  /* 0xff800000ee00780b */ /* 0x000fe40003f1d000 */
[----:B------:R-:W-:Y:S02]  /*31d0*/  ISETP.GE.AND P3, PT, R241, R226, PT ;  /* 0x000000e2f100720c */ /* 0x000fe40003f66270 */
[----:B------:R-:W-:Y:S02]  /*31e0*/  ISETP.GT.AND P4, PT, R242, R227, PT ;  /* 0x000000e3f200720c */ /* 0x000fe40003f84270 */
[----:B------:R-:W-:Y:S01]  /*31f0*/  ISETP.GT.AND P3, PT, R243, UR23, P3 ;  /* 0x00000017f3007c0c */ /* 0x000fe20009f64270 */
[----:B------:R-:W-:Y:S04]  /*3200*/  DEPBAR.LE SB0, 0x0 ;  /* 0x000080000000791a */ /* 0x000fe80000000000 */
[----:B------:R-:W-:Y:S08]  /*3210*/  BAR.SYNC.DEFER_BLOCKING 0x0 ;  /* 0x0000000000007b1d */ /* 0x000ff00000010000 */
[----:B------:R-:W-:Y:S01]  /*3220*/  @!P3 VIADDMNMX R247, R236, 0xffffffc1, R243, PT ;  /* 0xffffffc1ecf7b846 */ /* 0x000fe200038001f3 */
[----:B------:R-:W-:Y:S08]  /*3230*/  LDSM.16.M88.4 R52, [R201] ;  /* 0x00000000c934783b */ /* 0x000ff00000000200 */
[----:B------:R-:W2:Y:S08]  /*3240*/  LDSM.16.M88.4 R56, [R209+-0x4000] ;  /* 0xffc00000d138783b */ /* 0x000eb00000000200 */
[----:B------:R-:W3:Y:S08]  /*3250*/  LDSM.16.M88.4 R60, [R209+-0x3800] ;  /* 0xffc80000d13c783b */ /* 0x000ef00000000200 */
[----:B------:R-:W-:Y:S08]  /*3260*/  LDSM.16.M88.4 R64, [R182] ;  /* 0x00000000b640783b */ /* 0x000ff00000000200 */
[----:B------:R-:W1:Y:S08]  /*3270*/  LDSM.16.M88.4 R100, [R202+-0x4000] ;  /* 0xffc00000ca64783b */ /* 0x000e700000000200 */
[----:B------:R-:W1:Y:S01]  /*3280*/  LDSM.16.M88.4 R104, [R202+-0x3800] ;  /* 0xffc80000ca68783b */ /* 0x000e620000000200 */
[C---:B--2---:R-:W-:Y:S07]  /*3290*/  HMMA.16816.F32.BF16 R4, R52.reuse, R56, RZ ;  /* 0x000000383404723c */ /* 0x044fee00000418ff */
[----:B------:R-:W-:Y:S01]  /*32a0*/  LDSM.16.M88.4 R108, [R181] ;  /* 0x00000000b56c783b */ /* 0x000fe20000000200 */
[C---:B------:R-:W-:Y:S07]  /*32b0*/  HMMA.16816.F32.BF16 R8, R52.reuse, R58, RZ ;  /* 0x0000003a3408723c */ /* 0x040fee00000418ff */
[----:B------:R-:W2:Y:S01]  /*32c0*/  LDSM.16.M88.4 R112, [R3+-0x4000] ;  /* 0xffc000000370783b */ /* 0x000ea20000000200 */
[C---:B---3--:R-:W-:Y:S07]  /*32d0*/  HMMA.16816.F32.BF16 R12, R52.reuse, R60, RZ ;  /* 0x0000003c340c723c */ /* 0x048fee00000418ff */
[----:B------:R-:W-:Y:S01]  /*32e0*/  LDSM.16.M88.4 R56, [R180] ;  /* 0x00000000b438783b */ /* 0x000fe20000000200 */
[----:B----4-:R-:W-:Y:S07]  /*32f0*/  HMMA.16816.F32.BF16 R16, R52, R62, RZ ;  /* 0x0000003e3410723c */ /* 0x010fee00000418ff */
[----:B------:R-:W3:Y:S01]  /*3300*/  LDSM.16.M88.4 R52, [R3+-0x3800] ;  /* 0xffc800000334783b */ /* 0x000ee20000000200 */
[C---:B-1----:R-:W-:Y:S07]  /*3310*/  HMMA.16816.F32.BF16 R4, R64.reuse, R100, R4 ;  /* 0x000000644004723c */ /* 0x042fee0000041804 */
[----:B------:R-:W1:Y:S01]  /*3320*/  LDSM.16.M88.4 R60, [R0+-0x4000] ;  /* 0xffc00000003c783b */ /* 0x000e620000000200 */
[C---:B------:R-:W-:Y:S07]  /*3330*/  HMMA.16816.F32.BF16 R8, R64.reuse, R102, R8 ;  /* 0x000000664008723c */ /* 0x040fee0000041808 */
[----:B------:R-:W-:Y:S01]  /*3340*/  LDSM.16.M88.4 R100, [R201+0x2000] ;  /* 0x00200000c964783b */ /* 0x000fe20000000200 */
[C---:B------:R-:W-:Y:S01]  /*3350*/  HMMA.16816.F32.BF16 R12, R64.reuse, R104, R12 ;  /* 0x00000068400c723c */ /* 0x040fe2000004180c */
[----:B------:R-:W4:Y:S07]  /*3360*/  @!P3 S2R R183, SR_TID.X ;  /* 0x0000000000b7b919 */ /* 0x000f2e0000002100 */
[----:B------:R-:W-:Y:S01]  /*3370*/  HMMA.16816.F32.BF16 R16, R64, R106, R16 ;  /* 0x0000006a4010723c */ /* 0x000fe20000041810 */
[----:B------:R-:W1:Y:S07]  /*3380*/  LDSM.16.M88.4 R64, [R0+-0x3800] ;  /* 0xffc800000040783b */ /* 0x000e6e0000000200 */
[C---:B--2---:R-:W-:Y:S01]  /*3390*/  HMMA.16816.F32.BF16 R4, R108.reuse, R112, R4 ;  /* 0x000000706c04723c */ /* 0x044fe20000041804 */
[----:B------:R-:W2:Y:S07]  /*33a0*/  LDSM.16.M88.4 R104, [R209+-0x2000] ;  /* 0xffe00000d168783b */ /* 0x000eae0000000200 */
[C---:B------:R-:W-:Y:S01]  /*33b0*/  HMMA.16816.F32.BF16 R8, R108.reuse, R114, R8 ;  /* 0x000000726c08723c */ /* 0x040fe20000041808 */
[----:B------:R-:W2:Y:S07]  /*33c0*/  LDSM.16.M88.4 R112, [R209+-0x1800] ;  /* 0xffe80000d170783b */ /* 0x000eae0000000200 */
[C---:B---3--:R-:W-:Y:S03]  /*33d0*/  HMMA.16816.F32.BF16 R12, R108.reuse, R52, R12 ;  /* 0x000000346c0c723c */ /* 0x048fe6000004180c */
[----:B----4-:R-:W-:Y:S01]  /*33e0*/  @!P3 SHF.R.U32.HI R185, RZ, 0x2, R183 ;  /* 0x00000002ffb9b819 */ /* 0x010fe200000116b7 */
[----:B------:R-:W-:Y:S02]  /*33f0*/  @!P3 IMAD.SHL.U32 R184, R183, 0x2, RZ ;  /* 0x00000002b7b8b824 */ /* 0x000fe400078e00ff */
[----:B------:R-:W-:Y:S02]  /*3400*/  IMAD.U32 R183, RZ, RZ, UR19 ;  /* 0x00000013ffb77e24 */ /* 0x000fe4000f8e00ff */
[----:B------:R-:W-:Y:S01]  /*3410*/  HMMA.16816.F32.BF16 R16, R108, R54, R16 ;  /* 0x000000366c10723c */ /* 0x000fe20000041810 */
[----:B------:R-:W-:Y:S02]  /*3420*/  LDSM.16.M88.4 R52, [R182+0x2000] ;  /* 0x00200000b634783b */ /* 0x000fe40000000200 */
[----:B------:R-:W-:Y:S04]  /*3430*/  @!P3 LOP3.LUT R184, R184, 0x6, RZ, 0xc0, !PT ;  /* 0x00000006b8b8b812 */ /* 0x000fe800078ec0ff */
[----:B------:R-:W-:Y:S01]  /*3440*/  @!P3 LOP3.LUT R184, R184, 0xe0, R185, 0xf8, !PT ;  /* 0x000000e0b8b8b812 */ /* 0x000fe200078ef8b9 */
[C---:B-1----:R-:W-:Y:S01]  /*3450*/  HMMA.16816.F32.BF16 R4, R56.reuse, R60, R4 ;  /* 0x0000003c3804723c */ /* 0x042fe20000041804 */
[----:B------:R1:W-:Y:S04]  /*3460*/  LDSM.16.M88.4 R108, [R180+0x2000] ;  /* 0x00200000b46c783b */ /* 0x0003e80000000200 */
[----:B------:R-:W-:Y:S03]  /*3470*/  FMUL.FTZ R185, R238, 1.4426950216293334961 ;  /* 0x3fb8aa3beeb97820 */ /* 0x000fe60000410000 */
[C---:B------:R-:W-:Y:S01]  /*3480*/  HMMA.16816.F32.BF16 R8, R56.reuse, R62, R8 ;  /* 0x0000003e3808723c */ /* 0x040fe20000041808 */
[----:B------:R-:W3:Y:S07]  /*3490*/  LDSM.16.M88.4 R60, [R202+-0x2000] ;  /* 0xffe00000ca3c783b */ /* 0x000eee0000000200 */
[C---:B------:R-:W-:Y:S08]  /*34a0*/  HMMA.16816.F32.BF16 R12, R56.reuse, R64, R12 ;  /* 0x00000040380c723c */ /* 0x040ff0000004180c */
[----:B------:R-:W-:Y:S01]  /*34b0*/  HMMA.16816.F32.BF16 R16, R56, R66, R16 ;  /* 0x000000423810723c */ /* 0x000fe20000041810 */
[----:B------:R-:W4:Y:S02]  /*34c0*/  LDSM.16.M88.4 R56, [R202+-0x1800] ;  /* 0xffe80000ca38783b */ /* 0x000f240000000200 */
[----:B-1----:R-:W-:Y:S04]  /*34d0*/  @!P3 LEA R180, R183, R184, 0x6 ;  /* 0x000000b8b7b4b211 */ /* 0x002fe800078e30ff */
[C---:B------:R-:W-:Y:S01]  /*34e0*/  @!P3 ISETP.GE.AND P1, PT, R180.reuse, R247, PT ;  /* 0x000000f7b400b20c */ /* 0x040fe20003f26270 */
[C---:B--2---:R-:W-:Y:S01]  /*34f0*/  HMMA.16816.F32.BF16 R4, R100.reuse, R104, R4 ;  /* 0x000000686404723c */ /* 0x044fe20000041804 */
[----:B------:R-:W-:Y:S04]  /*3500*/  LDSM.16.M88.4 R64, [R181+0x2000] ;  /* 0x00200000b540783b */ /* 0x000fe80000000200 */
[C---:B------:R-:W-:Y:S02]  /*3510*/  @!P3 VIADD R190, R180.reuse, 0x9 ;  /* 0x00000009b4beb836 */ /* 0x040fe40000000000 */
[C---:B------:R-:W-:Y:S01]  /*3520*/  @!P3 VIADD R192, R180.reuse, 0x8 ;  /* 0x00000008b4c0b836 */ /* 0x040fe20000000000 */
[C---:B------:R-:W-:Y:S01]  /*3530*/  HMMA.16816.F32.BF16 R8, R100.reuse, R106, R8 ;  /* 0x0000006a6408723c */ /* 0x040fe20000041808 */
[----:B------:R-:W1:Y:S02]  /*3540*/  LDSM.16.M88.4 R104, [R3+-0x2000] ;  /* 0xffe000000368783b */ /* 0x000e640000000200 */
[C---:B------:R-:W-:Y:S02]  /*3550*/  @!P3 VIADD R194, R180.reuse, 0x10 ;  /* 0x00000010b4c2b836 */ /* 0x040fe40000000000 */
[----:B------:R-:W-:Y:S03]  /*3560*/  @!P3 VIADD R184, R180, 0x1 ;  /* 0x00000001b4b8b836 */ /* 0x000fe60000000000 */
[C---:B------:R-:W-:Y:S08]  /*3570*/  HMMA.16816.F32.BF16 R12, R100.reuse, R112, R12 ;  /* 0x00000070640c723c */ /* 0x040ff0000004180c */
[----:B------:R-:W-:Y:S01]  /*3580*/  HMMA.16816.F32.BF16 R16, R100, R114, R16 ;  /* 0x000000726410723c */ /* 0x000fe20000041810 */
[----:B------:R-:W2:Y:S07]  /*3590*/  LDSM.16.M88.4 R100, [R3+-0x1800] ;  /* 0xffe800000364783b */ /* 0x000eae0000000200 */
[C---:B---3--:R-:W-:Y:S01]  /*35a0*/  HMMA.16816.F32.BF16 R4, R52.reuse, R60, R4 ;  /* 0x0000003c3404723c */ /* 0x048fe20000041804 */
[----:B------:R-:W3:Y:S07]  /*35b0*/  LDSM.16.M88.4 R112, [R0+-0x2000] ;  /* 0xffe000000070783b */ /* 0x000eee0000000200 */
[C---:B------:R-:W-:Y:S08]  /*35c0*/  HMMA.16816.F32.BF16 R8, R52.reuse, R62, R8 ;  /* 0x0000003e3408723c */ /* 0x040ff00000041808 */
[C---:B----4-:R-:W-:Y:S08]  /*35d0*/  HMMA.16816.F32.BF16 R12, R52.reuse, R56, R12 ;  /* 0x00000038340c723c */ /* 0x050ff0000004180c */
[----:B------:R-:W-:Y:S01]  /*35e0*/  HMMA.16816.F32.BF16 R16, R52, R58, R16 ;  /* 0x0000003a3410723c */ /* 0x000fe20000041810 */
[----:B------:R-:W4:Y:S07]  /*35f0*/  LDSM.16.M88.4 R52, [R0+-0x1800] ;  /* 0xffe800000034783b */ /* 0x000f2e0000000200 */
[C---:B-1----:R-:W-:Y:S08]  /*3600*/  HMMA.16816.F32.BF16 R4, R64.reuse, R104, R4 ;  /* 0x000000684004723c */ /* 0x042ff00000041804 */
[C---:B------:R-:W-:Y:S08]  /*3610*/  HMMA.16816.F32.BF16 R8, R64.reuse, R106, R8 ;  /* 0x0000006a4008723c */ /* 0x040ff00000041808 */
[C---:B--2---:R-:W-:Y:S08]  /*3620*/  HMMA.16816.F32.BF16 R12, R64.reuse, R100, R12 ;  /* 0x00000064400c723c */ /* 0x044ff0000004180c */
[----:B------:R-:W-:Y:S08]  /*3630*/  HMMA.16816.F32.BF16 R16, R64, R102, R16 ;  /* 0x000000664010723c */ /* 0x000ff00000041810 */
[C---:B---3--:R-:W-:Y:S05]  /*3640*/  HMMA.16816.F32.BF16 R4, R108.reuse, R112, R4 ;  /* 0x000000706c04723c */ /* 0x048fea0000041804 */
[----:B------:R-:W-:Y:S02]  /*3650*/  FSEL R113, R185, RZ, P0 ;  /* 0x000000ffb9717208 */ /* 0x000fe40000000000 */
[C---:B------:R-:W-:Y:S01]  /*3660*/  LEA R106, P0, R214.reuse, R230, 0x2 ;  /* 0x000000e6d66a7211 */ /* 0x040fe200078010ff */
[C---:B------:R-:W-:Y:S03]  /*3670*/  HMMA.16816.F32.BF16 R8, R108.reuse, R114, R8 ;  /* 0x000000726c08723c */ /* 0x040fe60000041808 */
[----:B------:R-:W-:Y:S01]  /*3680*/  LEA.HI.X R107, R214, R231, RZ, 0x2, P0 ;  /* 0x000000e7d66b7211 */ /* 0x000fe200000f14ff */
[----:B------:R-:W-:Y:S01]  /*3690*/  @!P3 VIADD R114, R180, 0x18 ;  /* 0x00000018b472b836 */ /* 0x000fe20000000000 */
[----:B------:R-:W-:Y:S02]  /*36a0*/  @!P3 VIADDMNMX R115, R236, 0xffffffc9, R243, PT ;  /* 0xffffffc9ec73b846 */ /* 0x000fe400038001f3 */
[----:B------:R-:W-:Y:S01]  /*36b0*/  @!P3 ISETP.GE.AND P0, PT, R190, R247, PT ;  /* 0x000000f7be00b20c */ /* 0x000fe20003f06270 */
[C---:B----4-:R-:W-:Y:S01]  /*36c0*/  HMMA.16816.F32.BF16 R12, R108.reuse, R52, R12 ;  /* 0x000000346c0c723c */ /* 0x050fe2000004180c */
[----:B------:R-:W2:Y:S02]  /*36d0*/  LDG.E R187, desc[UR20][R106.64] ;  /* 0x000000146abb7981 */ /* 0x000ea4000c1e1900 */
[----:B------:R-:W-:Y:S02]  /*36e0*/  @!P3 IADD3 R231, PT, PT, R180, 0x11, RZ ;  /* 0x00000011b4e7b810 */ /* 0x000fe40007ffe0ff */
[----:B------:R1:W3:Y:S01]  /*36f0*/  LDG.E R191, desc[UR20][R106.64+0x20] ;  /* 0x000020146abf7981 */ /* 0x0002e2000c1e1900 */
[----:B------:R-:W-:Y:S02]  /*3700*/  @!P3 FSEL R4, R4, -INF , !P1 ;  /* 0xff8000000404b808 */ /* 0x000fe40004800000 */
[----:B------:R-:W-:Y:S03]  /*3710*/  HMMA.16816.F32.BF16 R16, R108, R54, R16 ;  /* 0x000000366c10723c */ /* 0x000fe60000041810 */
[----:B------:R-:W-:Y:S01]  /*3720*/  @!P3 FSEL R9, R9, -INF , !P0 ;  /* 0xff8000000909b808 */ /* 0x000fe20004000000 */
[--C-:B------:R-:W-:Y:S01]  /*3730*/  FFMA.FTZ R183, R4, UR11, -R252.reuse ;  /* 0x0000000b04b77c23 */ /* 0x100fe200080108fc */
[----:B------:R-:W-:Y:S02]  /*3740*/  @!P3 ISETP.GE.AND P0, PT, R192, R115, PT ;  /* 0x00000073c000b20c */ /* 0x000fe40003f06270 */
[----:B------:R-:W-:Y:S01]  /*3750*/  @!P3 ISETP.GE.AND P1, PT, R184, R247, PT ;  /* 0x000000f7b800b20c */ /* 0x000fe20003f26270 */
[--C-:B------:R-:W-:Y:S01]  /*3760*/  FFMA.FTZ R189, R9, UR11, -R252.reuse ;  /* 0x0000000b09bd7c23 */ /* 0x100fe200080108fc */
[----:B------:R-:W-:Y:S01]  /*3770*/  @!P3 FSEL R10, R10, -INF , !P0 ;  /* 0xff8000000a0ab808 */ /* 0x000fe20004000000 */
[----:B------:R-:W-:Y:S01]  /*3780*/  MUFU.EX2 R183, R183 ;  /* 0x000000b700b77308 */ /* 0x000fe20000000800 */
[----:B------:R-:W-:Y:S02]  /*3790*/  @!P3 ISETP.GE.AND P0, PT, R190, R115, PT ;  /* 0x00000073be00b20c */ /* 0x000fe40003f06270 */
[----:B------:R-:W-:Y:S01]  /*37a0*/  @!P3 FSEL R5, R5, -INF , !P1 ;  /* 0xff8000000505b808 */ /* 0x000fe20004800000 */
[--C-:B------:R-:W-:Y:S01]  /*37b0*/  FFMA.FTZ R190, R10, UR11, -R113.reuse ;  /* 0x0000000b0abe7c23 */ /* 0x100fe20008010871 */
[----:B------:R-:W-:Y:S02]  /*37c0*/  @!P3 FSEL R11, R11, -INF , !P0 ;  /* 0xff8000000b0bb808 */ /* 0x000fe40004000000 */
[----:B------:R-:W-:Y:S03]  /*37d0*/  @!P3 ISETP.GE.AND P0, PT, R194, R247, PT ;  /* 0x000000f7c200b20c */ /* 0x000fe60003f06270 */
[----:B------:R-:W-:Y:S01]  /*37e0*/  MUFU.EX2 R189, R189 ;  /* 0x000000bd00bd7308 */ /* 0x000fe20000000800 */
[----:B------:R-:W-:Y:S01]  /*37f0*/  @!P3 ISETP.GE.AND P1, PT, R184, R115, PT ;  /* 0x00000073b800b20c */ /* 0x000fe20003f26270 */
[--C-:B------:R-:W-:Y:S01]  /*3800*/  FFMA.FTZ R184, R5, UR11, -R252.reuse ;  /* 0x0000000b05b87c23 */ /* 0x100fe200080108fc */
[----:B------:R-:W-:Y:S01]  /*3810*/  @!P3 FSEL R12, R12, -INF , !P0 ;  /* 0xff8000000c0cb808 */ /* 0x000fe20004000000 */
[--C-:B------:R-:W-:Y:S01]  /*3820*/  FFMA.FTZ R193, R11, UR11, -R113.reuse ;  /* 0x0000000b0bc17c23 */ /* 0x100fe20008010871 */
[----:B------:R-:W-:Y:S02]  /*3830*/  @!P3 ISETP.GE.AND P0, PT, R231, R247, PT ;  /* 0x000000f7e700b20c */ /* 0x000fe40003f06270 */
[CC--:B------:R-:W-:Y:S01]  /*3840*/  @!P3 ISETP.GE.AND P2, PT, R180.reuse, R115.reuse, PT ;  /* 0x00000073b400b20c */ /* 0x0c0fe20003f46270 */
[----:B------:R-:W-:Y:S01]  /*3850*/  @!P3 VIADD R180, R180, 0x19 ;  /* 0x00000019b4b4b836 */ /* 0x000fe20000000000 */
[----:B------:R-:W-:Y:S01]  /*3860*/  @!P3 FSEL R13, R13, -INF , !P0 ;  /* 0xff8000000d0db808 */ /* 0x000fe20004000000 */
[----:B------:R-:W4:Y:S01]  /*3870*/  MUFU.EX2 R184, R184 ;  /* 0x000000b800b87308 */ /* 0x000f220000000800 */
[-C--:B------:R-:W-:Y:S02]  /*3880*/  @!P3 ISETP.GE.AND P0, PT, R194, R115.reuse, PT ;  /* 0x00000073c200b20c */ /* 0x080fe40003f06270 */
[----:B------:R-:W-:Y:S01]  /*3890*/  @!P3 FSEL R7, R7, -INF , !P1 ;  /* 0xff8000000707b808 */ /* 0x000fe20004800000 */
[--C-:B------:R-:W-:Y:S01]  /*38a0*/  FFMA.FTZ R195, R13, UR11, -R252.reuse ;  /* 0x0000000b0dc37c23 */ /* 0x100fe200080108fc */
[----:B------:R-:W-:Y:S02]  /*38b0*/  @!P3 FSEL R14, R14, -INF , !P0 ;  /* 0xff8000000e0eb808 */ /* 0x000fe40004000000 */
[----:B------:R-:W-:Y:S01]  /*38c0*/  @!P3 ISETP.GE.AND P0, PT, R231, R115, PT ;  /* 0x00000073e700b20c */ /* 0x000fe20003f06270 */
[--C-:B------:R-:W-:Y:S01]  /*38d0*/  FFMA.FTZ R186, R7, UR11, -R113.reuse ;  /* 0x0000000b07ba7c23 */ /* 0x100fe20008010871 */
[----:B------:R-:W-:Y:S01]  /*38e0*/  @!P3 FSEL R6, R6, -INF , !P2 ;  /* 0xff8000000606b808 */ /* 0x000fe20005000000 */
[--C-:B------:R-:W-:Y:S01]  /*38f0*/  FFMA.FTZ R194, R14, UR11, -R113.reuse ;  /* 0x0000000b0ec27c23 */ /* 0x100fe20008010871 */
[----:B------:R-:W-:Y:S01]  /*3900*/  @!P3 FSEL R15, R15, -INF , !P0 ;  /* 0xff8000000f0fb808 */ /* 0x000fe20004000000 */
[----:B------:R-:W-:Y:S01]  /*3910*/  MUFU.EX2 R190, R190 ;  /* 0x000000be00be7308 */ /* 0x000fe20000000800 */
[-C--:B------:R-:W-:Y:S01]  /*3920*/  @!P3 ISETP.GE.AND P0, PT, R114, R247.reuse, PT ;  /* 0x000000f77200b20c */ /* 0x080fe20003f06270 */
[--C-:B------:R-:W-:Y:S01]  /*3930*/  FFMA.FTZ R185, R6, UR11, -R113.reuse ;  /* 0x0000000b06b97c23 */ /* 0x100fe20008010871 */
[-C--:B------:R-:W-:Y:S01]  /*3940*/  @!P3 ISETP.GE.AND P1, PT, R192, R247.reuse, PT ;  /* 0x000000f7c000b20c */ /* 0x080fe20003f26270 */
[--C-:B------:R-:W-:Y:S01]  /*3950*/  FFMA.FTZ R192, R12, UR11, -R252.reuse ;  /* 0x0000000b0cc07c23 */ /* 0x100fe200080108fc */
[----:B------:R-:W-:Y:S01]  /*3960*/  @!P3 FSEL R16, R16, -INF , !P0 ;  /* 0xff8000001010b808 */ /* 0x000fe20004000000 */
[--C-:B------:R-:W-:Y:S01]  /*3970*/  FFMA.FTZ R231, R15, UR11, -R113.reuse ;  /* 0x0000000b0fe77c23 */ /* 0x100fe20008010871 */
[----:B------:R-:W-:Y:S03]  /*3980*/  @!P3 ISETP.GE.AND P0, PT, R180, R247, PT ;  /* 0x000000f7b400b20c */ /* 0x000fe60003f06270 */
[----:B------:R-:W-:Y:S01]  /*3990*/  MUFU.EX2 R185, R185 ;  /* 0x000000b900b97308 */ /* 0x000fe20000000800 */
[----:B------:R-:W-:Y:S01]  /*39a0*/  @!P3 FSEL R8, R8, -INF , !P1 ;  /* 0xff8000000808b808 */ /* 0x000fe20004800000 */
[--C-:B------:R-:W-:Y:S01]  /*39b0*/  FFMA.FTZ R247, R16, UR11, -R252.reuse ;  /* 0x0000000b10f77c23 */ /* 0x100fe200080108fc */
[----:B------:R-:W-:Y:S02]  /*39c0*/  @!P3 FSEL R17, R17, -INF , !P0 ;  /* 0xff8000001111b808 */ /* 0x000fe40004000000 */
[-C--:B------:R-:W-:Y:S01]  /*39d0*/  @!P3 ISETP.GE.AND P1, PT, R114, R115.reuse, PT ;  /* 0x000000737200b20c */ /* 0x080fe20003f26270 */
[--C-:B------:R-:W-:Y:S01]  /*39e0*/  FFMA.FTZ R188, R8, UR11, -R252.reuse ;  /* 0x0000000b08bc7c23 */ /* 0x100fe200080108fc */
[----:B------:R-:W-:Y:S03]  /*39f0*/  @!P3 ISETP.GE.AND P0, PT, R180, R115, PT ;  /* 0x00000073b400b20c */ /* 0x000fe60003f06270 */
[----:B------:R-:W1:Y:S01]  /*3a00*/  MUFU.EX2 R186, R186 ;  /* 0x000000ba00ba7308 */ /* 0x000e620000000800 */
[----:B------:R-:W-:Y:S01]  /*3a10*/  @!P3 FSEL R18, R18, -INF , !P1 ;  /* 0xff8000001212b808 */ /* 0x000fe20004800000 */
[----:B------:R-:W-:Y:S01]  /*3a20*/  FFMA.FTZ R252, R17, UR11, -R252 ;  /* 0x0000000b11fc7c23 */ /* 0x000fe200080108fc */
[----:B------:R-:W-:Y:S02]  /*3a30*/  @!P3 FSEL R19, R19, -INF , !P0 ;  /* 0xff8000001313b808 */ /* 0x000fe40004000000 */
[----:B----4-:R-:W-:Y:S01]  /*3a40*/  F2FP.BF16.F32.PACK_AB R61, R184, R183 ;  /* 0x000000b7b83d723e */ /* 0x010fe200000010ff */
[--C-:B------:R-:W-:Y:S04]  /*3a50*/  FFMA.FTZ R180, R18, UR11, -R113.reuse ;  /* 0x0000000b12b47c23 */ /* 0x100fe80008010871 */
[----:B------:R-:W4:Y:S01]  /*3a60*/  MUFU.EX2 R188, R188 ;  /* 0x000000bc00bc7308 */ /* 0x000f220000000800 */
[----:B------:R-:W-:Y:S01]  /*3a70*/  FFMA.FTZ R113, R19, UR11, -R113 ;  /* 0x0000000b13717c23 */ /* 0x000fe20008010871 */
[----:B------:R-:W-:Y:S08]  /*3a80*/  STS [R222], R61 ;  /* 0x0000003dde007388 */ /* 0x000ff00000000800 */
[----:B------:R-:W4:Y:S01]  /*3a90*/  MUFU.EX2 R193, R193 ;  /* 0x000000c100c17308 */ /* 0x000f220000000800 */
[----:B-1----:R-:W-:Y:S05]  /*3aa0*/  F2FP.BF16.F32.PACK_AB R106, R186, R185 ;  /* 0x000000b9ba6a723e */ /* 0x002fea00000010ff */
[----:B------:R-:W-:Y:S04]  /*3ab0*/  STS [R222+0x400], R106 ;  /* 0x0004006ade007388 */ /* 0x000fe80000000800 */
[----:B------:R-:W-:Y:S01]  /*3ac0*/  MUFU.EX2 R192, R192 ;  /* 0x000000c000c07308 */ /* 0x000fe20000000800 */
[----:B----4-:R-:W-:Y:S05]  /*3ad0*/  F2FP.BF16.F32.PACK_AB R107, R189, R188 ;  /* 0x000000bcbd6b723e */ /* 0x010fea00000010ff */
[----:B------:R-:W-:Y:S04]  /*3ae0*/  STS [R246], R107 ;  /* 0x0000006bf6007388 */ /* 0x000fe80000000800 */
[----:B------:R-:W1:Y:S01]  /*3af0*/  MUFU.EX2 R195, R195 ;  /* 0x000000c300c37308 */ /* 0x000e620000000800 */
[----:B------:R-:W-:Y:S05]  /*3b00*/  F2FP.BF16.F32.PACK_AB R105, R193, R190 ;  /* 0x000000bec169723e */ /* 0x000fea00000010ff */
[----:B------:R-:W-:Y:S04]  /*3b10*/  STS [R246+0x400], R105 ;  /* 0x00040069f6007388 */ /* 0x000fe80000000800 */
[----:B------:R-:W-:Y:S10]  /*3b20*/  MUFU.EX2 R194, R194 ;  /* 0x000000c200c27308 */ /* 0x000ff40000000800 */
[----:B------:R-:W4:Y:S01]  /*3b30*/  MUFU.EX2 R231, R231 ;  /* 0x000000e700e77308 */ /* 0x000f220000000800 */
[----:B-1----:R-:W-:Y:S05]  /*3b40*/  F2FP.BF16.F32.PACK_AB R182, R195, R192 ;  /* 0x000000c0c3b6723e */ /* 0x002fea00000010ff */
[----:B------:R-:W-:Y:S04]  /*3b50*/  STS [R224], R182 ;  /* 0x000000b6e0007388 */ /* 0x000fe80000000800 */
[----:B------:R-:W-:Y:S10]  /*3b60*/  MUFU.EX2 R247, R247 ;  /* 0x000000f700f77308 */ /* 0x000ff40000000800 */
[----:B------:R-:W1:Y:S01]  /*3b70*/  MUFU.EX2 R252, R252 ;  /* 0x000000fc00fc7308 */ /* 0x000e620000000800 */
[----:B----4-:R-:W-:Y:S05]  /*3b80*/  F2FP.BF16.F32.PACK_AB R114, R231, R194 ;  /* 0x000000c2e772723e */ /* 0x010fea00000010ff */
[----:B------:R-:W-:Y:S04]  /*3b90*/  STS [R224+0x400], R114 ;  /* 0x00040072e0007388 */ /* 0x000fe80000000800 */
[----:B------:R-:W-:Y:S10]  /*3ba0*/  MUFU.EX2 R180, R180 ;  /* 0x000000b400b47308 */ /* 0x000ff40000000800 */
[----:B------:R-:W4:Y:S01]  /*3bb0*/  MUFU.EX2 R113, R113 ;  /* 0x0000007100717308 */ /* 0x000f220000000800 */
[----:B-1----:R-:W-:Y:S05]  /*3bc0*/  F2FP.BF16.F32.PACK_AB R181, R252, R247 ;  /* 0x000000f7fcb5723e */ /* 0x002fea00000010ff */
[----:B------:R-:W-:Y:S01]  /*3bd0*/  STS [R228], R181 ;  /* 0x000000b5e4007388 */ /* 0x000fe20000000800 */
[----:B----4-:R-:W-:Y:S05]  /*3be0*/  F2FP.BF16.F32.PACK_AB R115, R113, R180 ;  /* 0x000000b47173723e */ /* 0x010fea00000010ff */
[----:B------:R-:W-:Y:S04]  /*3bf0*/  STS [R228+0x400], R115 ;  /* 0x00040073e4007388 */ /* 0x000fe80000000800 */
[----:B------:R-:W1:Y:S08]  /*3c00*/  LDSM.16.M88.4 R52, [R211+0x8000] ;  /* 0x00800000d334783b */ /* 0x000e700000000200 */
[----:B------:R-:W4:Y:S08]  /*3c10*/  LDSM.16.M88.4 R56, [R197+0x8000] ;  /* 0x00800000c538783b */ /* 0x000f300000000200 */
[----:B------:R-:W4:Y:S01]  /*3c20*/  LDSM.16.M88.4 R60, [R2+0x8000] ;  /* 0x00800000023c783b */ /* 0x000f220000000200 */
[C---:B-1----:R-:W-:Y:S08]  /*3c30*/  HMMA.16816.F32.BF16 R4, R52.reuse, R116, RZ ;  /* 0x000000743404723c */ /* 0x042ff000000418ff */
[C---:B------:R-:W-:Y:S08]  /*3c40*/  HMMA.16816.F32.BF16 R8, R52.reuse, R118, RZ ;  /* 0x000000763408723c */ /* 0x040ff000000418ff */
[C---:B------:R-:W-:Y:S08]  /*3c50*/  HMMA.16816.F32.BF16 R12, R52.reuse, R120, RZ ;  /* 0x00000078340c723c */ /* 0x040ff000000418ff */
[----:B------:R-:W-:Y:S01]  /*3c60*/  HMMA.16816.F32.BF16 R16, R52, R122, RZ ;  /* 0x0000007a3410723c */ /* 0x000fe200000418ff */
[----:B------:R-:W1:Y:S07]  /*3c70*/  LDSM.16.M88.4 R52, [R196+0x8000] ;  /* 0x00800000c434783b */ /* 0x000e6e0000000200 */
[C---:B----4-:R-:W-:Y:S08]  /*3c80*/  HMMA.16816.F32.BF16 R4, R56.reuse, R124, R4 ;  /* 0x0000007c3804723c */ /* 0x050ff00000041804 */
[C---:B------:R-:W-:Y:S08]  /*3c90*/  HMMA.16816.F32.BF16 R8, R56.reuse, R126, R8 ;  /* 0x0000007e3808723c */ /* 0x040ff00000041808 */
[C---:B------:R-:W-:Y:S08]  /*3ca0*/  HMMA.16816.F32.BF16 R12, R56.reuse, R128, R12 ;  /* 0x00000080380c723c */ /* 0x040ff0000004180c */
[----:B------:R-:W-:Y:S01]  /*3cb0*/  HMMA.16816.F32.BF16 R16, R56, R130, R16 ;  /* 0x000000823810723c */ /* 0x000fe20000041810 */
[----:B------:R-:W4:Y:S07]  /*3cc0*/  LDSM.16.M88.4 R56, [R211+0xa000] ;  /* 0x00a00000d338783b */ /* 0x000f2e0000000200 */
[C---:B------:R-:W-:Y:S08]  /*3cd0*/  HMMA.16816.F32.BF16 R4, R60.reuse, R132, R4 ;  /* 0x000000843c04723c */ /* 0x040ff00000041804 */
[C---:B------:R-:W-:Y:S08]  /*3ce0*/  HMMA.16816.F32.BF16 R8, R60.reuse, R134, R8 ;  /* 0x000000863c08723c */ /* 0x040ff00000041808 */
[C---:B------:R-:W-:Y:S08]  /*3cf0*/  HMMA.16816.F32.BF16 R12, R60.reuse, R136, R12 ;  /* 0x000000883c0c723c */ /* 0x040ff0000004180c */
[----:B------:R-:W-:Y:S01]  /*3d00*/  HMMA.16816.F32.BF16 R16, R60, R138, R16 ;  /* 0x0000008a3c10723c */ /* 0x000fe20000041810 */
[----:B------:R-:W2:Y:S07]  /*3d10*/  LDSM.16.M88.4 R60, [R197+0xa000] ;  /* 0x00a00000c53c783b */ /* 0x000eae0000000200 */
[C---:B-1----:R-:W-:Y:S08]  /*3d20*/  HMMA.16816.F32.BF16 R4, R52.reuse, R140, R4 ;  /* 0x0000008c3404723c */ /* 0x042ff00000041804 */
[C---:B------:R-:W-:Y:S08]  /*3d30*/  HMMA.16816.F32.BF16 R8, R52.reuse, R142, R8 ;  /* 0x0000008e3408723c */ /* 0x040ff00000041808 */
[C---:B------:R-:W-:Y:S08]  /*3d40*/  HMMA.16816.F32.BF16 R12, R52.reuse, R144, R12 ;  /* 0x00000090340c723c */ /* 0x040ff0000004180c */
[----:B------:R-:W-:Y:S01]  /*3d50*/  HMMA.16816.F32.BF16 R16, R52, R146, R16 ;  /* 0x000000923410723c */ /* 0x000fe20000041810 */
[----:B------:R-:W1:Y:S07]  /*3d60*/  LDSM.16.M88.4 R52, [R2+0xa000] ;  /* 0x00a000000234783b */ /* 0x000e6e0000000200 */
[C---:B----4-:R-:W-:Y:S08]  /*3d70*/  HMMA.16816.F32.BF16 R4, R56.reuse, R148, R4 ;  /* 0x000000943804723c */ /* 0x050ff00000041804 */
[C---:B------:R-:W-:Y:S08]  /*3d80*/  HMMA.16816.F32.BF16 R8, R56.reuse, R150, R8 ;  /* 0x000000963808723c */ /* 0x040ff00000041808 */
[C---:B------:R-:W-:Y:S08]  /*3d90*/  HMMA.16816.F32.BF16 R12, R56.reuse, R152, R12 ;  /* 0x00000098380c723c */ /* 0x040ff0000004180c */
[----:B------:R-:W-:Y:S01]  /*3da0*/  HMMA.16816.F32.BF16 R16, R56, R154, R16 ;  /* 0x0000009a3810723c */ /* 0x000fe20000041810 */
[----:B------:R-:W4:Y:S07]  /*3db0*/  LDSM.16.M88.4 R56, [R196+0xa000] ;  /* 0x00a00000c438783b */ /* 0x000f2e0000000200 */
[C---:B--2---:R-:W-:Y:S08]  /*3dc0*/  HMMA.16816.F32.BF16 R4, R60.reuse, R156, R4 ;  /* 0x0000009c3c04723c */ /* 0x044ff00000041804 */
[C---:B------:R-:W-:Y:S08]  /*3dd0*/  HMMA.16816.F32.BF16 R8, R60.reuse, R158, R8 ;  /* 0x0000009e3c08723c */ /* 0x040ff00000041808 */
[C---:B------:R-:W-:Y:S08]  /*3de0*/  HMMA.16816.F32.BF16 R12, R60.reuse, R160, R12 ;  /* 0x000000a03c0c723c */ /* 0x040ff0000004180c */
[----:B------:R-:W-:Y:S08]  /*3df0*/  HMMA.16816.F32.BF16 R16, R60, R162, R16 ;  /* 0x000000a23c10723c */ /* 0x000ff00000041810 */
[C---:B-1----:R-:W-:Y:S08]  /*3e00*/  HMMA.16816.F32.BF16 R4, R52.reuse, R164, R4 ;  /* 0x000000a43404723c */ /* 0x042ff00000041804 */
[C---:B------:R-:W-:Y:S08]  /*3e10*/  HMMA.16816.F32.BF16 R8, R52.reuse, R166, R8 ;  /* 0x000000a63408723c */ /* 0x040ff00000041808 */
[C---:B------:R-:W-:Y:S08]  /*3e20*/  HMMA.16816.F32.BF16 R12, R52.reuse, R168, R12 ;  /* 0x000000a8340c723c */ /* 0x040ff0000004180c */
[----:B------:R-:W-:Y:S08]  /*3e30*/  HMMA.16816.F32.BF16 R16, R52, R170, R16 ;  /* 0x000000aa3410723c */ /* 0x000ff00000041810 */
[C---:B----4-:R-:W-:Y:S08]  /*3e40*/  HMMA.16816.F32.BF16 R4, R56.reuse, R172, R4 ;  /* 0x000000ac3804723c */ /* 0x050ff00000041804 */
[C---:B------:R-:W-:Y:S08]  /*3e50*/  HMMA.16816.F32.BF16 R8, R56.reuse, R174, R8 ;  /* 0x000000ae3808723c */ /* 0x040ff00000041808 */
[C---:B------:R-:W-:Y:S03]  /*3e60*/  HMMA.16816.F32.BF16 R12, R56.reuse, R176, R12 ;  /* 0x000000b0380c723c */ /* 0x040fe6000004180c */
[C---:B------:R-:W-:Y:S01]  /*3e70*/  FADD.FTZ R114, -R187.reuse, R4 ;  /* 0x00000004bb727221 */ /* 0x040fe20000010100 */
[----:B------:R-:W-:Y:S03]  /*3e80*/  FADD.FTZ R115, -R187, R5 ;  /* 0x00000005bb737221 */ /* 0x000fe60000010100 */
[----:B------:R-:W-:Y:S01]  /*3e90*/  FMUL.FTZ R183, R183, R114 ;  /* 0x00000072b7b77220 */ /* 0x000fe20000410000 */
[----:B------:R-:W-:Y:S03]  /*3ea0*/  HMMA.16816.F32.BF16 R16, R56, R178, R16 ;  /* 0x000000b23810723c */ /* 0x000fe60000041810 */
[----:B------:R-:W-:Y:S01]  /*3eb0*/  FMUL.FTZ R184, R184, R115 ;  /* 0x00000073b8b87220 */ /* 0x000fe20000410000 */
[C---:B------:R-:W-:Y:S01]  /*3ec0*/  FADD.FTZ R115, -R187.reuse, R8 ;  /* 0x00000008bb737221 */ /* 0x040fe20000010100 */
[----:B------:R-:W-:Y:S03]  /*3ed0*/  FADD.FTZ R114, -R187, R9 ;  /* 0x00000009bb727221 */ /* 0x000fe60000010100 */
[----:B------:R-:W-:Y:S01]  /*3ee0*/  F2FP.BF16.F32.PACK_AB R183, R184, R183 ;  /* 0x000000b7b8b7723e */ /* 0x000fe200000010ff */
[----:B------:R-:W-:Y:S01]  /*3ef0*/  FMUL.FTZ R188, R188, R115 ;  /* 0x00000073bcbc7220 */ /* 0x000fe20000410000 */
[----:B------:R-:W-:Y:S01]  /*3f00*/  FMUL.FTZ R189, R189, R114 ;  /* 0x00000072bdbd7220 */ /* 0x000fe20000410000 */
[C---:B------:R-:W-:Y:S01]  /*3f10*/  FADD.FTZ R184, -R187.reuse, R12 ;  /* 0x0000000cbbb87221 */ /* 0x040fe20000010100 */
[----:B------:R-:W-:Y:S03]  /*3f20*/  FADD.FTZ R114, -R187, R13 ;  /* 0x0000000dbb727221 */ /* 0x000fe60000010100 */
[----:B------:R-:W-:Y:S01]  /*3f30*/  F2FP.BF16.F32.PACK_AB R189, R189, R188 ;  /* 0x000000bcbdbd723e */ /* 0x000fe200000010ff */
[----:B------:R-:W-:Y:S01]  /*3f40*/  FMUL.FTZ R184, R192, R184 ;  /* 0x000000b8c0b87220 */ /* 0x000fe20000410000 */
[----:B------:R-:W-:Y:S01]  /*3f50*/  FMUL.FTZ R195, R195, R114 ;  /* 0x00000072c3c37220 */ /* 0x000fe20000410000 */
[----:B---3--:R-:W-:Y:S01]  /*3f60*/  FADD.FTZ R188, -R191, R6 ;  /* 0x00000006bfbc7221 */ /* 0x008fe20000010100 */
[C---:B------:R-:W-:Y:S01]  /*3f70*/  FADD.FTZ R182, -R187.reuse, R16 ;  /* 0x00000010bbb67221 */ /* 0x040fe20000010100 */
[----:B------:R-:W-:Y:S01]  /*3f80*/  FADD.FTZ R187, -R187, R17 ;  /* 0x00000011bbbb7221 */ /* 0x000fe20000010100 */
[----:B------:R-:W-:Y:S01]  /*3f90*/  FADD.FTZ R192, -R191, R7 ;  /* 0x00000007bfc07221 */ /* 0x000fe20000010100 */
[----:B------:R-:W-:Y:S01]  /*3fa0*/  FMUL.FTZ R188, R185, R188 ;  /* 0x000000bcb9bc7220 */ /* 0x000fe20000410000 */
[----:B------:R-:W-:Y:S01]  /*3fb0*/  F2FP.BF16.F32.PACK_AB R195, R195, R184 ;  /* 0x000000b8c3c3723e */ /* 0x000fe200000010ff */
[----:B------:R-:W-:Y:S01]  /*3fc0*/  FMUL.FTZ R252, R252, R187 ;  /* 0x000000bbfcfc7220 */ /* 0x000fe20000410000 */
[----:B------:R-:W-:Y:S01]  /*3fd0*/  FMUL.FTZ R185, R186, R192 ;  /* 0x000000c0bab97220 */ /* 0x000fe20000410000 */
[C---:B------:R-:W-:Y:S01]  /*3fe0*/  FADD.FTZ R187, -R191.reuse, R10 ;  /* 0x0000000abfbb7221 */ /* 0x040fe20000010100 */
[----:B------:R-:W-:Y:S01]  /*3ff0*/  FADD.FTZ R184, -R191, R11 ;  /* 0x0000000bbfb87221 */ /* 0x000fe20000010100 */
[----:B------:R-:W-:Y:S01]  /*4000*/  FMUL.FTZ R247, R247, R182 ;  /* 0x000000b6f7f77220 */ /* 0x000fe20000410000 */
[----:B------:R-:W-:Y:S01]  /*4010*/  FADD.FTZ R186, -R191, R15 ;  /* 0x0000000fbfba7221 */ /* 0x000fe20000010100 */
[----:B------:R-:W-:Y:S01]  /*4020*/  FMUL.FTZ R187, R190, R187 ;  /* 0x000000bbbebb7220 */ /* 0x000fe20000410000 */
[----:B------:R-:W-:Y:S01]  /*4030*/  FMUL.FTZ R184, R193, R184 ;  /* 0x000000b8c1b87220 */ /* 0x000fe20000410000 */
[----:B------:R-:W-:Y:S01]  /*4040*/  F2FP.BF16.F32.PACK_AB R185, R185, R188 ;  /* 0x000000bcb9b9723e */ /* 0x000fe200000010ff */
[C---:B------:R-:W-:Y:S01]  /*4050*/  FADD.FTZ R193, -R191.reuse, R14 ;  /* 0x0000000ebfc17221 */ /* 0x040fe20000010100 */
[C---:B------:R-:W-:Y:S01]  /*4060*/  FADD.FTZ R188, -R191.reuse, R18 ;  /* 0x00000012bfbc7221 */ /* 0x040fe20000010100 */
[----:B------:R-:W-:Y:S01]  /*4070*/  FADD.FTZ R190, -R191, R19 ;  /* 0x00000013bfbe7221 */ /* 0x000fe20000010100 */
[----:B------:R-:W-:Y:S01]  /*4080*/  F2FP.BF16.F32.PACK_AB R247, R252, R247 ;  /* 0x000000f7fcf7723e */ /* 0x000fe200000010ff */
[----:B------:R-:W-:Y:S01]  /*4090*/  FMUL.FTZ R193, R194, R193 ;  /* 0x000000c1c2c17220 */ /* 0x000fe20000410000 */
[----:B------:R-:W-:Y:S01]  /*40a0*/  FMUL.FTZ R186, R231, R186 ;  /* 0x000000bae7ba7220 */ /* 0x000fe20000410000 */
[----:B------:R-:W-:Y:S01]  /*40b0*/  FMUL.FTZ R188, R180, R188 ;  /* 0x000000bcb4bc7220 */ /* 0x000fe20000410000 */
[----:B------:R-:W-:Y:S01]  /*40c0*/  FMUL.FTZ R191, R113, R190 ;  /* 0x000000be71bf7220 */ /* 0x000fe20000410000 */
[----:B------:R-:W-:Y:S06]  /*40d0*/  @!P4 BRA `(.L_x_44) ;  /* 0x0000000000c0c947 */ /* 0x000fec0003800000 */
[----:B------:R-:W1:Y:S01]  /*40e0*/  LDC R6, c[0x0][0x3b0] ;  /* 0x0000ec00ff067b82 */ /* 0x000e620000000800 */
[----:B------:R-:W-:Y:S02]  /*40f0*/  IADD3 R7, P0, PT, RZ, -UR24, RZ ;  /* 0x80000018ff077c10 */ /* 0x000fe4000ff1e0ff */
[----:B------:R-:W-:Y:S02]  /*4100*/  LOP3.LUT R4, R242, 0x1, RZ, 0xc0, !PT ;  /* 0x00000001f2047812 */ /* 0x000fe400078ec0ff */
[----:B------:R-:W-:Y:S02]  /*4110*/  ISETP.GE.AND P3, PT, R216, UR6, PT ;  /* 0x00000006d8007c0c */ /* 0x000fe4000bf66270 */
[----:B------:R-:W-:Y:S01]  /*4120*/  ISETP.NE.U32.AND P1, PT, R4, 0x1, PT ;  /* 0x000000010400780c */ /* 0x000fe20003f25070 */
[----:B------:R-:W1:Y:S01]  /*4130*/  LDC R5, c[0x0][0x3b4] ;  /* 0x0000ed00ff057b82 */ /* 0x000e620000000800 */
[----:B------:R-:W-:Y:S02]  /*4140*/  ISETP.GE.AND P2, PT, R220, UR6, PT ;  /* 0x00000006dc007c0c */ /* 0x000fe4000bf46270 */
[C---:B-1----:R-:W-:Y:S01]  /*4150*/  SHF.L.U64.HI R5, R6.reuse, 0x5, R5 ;  /* 0x0000000506057819 */ /* 0x042fe20000010205 */
[C---:B------:R-:W-:Y:S02]  /*4160*/  IMAD.SHL.U32 R8, R6.reuse, 0x40, RZ ;  /* 0x0000004006087824 */ /* 0x040fe400078e00ff */
[----:B------:R-:W-:Y:S02]  /*4170*/  IMAD.SHL.U32 R4, R6, 0x20, RZ ;  /* 0x0000002006047824 */ /* 0x000fe400078e00ff */
[----:B------:R-:W-:Y:S05]  /*4180*/  IMAD.X R8, RZ, RZ, ~R8, P0 ;  /* 0x000000ffff087224 */ /* 0x000fea00000e0e08 */
[----:B------:R-:W-:Y:S04]  /*4190*/  SHF.R.S64 R7, R7, 0x1f, R8 ;  /* 0x0000001f07077819 */ /* 0x000fe80000001008 */
[----:B------:R-:W-:Y:S01]  /*41a0*/  IADD3 R232, P0, PT, R7, R232, RZ ;  /* 0x000000e807e87210 */ /* 0x000fe20007f1e0ff */
[----:B------:R-:W-:Y:S03]  /*41b0*/  IMAD.MOV.U32 R7, RZ, RZ, -0x4000 ;  /* 0xffffc000ff077424 */ /* 0x000fe600078e00ff */
[----:B------:R-:W-:Y:S02]  /*41c0*/  LEA.HI.X.SX32 R233, R8, R233, 0x1, P0 ;  /* 0x000000e908e97211 */ /* 0x000fe400000f0eff */
[----:B------:R-:W-:Y:S02]  /*41d0*/  SEL R6, R7, 0x4000, !P1 ;  /* 0x0000400007067807 */ /* 0x000fe40004800000 */
[CC--:B------:R-:W-:Y:S02]  /*41e0*/  @!P3 LEA R10, P1, R4.reuse, R232.reuse, 0x1 ;  /* 0x000000e8040ab211 */ /* 0x0c0fe400078208ff */
[C---:B------:R-:W-:Y:S01]  /*41f0*/  @!P2 LEA R8, P0, R4.reuse, R232, 0x1 ;  /* 0x000000e80408a211 */ /* 0x040fe200078008ff */
[--C-:B------:R-:W-:Y:S01]  /*4200*/  IMAD.IADD R237, R237, 0x1, R6.reuse ;  /* 0x00000001eded7824 */ /* 0x100fe200078e0206 */
[-CC-:B------:R-:W-:Y:S01]  /*4210*/  @!P3 LEA.HI.X R11, R4, R233.reuse, R5.reuse, 0x1, P1 ;  /* 0x000000e9040bb211 */ /* 0x180fe200008f0c05 */
[--C-:B------:R-:W-:Y:S01]  /*4220*/  IMAD.IADD R240, R240, 0x1, R6.reuse ;  /* 0x00000001f0f07824 */ /* 0x100fe200078e0206 */
[----:B------:R-:W-:Y:S01]  /*4230*/  @!P2 LEA.HI.X R9, R4, R233, R5, 0x1, P0 ;  /* 0x000000e90409a211 */ /* 0x000fe200000f0c05 */
[----:B------:R-:W-:Y:S01]  /*4240*/  IMAD.IADD R201, R201, 0x1, R6 ;  /* 0x00000001c9c97824 */ /* 0x000fe200078e0206 */
[----:B------:R-:W-:Y:S01]  /*4250*/  @!PT LDS RZ, [RZ] ;  /* 0x00000000fffff984 */ /* 0x000fe20000000800 */
[----:B------:R-:W-:Y:S01]  /*4260*/  @!PT LDS RZ, [RZ] ;  /* 0x00000000fffff984 */ /* 0x000fe20000000800 */
[----:B------:R-:W-:Y:S01]  /*4270*/  @!PT LDS RZ, [RZ] ;  /* 0x00000000fffff984 */ /* 0x000fe20000000800 */
[----:B------:R1:W-:Y:S04]  /*4280*/  @!P3 LDGSTS.E.BYPASS.LTC128B.128 [R237], desc[UR20][R232.64] ;  /* 0x00000000e8edbfae */ /* 0x0003e8000b981a14 */
[----:B------:R1:W-:Y:S04]  /*4290*/  @P3 STS.64 [R240], RZ ;  /* 0x000000fff0003388 */ /* 0x0003e80000000a00 */
[----:B------:R1:W-:Y:S04]  /*42a0*/  @P3 STS.64 [R240+0x8], RZ ;  /* 0x000008fff0003388 */ /* 0x0003e80000000a00 */
[----:B------:R-:W-:Y:S01]  /*42b0*/  @!PT LDS RZ, [RZ] ;  /* 0x00000000fffff984 */ /* 0x000fe20000000800 */
[----:B------:R-:W-:Y:S01]  /*42c0*/  @!PT LDS RZ, [RZ] ;  /* 0x00000000fffff984 */ /* 0x000fe20000000800 */
[----:B------:R-:W-:Y:S01]  /*42d0*/  @!PT LDS RZ, [RZ] ;  /* 0x00000000fffff984 */ /* 0x000fe20000000800 */
[----:B------:R1:W-:Y:S04]  /*42e0*/  @!P2 LDGSTS.E.BYPASS.LTC128B.128 [R237+0x2000], desc[UR20][R232.64+0x80] ;  /* 0x02000080e8edafae */ /* 0x0003e8000b981a14 */
[----:B------:R1:W-:Y:S04]  /*42f0*/  @P2 STS.64 [R240+0x2000], RZ ;  /* 0x002000fff0002388 */ /* 0x0003e80000000a00 */
        /* <DEDUP_REMOVED lines=13> */
[----:B------:R-:W0:Y:S02]  /*43d0*/  LDGDEPBAR ;  /* 0x00000000000079af */ /* 0x000e240000000000 */
.L_x_44:
[----:B------:R-:W-:Y:S01]  /*43e0*/  F2FP.BF16.F32.PACK_AB R187, R184, R187 ;  /* 0x000000bbb8bb723e */ /* 0x000fe200000010ff */
[----:B------:R-:W-:Y:S01]  /*43f0*/  STS [R222+-0x2000], R183 ;  /* 0xffe000b7de007388 */ /* 0x000fe20000000800 */
[----:B------:R-:W-:Y:S01]  /*4400*/  F2FP.BF16.F32.PACK_AB R193, R186, R193 ;  /* 0x000000c1bac1723e */ /* 0x000fe200000010ff */
[----:B------:R-:W-:Y:S01]  /*4410*/  IMAD R231, R225, UR7, RZ ;  /* 0x00000007e1e77c24 */ /* 0x000fe2000f8e02ff */
[----:B------:R-:W-:Y:S01]  /*4420*/  F2FP.BF16.F32.PACK_AB R191, R191, R188 ;  /* 0x000000bcbfbf723e */ /* 0x000fe200000010ff */
[----:B------:R-:W-:Y:S04]  /*4430*/  STS [R222+-0x1c00], R185 ;  /* 0xffe400b9de007388 */ /* 0x000fe80000000800 */
[----:B------:R-:W-:Y:S04]  /*4440*/  STS [R246+-0x2000], R189 ;  /* 0xffe000bdf6007388 */ /* 0x000fe80000000800 */
[----:B------:R-:W-:Y:S04]  /*4450*/  STS [R246+-0x1c00], R187 ;  /* 0xffe400bbf6007388 */ /* 0x000fe80000000800 */
[----:B------:R-:W-:Y:S04]  /*4460*/  STS [R224+-0x2000], R195 ;  /* 0xffe000c3e0007388 */ /* 0x000fe80000000800 */
[----:B------:R-:W-:Y:S04]  /*4470*/  STS [R224+-0x1c00], R193 ;  /* 0xffe400c1e0007388 */ /* 0x000fe80000000800 */
[----:B------:R-:W-:Y:S04]  /*4480*/  STS [R228+-0x2000], R247 ;  /* 0xffe000f7e4007388 */ /* 0x000fe80000000800 */
[----:B------:R-:W-:Y:S01]  /*4490*/  STS [R228+-0x1c00], R191 ;  /* 0xffe400bfe4007388 */ /* 0x000fe20000000800 */
[----:B------:R-:W-:Y:S06]  /*44a0*/  BAR.SYNC.DEFER_BLOCKING 0x0 ;  /* 0x0000000000007b1d */ /* 0x000fec0000010000 */
[----:B------:R-:W-:Y:S04]  /*44b0*/  LDSM.16.MT88.4 R4, [R207] ;  /* 0x00000000cf04783b */ /* 0x000fe80000004200 */
[----:B-1----:R-:W1:Y:S04]  /*44c0*/  LDSM.16.MT88.4 R8, [R210+0x8000] ;  /* 0x00800000d208783b */ /* 0x002e680000004200 */
[----:B------:R-:W2:Y:S04]  /*44d0*/  LDSM.16.MT88.4 R12, [R206] ;  /* 0x00000000ce0c783b */ /* 0x000ea80000004200 */
[----:B------:R-:W3:Y:S04]  /*44e0*/  LDSM.16.MT88.4 R16, [R210+0xa000] ;  /* 0x00a00000d210783b */ /* 0x000ee80000004200 */
[----:B------:R-:W-:Y:S04]  /*44f0*/  LDSM.16.MT88.4 R52, [R207+0x800] ;  /* 0x00080000cf34783b */ /* 0x000fe80000004200 */
[----:B------:R-:W4:Y:S04]  /*4500*/  LDSM.16.MT88.4 R56, [R210+0x8800] ;  /* 0x00880000d238783b */ /* 0x000f280000004200 */
[----:B------:R-:W5:Y:S04]  /*4510*/  LDSM.16.MT88.4 R60, [R206+0x800] ;  /* 0x00080000ce3c783b */ /* 0x000f680000004200 */
[----:B------:R-:W5:Y:S04]  /*4520*/  LDSM.16.MT88.4 R64, [R210+0xa800] ;  /* 0x00a80000d240783b */ /* 0x000f680000004200 */
[----:B------:R-:W-:Y:S04]  /*4530*/  LDSM.16.MT88.4 R100, [R210+0x9000] ;  /* 0x00900000d264783b */ /* 0x000fe80000004200 */
[----:B------:R-:W-:Y:S01]  /*4540*/  LDSM.16.MT88.4 R104, [R206+0x1000] ;  /* 0x00100000ce68783b */ /* 0x000fe20000004200 */
[-C--:B-1----:R-:W-:Y:S08]  /*4550*/  HMMA.16816.F32.BF16 R20, R4, R8.reuse, R20 ;  /* 0x000000080414723c */ /* 0x082ff00000041814 */
[C---:B--2---:R-:W-:Y:S08]  /*4560*/  HMMA.16816.F32.BF16 R24, R12.reuse, R8, R24 ;  /* 0x000000080c18723c */ /* 0x044ff00000041818 */
[-C--:B------:R-:W-:Y:S08]  /*4570*/  HMMA.16816.F32.BF16 R28, R12, R10.reuse, R28 ;  /* 0x0000000a0c1c723c */ /* 0x080ff0000004181c */
[C---:B------:R-:W-:Y:S01]  /*4580*/  HMMA.16816.F32.BF16 R32, R4.reuse, R10, R32 ;  /* 0x0000000a0420723c */ /* 0x040fe20000041820 */
[----:B------:R-:W1:Y:S07]  /*4590*/  LDSM.16.MT88.4 R8, [R207+0x1000] ;  /* 0x00100000cf08783b */ /* 0x000e6e0000004200 */
[-C--:B---3--:R-:W-:Y:S08]  /*45a0*/  HMMA.16816.F32.BF16 R36, R4, R16.reuse, R36 ;  /* 0x000000100424723c */ /* 0x088ff00000041824 */
[C---:B------:R-:W-:Y:S08]  /*45b0*/  HMMA.16816.F32.BF16 R40, R12.reuse, R16, R40 ;  /* 0x000000100c28723c */ /* 0x040ff00000041828 */
[-C--:B------:R-:W-:Y:S01]  /*45c0*/  HMMA.16816.F32.BF16 R44, R12, R18.reuse, R44 ;  /* 0x000000120c2c723c */ /* 0x080fe2000004182c */
[----:B------:R-:W2:Y:S07]  /*45d0*/  LDSM.16.MT88.4 R12, [R210+0xb000] ;  /* 0x00b00000d20c783b */ /* 0x000eae0000004200 */
[----:B------:R-:W-:Y:S01]  /*45e0*/  HMMA.16816.F32.BF16 R48, R4, R18, R48 ;  /* 0x000000120430723c */ /* 0x000fe20000041830 */
[----:B------:R-:W-:Y:S04]  /*45f0*/  LDSM.16.MT88.4 R4, [R207+0x1800] ;  /* 0x00180000cf04783b */ /* 0x000fe80000004200 */
[----:B------:R-:W3:Y:S03]  /*4600*/  LDSM.16.MT88.4 R16, [R210+0x9800] ;  /* 0x00980000d210783b */ /* 0x000ee60000004200 */
[-C--:B----4-:R-:W-:Y:S08]  /*4610*/  HMMA.16816.F32.BF16 R20, R52, R56.reuse, R20 ;  /* 0x000000383414723c */ /* 0x090ff00000041814 */
[C---:B-----5:R-:W-:Y:S08]  /*4620*/  HMMA.16816.F32.BF16 R24, R60.reuse, R56, R24 ;  /* 0x000000383c18723c */ /* 0x060ff00000041818 */
[-C--:B------:R-:W-:Y:S08]  /*4630*/  HMMA.16816.F32.BF16 R28, R60, R58.reuse, R28 ;  /* 0x0000003a3c1c723c */ /* 0x080ff0000004181c */
[C---:B------:R-:W-:Y:S01]  /*4640*/  HMMA.16816.F32.BF16 R32, R52.reuse, R58, R32 ;  /* 0x0000003a3420723c */ /* 0x040fe20000041820 */
[----:B------:R-:W4:Y:S07]  /*4650*/  LDSM.16.MT88.4 R56, [R206+0x1800] ;  /* 0x00180000ce38783b */ /* 0x000f2e0000004200 */
[-C--:B------:R-:W-:Y:S08]  /*4660*/  HMMA.16816.F32.BF16 R36, R52, R64.reuse, R36 ;  /* 0x000000403424723c */ /* 0x080ff00000041824 */
[C---:B------:R-:W-:Y:S08]  /*4670*/  HMMA.16816.F32.BF16 R40, R60.reuse, R64, R40 ;  /* 0x000000403c28723c */ /* 0x040ff00000041828 */
[-C--:B------:R-:W-:Y:S01]  /*4680*/  HMMA.16816.F32.BF16 R44, R60, R66.reuse, R44 ;  /* 0x000000423c2c723c */ /* 0x080fe2000004182c */
[----:B------:R-:W5:Y:S01]  /*4690*/  LDSM.16.MT88.4 R60, [R210+0xb800] ;  /* 0x00b80000d23c783b */ /* 0x000f620000004200 */
[----:B------:R-:W-:Y:S06]  /*46a0*/  BAR.SYNC.DEFER_BLOCKING 0x0 ;  /* 0x0000000000007b1d */ /* 0x000fec0000010000 */
[----:B------:R-:W-:Y:S08]  /*46b0*/  HMMA.16816.F32.BF16 R48, R52, R66, R48 ;  /* 0x000000423430723c */ /* 0x000ff00000041830 */
[-C--:B-1----:R-:W-:Y:S08]  /*46c0*/  HMMA.16816.F32.BF16 R20, R8, R100.reuse, R20 ;  /* 0x000000640814723c */ /* 0x082ff00000041814 */
[C---:B------:R-:W-:Y:S08]  /*46d0*/  HMMA.16816.F32.BF16 R24, R104.reuse, R100, R24 ;  /* 0x000000646818723c */ /* 0x040ff00000041818 */
[-C--:B------:R-:W-:Y:S08]  /*46e0*/  HMMA.16816.F32.BF16 R28, R104, R102.reuse, R28 ;  /* 0x00000066681c723c */ /* 0x080ff0000004181c */
[C---:B------:R-:W-:Y:S08]  /*46f0*/  HMMA.16816.F32.BF16 R32, R8.reuse, R102, R32 ;  /* 0x000000660820723c */ /* 0x040ff00000041820 */
[-C--:B--2---:R-:W-:Y:S08]  /*4700*/  HMMA.16816.F32.BF16 R36, R8, R12.reuse, R36 ;  /* 0x0000000c0824723c */ /* 0x084ff00000041824 */
[C---:B------:R-:W-:Y:S08]  /*4710*/  HMMA.16816.F32.BF16 R40, R104.reuse, R12, R40 ;  /* 0x0000000c6828723c */ /* 0x040ff00000041828 */
[-C--:B------:R-:W-:Y:S08]  /*4720*/  HMMA.16816.F32.BF16 R44, R104, R14.reuse, R44 ;  /* 0x0000000e682c723c */ /* 0x080ff0000004182c */
[----:B------:R-:W-:Y:S08]  /*4730*/  HMMA.16816.F32.BF16 R48, R8, R14, R48 ;  /* 0x0000000e0830723c */ /* 0x000ff00000041830 */
[-C--:B---3--:R-:W-:Y:S08]  /*4740*/  HMMA.16816.F32.BF16 R20, R4, R16.reuse, R20 ;  /* 0x000000100414723c */ /* 0x088ff00000041814 */
[C---:B----4-:R-:W-:Y:S08]  /*4750*/  HMMA.16816.F32.BF16 R24, R56.reuse, R16, R24 ;  /* 0x000000103818723c */ /* 0x050ff00000041818 */
[-C--:B------:R-:W-:Y:S08]  /*4760*/  HMMA.16816.F32.BF16 R28, R56, R18.reuse, R28 ;  /* 0x00000012381c723c */ /* 0x080ff0000004181c */
[C---:B------:R-:W-:Y:S08]  /*4770*/  HMMA.16816.F32.BF16 R32, R4.reuse, R18, R32 ;  /* 0x000000120420723c */ /* 0x040ff00000041820 */
[-C--:B-----5:R-:W-:Y:S08]  /*4780*/  HMMA.16816.F32.BF16 R36, R4, R60.reuse, R36 ;  /* 0x0000003c0424723c */ /* 0x0a0ff00000041824 */
[C---:B------:R-:W-:Y:S08]  /*4790*/  HMMA.16816.F32.BF16 R40, R56.reuse, R60, R40 ;  /* 0x0000003c3828723c */ /* 0x040ff00000041828 */
[-C--:B------:R-:W-:Y:S08]  /*47a0*/  HMMA.16816.F32.BF16 R44, R56, R62.reuse, R44 ;  /* 0x0000003e382c723c */ /* 0x080ff0000004182c */
[----:B------:R-:W-:Y:S04]  /*47b0*/  HMMA.16816.F32.BF16 R48, R4, R62, R48 ;  /* 0x0000003e0430723c */ /* 0x000fe80000041830 */
[----:B------:R-:W-:Y:S05]  /*47c0*/  IMAD.U32 R5, R231, -0x40, RZ ;  /* 0xffffffc0e7057824 */ /* 0x000fea00078e00ff */
[C---:B------:R-:W-:Y:S04]  /*47d0*/  LEA R248, P0, R5.reuse, R248, 0x2 ;  /* 0x000000f805f87211 */ /* 0x040fe800078010ff */
[----:B------:R-:W-:Y:S01]  /*47e0*/  LEA.HI.X.SX32 R249, R5, R249, 0x2, P0 ;  /* 0x000000f905f97211 */ /* 0x000fe200000f16ff */
[----:B------:R-:W-:Y:S08]  /*47f0*/  @!P4 BRA `(.L_x_45) ;  /* 0x00000000008cc947 */ /* 0x000ff00003800000 */
[----:B------:R-:W-:Y:S01]  /*4800*/  IADD3 R5, P0, PT, RZ, -UR25, RZ ;  /* 0x80000019ff057c10 */ /* 0x000fe2000ff1e0ff */
[----:B------:R-:W-:Y:S01]  /*4810*/  IMAD.U32 R7, RZ, RZ, UR16 ;  /* 0x00000010ff077e24 */ /* 0x000fe2000f8e00ff */
[----:B------:R-:W-:Y:S02]  /*4820*/  ISETP.GE.AND P2, PT, R216, UR6, PT ;  /* 0x00000006d8007c0c */ /* 0x000fe4000bf46270 */
[----:B------:R-:W-:Y:S01]  /*4830*/  ISETP.GE.AND P1, PT, R220, UR6, PT ;  /* 0x00000006dc007c0c */ /* 0x000fe2000bf26270 */
[----:B------:R-:W-:Y:S05]  /*4840*/  IMAD.X R4, RZ, RZ, ~UR4, P0 ;  /* 0x80000004ff047e24 */ /* 0x000fea00080e06ff */
[----:B------:R-:W-:Y:S04]  /*4850*/  SHF.R.S64 R5, R5, 0x1f, R4 ;  /* 0x0000001f05057819 */ /* 0x000fe80000001004 */
[----:B------:R-:W-:Y:S01]  /*4860*/  IADD3 R234, P0, PT, R5, R234, RZ ;  /* 0x000000ea05ea7210 */ /* 0x000fe20007f1e0ff */
[----:B------:R-:W-:Y:S03]  /*4870*/  IMAD.U32 R5, RZ, RZ, UR16 ;  /* 0x00000010ff057e24 */ /* 0x000fe6000f8e00ff */
[----:B------:R-:W-:Y:S01]  /*4880*/  LEA.HI.X.SX32 R235, R4, R235, 0x1, P0 ;  /* 0x000000eb04eb7211 */ /* 0x000fe200000f0eff */
[----:B------:R-:W-:Y:S01]  /*4890*/  @!P1 IMAD.MOV.U32 R8, RZ, RZ, R234 ;  /* 0x000000ffff089224 */ /* 0x000fe200078e00ea */
[----:B------:R-:W-:Y:S01]  /*48a0*/  LEA R6, P0, R7, R234, 0x1 ;  /* 0x000000ea07067211 */ /* 0x000fe200078008ff */
[----:B------:R-:W-:Y:S02]  /*48b0*/  IMAD.U32 R4, RZ, RZ, UR27 ;  /* 0x0000001bff047e24 */ /* 0x000fe4000f8e00ff */
[----:B------:R-:W-:Y:S01]  /*48c0*/  @!PT LDS RZ, [RZ] ;  /* 0x00000000fffff984 */ /* 0x000fe20000000800 */
[----:B------:R-:W-:Y:S01]  /*48d0*/  @!PT LDS RZ, [RZ] ;  /* 0x00000000fffff984 */ /* 0x000fe20000000800 */
[----:B------:R-:W-:Y:S01]  /*48e0*/  @!PT LDS RZ, [RZ] ;  /* 0x00000000fffff984 */ /* 0x000fe20000000800 */
[----:B------:R1:W-:Y:S01]  /*48f0*/  @!P2 LDGSTS.E.BYPASS.LTC128B.128 [R223+0x8000], desc[UR20][R234.64] ;  /* 0x08000000eadfafae */ /* 0x0003e2000b981a14 */
[----:B------:R-:W-:Y:S02]  /*4900*/  @!P1 IMAD.MOV.U32 R9, RZ, RZ, R235 ;  /* 0x000000ffff099224 */ /* 0x000fe400078e00eb */
[----:B------:R-:W-:Y:S01]  /*4910*/  LEA.HI.X R7, R5, R235, R4, 0x1, P0 ;  /* 0x000000eb05077211 */ /* 0x000fe200000f0c04 */
[----:B------:R1:W-:Y:S04]  /*4920*/  @P2 STS.128 [R223+0x8000], RZ ;  /* 0x008000ffdf002388 */ /* 0x0003e80000000c00 */
        /* <DEDUP_REMOVED lines=15> */
[----:B------:R-:W0:Y:S02]  /*4a20*/  LDGDEPBAR ;  /* 0x00000000000079af */ /* 0x000e240000000000 */
.L_x_45:
[----:B------:R-:W-:Y:S01]  /*4a30*/  LDSM.16.M88.4 R100, [R205] ;  /* 0x00000000cd64783b */ /* 0x000fe20000000200 */
[----:B------:R-:W-:Y:S01]  /*4a40*/  ISETP.GT.AND P1, PT, R242, R227, PT ;  /* 0x000000e3f200720c */ /* 0x000fe20003f24270 */
[----:B------:R-:W-:Y:S01]  /*4a50*/  VIADD R236, R236, 0xffffffc0 ;  /* 0xffffffc0ecec7836 */ /* 0x000fe20000000000 */
[----:B------:R-:W-:Y:S01]  /*4a60*/  @P4 IADD3 R230, P2, PT, R230, -0x100, RZ ;  /* 0xffffff00e6e64810 */ /* 0x000fe20007f5e0ff */
[----:B------:R-:W1:Y:S03]  /*4a70*/  LDSM.16.MT88.4 R16, [R210+0xc000] ;  /* 0x00c00000d210783b */ /* 0x000e660000004200 */
[----:B------:R-:W-:Y:S01]  /*4a80*/  @P4 IADD3.X R229, PT, PT, R229, -0x1, RZ, P2, !PT ;  /* 0xffffffffe5e54810 */ /* 0x000fe200017fe4ff */
[----:B------:R-:W2:Y:S04]  /*4a90*/  LDSM.16.M88.4 R60, [R205+0x1000] ;  /* 0x00100000cd3c783b */ /* 0x000ea80000000200 */
[----:B------:R-:W3:Y:S04]  /*4aa0*/  LDSM.16.MT88.4 R64, [R210+0xe000] ;  /* 0x00e00000d240783b */ /* 0x000ee80000004200 */
[----:B------:R-:W-:Y:S04]  /*4ab0*/  LDSM.16.M88.4 R104, [R198] ;  /* 0x00000000c668783b */ /* 0x000fe80000000200 */
[----:B------:R-:W4:Y:S04]  /*4ac0*/  LDSM.16.MT88.4 R108, [R210+0xc800] ;  /* 0x00c80000d26c783b */ /* 0x000f280000004200 */
[----:B------:R-:W4:Y:S04]  /*4ad0*/  LDSM.16.M88.4 R112, [R198+0x1000] ;  /* 0x00100000c670783b */ /* 0x000f280000000200 */
[----:B------:R-:W4:Y:S04]  /*4ae0*/  LDSM.16.MT88.4 R180, [R210+0xe800] ;  /* 0x00e80000d2b4783b */ /* 0x000f280000004200 */
[----:B------:R-:W-:Y:S04]  /*4af0*/  LDSM.16.M88.4 R184, [R203] ;  /* 0x00000000cbb8783b */ /* 0x000fe80000000200 */
[----:B------:R-:W4:Y:S04]  /*4b00*/  LDSM.16.MT88.4 R188, [R210+0xd000] ;  /* 0x00d00000d2bc783b */ /* 0x000f280000004200 */
[----:B------:R-:W4:Y:S01]  /*4b10*/  LDSM.16.M88.4 R192, [R203+0x1000] ;  /* 0x00100000cbc0783b */ /* 0x000f220000000200 */
[-C--:B-1----:R-:W-:Y:S08]  /*4b20*/  HMMA.16816.F32.BF16 R4, R100, R16.reuse, RZ ;  /* 0x000000106404723c */ /* 0x082ff000000418ff */
[C---:B--2---:R-:W-:Y:S08]  /*4b30*/  HMMA.16816.F32.BF16 R8, R60.reuse, R16, RZ ;  /* 0x000000103c08723c */ /* 0x044ff000000418ff */
[-C--:B------:R-:W-:Y:S08]  /*4b40*/  HMMA.16816.F32.BF16 R12, R60, R18.reuse, RZ ;  /* 0x000000123c0c723c */ /* 0x080ff000000418ff */
[C---:B------:R-:W-:Y:S08]  /*4b50*/  HMMA.16816.F32.BF16 R16, R100.reuse, R18, RZ ;  /* 0x000000126410723c */ /* 0x040ff000000418ff */
[-C--:B---3--:R-:W-:Y:S08]  /*4b60*/  HMMA.16816.F32.BF16 R52, R100, R64.reuse, RZ ;  /* 0x000000406434723c */ /* 0x088ff000000418ff */
[C---:B------:R-:W-:Y:S08]  /*4b70*/  HMMA.16816.F32.BF16 R56, R60.reuse, R64, RZ ;  /* 0x000000403c38723c */ /* 0x040ff000000418ff */
[-C--:B------:R-:W-:Y:S08]  /*4b80*/  HMMA.16816.F32.BF16 R60, R60, R66.reuse, RZ ;  /* 0x000000423c3c723c */ /* 0x080ff000000418ff */
[----:B------:R-:W-:Y:S01]  /*4b90*/  HMMA.16816.F32.BF16 R64, R100, R66, RZ ;  /* 0x000000426440723c */ /* 0x000fe200000418ff */
[----:B------:R-:W1:Y:S07]  /*4ba0*/  LDSM.16.MT88.4 R100, [R210+0xf000] ;  /* 0x00f00000d264783b */ /* 0x000e6e0000004200 */
[-C--:B----4-:R-:W-:Y:S08]  /*4bb0*/  HMMA.16816.F32.BF16 R4, R104, R108.reuse, R4 ;  /* 0x0000006c6804723c */ /* 0x090ff00000041804 */
[C---:B------:R-:W-:Y:S08]  /*4bc0*/  HMMA.16816.F32.BF16 R8, R112.reuse, R108, R8 ;  /* 0x0000006c7008723c */ /* 0x040ff00000041808 */
[-C--:B------:R-:W-:Y:S08]  /*4bd0*/  HMMA.16816.F32.BF16 R12, R112, R110.reuse, R12 ;  /* 0x0000006e700c723c */ /* 0x080ff0000004180c */
[C---:B------:R-:W-:Y:S01]  /*4be0*/  HMMA.16816.F32.BF16 R16, R104.reuse, R110, R16 ;  /* 0x0000006e6810723c */ /* 0x040fe20000041810 */
[----:B------:R-:W-:Y:S07]  /*4bf0*/  LDSM.16.MT88.4 R108, [R210+0xd800] ;  /* 0x00d80000d26c783b */ /* 0x000fee0000004200 */
[-C--:B------:R-:W-:Y:S08]  /*4c00*/  HMMA.16816.F32.BF16 R52, R104, R180.reuse, R52 ;  /* 0x000000b46834723c */ /* 0x080ff00000041834 */
[C---:B------:R-:W-:Y:S01]  /*4c10*/  HMMA.16816.F32.BF16 R56, R112.reuse, R180, R56 ;  /* 0x000000b47038723c */ /* 0x040fe20000041838 */
[----:B------:R-:W-:Y:S05]  /*4c20*/  IMAD.U32 R181, RZ, RZ, UR26 ;  /* 0x0000001affb57e24 */ /* 0x000fea000f8e00ff */
[----:B------:R-:W-:Y:S02]  /*4c30*/  LEA R180, P0, R181, R248, 0x2 ;  /* 0x000000f8b5b47211 */ /* 0x000fe400078010ff */
[-C--:B------:R-:W-:Y:S01]  /*4c40*/  HMMA.16816.F32.BF16 R60, R112, R182.reuse, R60 ;  /* 0x000000b6703c723c */ /* 0x080fe2000004183c */
[----:B------:R-:W-:Y:S07]  /*4c50*/  LDSM.16.M88.4 R112, [R199+0x1000] ;  /* 0x00100000c770783b */ /* 0x000fee0000000200 */
[----:B------:R-:W-:Y:S01]  /*4c60*/  HMMA.16816.F32.BF16 R64, R104, R182, R64 ;  /* 0x000000b66840723c */ /* 0x000fe20000041840 */
[----:B------:R-:W-:Y:S05]  /*4c70*/  IMAD.U32 R105, RZ, RZ, UR26 ;  /* 0x0000001aff697e24 */ /* 0x000fea000f8e00ff */
[----:B------:R-:W-:Y:S02]  /*4c80*/  LEA.HI.X.SX32 R181, R105, R249, 0x2, P0 ;  /* 0x000000f969b57211 */ /* 0x000fe400000f16ff */
[-C--:B------:R-:W-:Y:S01]  /*4c90*/  HMMA.16816.F32.BF16 R4, R184, R188.reuse, R4 ;  /* 0x000000bcb804723c */ /* 0x080fe20000041804 */
[----:B------:R-:W2:Y:S04]  /*4ca0*/  LDSM.16.M88.4 R104, [R199] ;  /* 0x00000000c768783b */ /* 0x000ea80000000200 */
[C---:B------:R-:W-:Y:S03]  /*4cb0*/  LEA R182, P0, R231.reuse, R180, 0x5 ;  /* 0x000000b4e7b67211 */ /* 0x040fe600078028ff */
[C---:B------:R-:W-:Y:S04]  /*4cc0*/  HMMA.16816.F32.BF16 R8, R192.reuse, R188, R8 ;  /* 0x000000bcc008723c */ /* 0x040fe80000041808 */
[C---:B------:R-:W-:Y:S02]  /*4cd0*/  LEA.HI.X.SX32 R183, R231.reuse, R181, 0x5, P0 ;  /* 0x000000b5e7b77211 */ /* 0x040fe400000f2eff */
[C---:B------:R-:W-:Y:S02]  /*4ce0*/  LEA R188, P0, R231.reuse, R182, 0x5 ;  /* 0x000000b6e7bc7211 */ /* 0x040fe400078028ff */
[-C--:B------:R-:W-:Y:S03]  /*4cf0*/  HMMA.16816.F32.BF16 R12, R192, R190.reuse, R12 ;  /* 0x000000bec00c723c */ /* 0x080fe6000004180c */
[C---:B------:R-:W-:Y:S05]  /*4d00*/  LEA.HI.X.SX32 R189, R231.reuse, R183, 0x5, P0 ;  /* 0x000000b7e7bd7211 */ /* 0x040fea00000f2eff */
[C---:B------:R-:W-:Y:S04]  /*4d10*/  HMMA.16816.F32.BF16 R16, R184.reuse, R190, R16 ;  /* 0x000000beb810723c */ /* 0x040fe80000041810 */
[C---:B------:R-:W-:Y:S04]  /*4d20*/  LEA R190, P0, R231.reuse, R188, 0x5 ;  /* 0x000000bce7be7211 */ /* 0x040fe800078028ff */
[-C--:B-1----:R-:W-:Y:S03]  /*4d30*/  HMMA.16816.F32.BF16 R52, R184, R100.reuse, R52 ;  /* 0x00000064b834723c */ /* 0x082fe60000041834 */
[C---:B------:R-:W-:Y:S05]  /*4d40*/  LEA.HI.X.SX32 R191, R231.reuse, R189, 0x5, P0 ;  /* 0x000000bde7bf7211 */ /* 0x040fea00000f2eff */
[C---:B------:R-:W-:Y:S08]  /*4d50*/  HMMA.16816.F32.BF16 R56, R192.reuse, R100, R56 ;  /* 0x00000064c038723c */ /* 0x040ff00000041838 */
[-C--:B------:R-:W-:Y:S03]  /*4d60*/  HMMA.16816.F32.BF16 R60, R192, R102.reuse, R60 ;  /* 0x00000066c03c723c */ /* 0x080fe6000004183c */
[C---:B------:R-:W-:Y:S04]  /*4d70*/  LEA R192, P0, R231.reuse, R190, 0x5 ;  /* 0x000000bee7c07211 */ /* 0x040fe800078028ff */
[C---:B------:R-:W-:Y:S01]  /*4d80*/  LEA.HI.X.SX32 R193, R231.reuse, R191, 0x5, P0 ;  /* 0x000000bfe7c17211 */ /* 0x040fe200000f2eff */
[----:B------:R-:W-:Y:S01]  /*4d90*/  HMMA.16816.F32.BF16 R64, R184, R102, R64 ;  /* 0x00000066b840723c */ /* 0x000fe20000041840 */
[----:B------:R-:W1:Y:S03]  /*4da0*/  LDSM.16.MT88.4 R100, [R210+0xf800] ;  /* 0x00f80000d264783b */ /* 0x000e660000004200 */
[C---:B------:R-:W-:Y:S04]  /*4db0*/  LEA R186, P0, R231.reuse, R192, 0x5 ;  /* 0x000000c0e7ba7211 */ /* 0x040fe800078028ff */
[-C--:B--2---:R-:W-:Y:S05]  /*4dc0*/  HMMA.16816.F32.BF16 R4, R104, R108.reuse, R4 ;  /* 0x0000006c6804723c */ /* 0x084fea0000041804 */
[C---:B------:R-:W-:Y:S02]  /*4dd0*/  LEA.HI.X.SX32 R187, R231.reuse, R193, 0x5, P0 ;  /* 0x000000c1e7bb7211 */ /* 0x040fe400000f2eff */
[C---:B------:R-:W-:Y:S01]  /*4de0*/  LEA R184, P0, R231.reuse, R186, 0x5 ;  /* 0x000000bae7b87211 */ /* 0x040fe200078028ff */
[C---:B------:R-:W-:Y:S04]  /*4df0*/  HMMA.16816.F32.BF16 R8, R112.reuse, R108, R8 ;  /* 0x0000006c7008723c */ /* 0x040fe80000041808 */
[C---:B------:R-:W-:Y:S04]  /*4e00*/  LEA.HI.X.SX32 R185, R231.reuse, R187, 0x5, P0 ;  /* 0x000000bbe7b97211 */ /* 0x040fe800000f2eff */
[-C--:B------:R-:W-:Y:S03]  /*4e10*/  HMMA.16816.F32.BF16 R12, R112, R110.reuse, R12 ;  /* 0x0000006e700c723c */ /* 0x080fe6000004180c */
[C---:B------:R-:W-:Y:S05]  /*4e20*/  IMAD.WIDE R108, R231.reuse, -0xc0, R184 ;  /* 0xffffff40e76c7825 */ /* 0x040fea00078e02b8 */
[C---:B------:R-:W-:Y:S04]  /*4e30*/  HMMA.16816.F32.BF16 R16, R104.reuse, R110, R16 ;  /* 0x0000006e6810723c */ /* 0x040fe80000041810 */
[C---:B------:R-:W-:Y:S04]  /*4e40*/  LEA R194, P0, R231.reuse, R108, 0x5 ;  /* 0x0000006ce7c27211 */ /* 0x040fe800078028ff */
[C---:B------:R-:W-:Y:S01]  /*4e50*/  LEA.HI.X.SX32 R195, R231.reuse, R109, 0x5, P0 ;  /* 0x0000006de7c37211 */ /* 0x040fe200000f2eff */
[-C--:B-1----:R-:W-:Y:S03]  /*4e60*/  HMMA.16816.F32.BF16 R52, R104, R100.reuse, R52 ;  /* 0x000000646834723c */ /* 0x082fe60000041834 */
[C---:B------:R-:W-:Y:S04]  /*4e70*/  LEA R110, P0, R231.reuse, R194, 0x5 ;  /* 0x000000c2e76e7211 */ /* 0x040fe800078028ff */
[C---:B------:R-:W-:Y:S01]  /*4e80*/  LEA.HI.X.SX32 R111, R231.reuse, R195, 0x5, P0 ;  /* 0x000000c3e76f7211 */ /* 0x040fe200000f2eff */
[C---:B------:R-:W-:Y:S04]  /*4e90*/  HMMA.16816.F32.BF16 R56, R112.reuse, R100, R56 ;  /* 0x000000647038723c */ /* 0x040fe80000041838 */
[C---:B------:R-:W-:Y:S04]  /*4ea0*/  LEA R100, P0, R231.reuse, R110, 0x5 ;  /* 0x0000006ee7647211 */ /* 0x040fe800078028ff */
[-C--:B------:R-:W-:Y:S03]  /*4eb0*/  HMMA.16816.F32.BF16 R60, R112, R102.reuse, R60 ;  /* 0x00000066703c723c */ /* 0x080fe6000004183c */
[C---:B------:R-:W-:Y:S02]  /*4ec0*/  LEA.HI.X.SX32 R101, R231.reuse, R111, 0x5, P0 ;  /* 0x0000006fe7657211 */ /* 0x040fe400000f2eff */
[C---:B------:R-:W-:Y:S03]  /*4ed0*/  LEA R114, P0, R231.reuse, R100, 0x5 ;  /* 0x00000064e7727211 */ /* 0x040fe600078028ff */
[----:B------:R-:W-:Y:S04]  /*4ee0*/  HMMA.16816.F32.BF16 R64, R104, R102, R64 ;  /* 0x000000666840723c */ /* 0x000fe80000041840 */
[----:B------:R-:W-:Y:S01]  /*4ef0*/  @P4 IMAD.WIDE.U32 R106, R214, 0x4, R250 ;  /* 0x00000004d66a4825 */ /* 0x000fe200078e00fa */
[C---:B------:R-:W-:Y:S02]  /*4f00*/  LEA.HI.X.SX32 R115, R231.reuse, R101, 0x5, P0 ;  /* 0x00000065e7737211 */ /* 0x040fe400000f2eff */
[C---:B------:R-:W-:Y:S02]  /*4f10*/  LEA R112, P0, R231.reuse, R114, 0x5 ;  /* 0x00000072e7707211 */ /* 0x040fe400078028ff */
[----:B------:R-:W5:Y:S02]  /*4f20*/  @P4 LDG.E R239, desc[UR20][R106.64+-0x100] ;  /* 0xffff00146aef4981 */ /* 0x000f64000c1e1900 */
[C---:B------:R-:W-:Y:S02]  /*4f30*/  LEA.HI.X.SX32 R113, R231.reuse, R115, 0x5, P0 ;  /* 0x00000073e7717211 */ /* 0x040fe400000f2eff */
[----:B------:R1:W5:Y:S01]  /*4f40*/  @P4 LDG.E R238, desc[UR20][R106.64+-0xe0] ;  /* 0xffff20146aee4981 */ /* 0x000362000c1e1900 */
[C---:B------:R-:W-:Y:S03]  /*4f50*/  LEA R102, P0, R231.reuse, R112, 0x5 ;  /* 0x00000070e7667211 */ /* 0x040fe600078028ff */
[----:B------:R2:W-:Y:S01]  /*4f60*/  REDG.E.ADD.F32.FTZ.RN.STRONG.GPU desc[UR20][R248.64], R4 ;  /* 0x00000004f80079a6 */ /* 0x0005e2000c12f314 */
[C---:B------:R-:W-:Y:S03]  /*4f70*/  LEA.HI.X.SX32 R103, R231.reuse, R113, 0x5, P0 ;  /* 0x00000071e7677211 */ /* 0x040fe600000f2eff */
[----:B------:R3:W-:Y:S04]  /*4f80*/  REDG.E.ADD.F32.FTZ.RN.STRONG.GPU desc[UR20][R180.64], R5 ;  /* 0x00000005b40079a6 */ /* 0x0007e8000c12f314 */
[----:B------:R4:W-:Y:S04]  /*4f90*/  REDG.E.ADD.F32.FTZ.RN.STRONG.GPU desc[UR20][R182.64], R6 ;  /* 0x00000006b60079a6 */ /* 0x0009e8000c12f314 */
[----:B------:R4:W-:Y:S04]  /*4fa0*/  REDG.E.ADD.F32.FTZ.RN.STRONG.GPU desc[UR20][R188.64], R7 ;  /* 0x00000007bc0079a6 */ /* 0x0009e8000c12f314 */
[----:B------:R4:W-:Y:S04]  /*4fb0*/  REDG.E.ADD.F32.FTZ.RN.STRONG.GPU desc[UR20][R190.64], R8 ;  /* 0x00000008be0079a6 */ /* 0x0009e8000c12f314 */
[----:B------:R4:W-:Y:S01]  /*4fc0*/  REDG.E.ADD.F32.FTZ.RN.STRONG.GPU desc[UR20][R192.64], R9 ;  /* 0x00000009c00079a6 */ /* 0x0009e2000c12f314 */
[C---:B-1----:R-:W-:Y:S03]  /*4fd0*/  IMAD.WIDE R106, R231.reuse, -0xc0, R102 ;  /* 0xffffff40e76a7825 */ /* 0x042fe600078e0266 */
[----:B------:R1:W-:Y:S01]  /*4fe0*/  REDG.E.ADD.F32.FTZ.RN.STRONG.GPU desc[UR20][R186.64], R10 ;  /* 0x0000000aba0079a6 */ /* 0x0003e2000c12f314 */
[C---:B------:R-:W-:Y:S03]  /*4ff0*/  LEA R104, P0, R231.reuse, R106, 0x5 ;  /* 0x0000006ae7687211 */ /* 0x040fe600078028ff */
[----:B------:R-:W-:Y:S01]  /*5000*/  REDG.E.ADD.F32.FTZ.RN.STRONG.GPU desc[UR20][R184.64], R11 ;  /* 0x0000000bb80079a6 */ /* 0x000fe2000c12f314 */
[C---:B------:R-:W-:Y:S03]  /*5010*/  LEA.HI.X.SX32 R105, R231.reuse, R107, 0x5, P0 ;  /* 0x0000006be7697211 */ /* 0x040fe600000f2eff */
[----:B------:R-:W-:Y:S01]  /*5020*/  REDG.E.ADD.F32.FTZ.RN.STRONG.GPU desc[UR20][R248.64+0x80], R16 ;  /* 0x00008010f80079a6 */ /* 0x000fe2000c12f314 */
[C---:B--2---:R-:W-:Y:S03]  /*5030*/  LEA R4, P0, R231.reuse, R104, 0x5 ;  /* 0x00000068e7047211 */ /* 0x044fe600078028ff */
[----:B------:R2:W-:Y:S01]  /*5040*/  REDG.E.ADD.F32.FTZ.RN.STRONG.GPU desc[UR20][R108.64+0x80], R17 ;  /* 0x000080116c0079a6 */ /* 0x0005e2000c12f314 */
[C---:B---3--:R-:W-:Y:S02]  /*5050*/  LEA.HI.X.SX32 R5, R231.reuse, R105, 0x5, P0 ;  /* 0x00000069e7057211 */ /* 0x048fe400000f2eff */
[C---:B------:R-:W-:Y:S01]  /*5060*/  LEA R180, P0, R231.reuse, R4, 0x5 ;  /* 0x00000004e7b47211 */ /* 0x040fe200078028ff */
[----:B------:R-:W-:Y:S03]  /*5070*/  REDG.E.ADD.F32.FTZ.RN.STRONG.GPU desc[UR20][R194.64+0x80], R18 ;  /* 0x00008012c20079a6 */ /* 0x000fe6000c12f314 */
[C---:B------:R-:W-:Y:S01]  /*5080*/  LEA.HI.X.SX32 R181, R231.reuse, R5, 0x5, P0 ;  /* 0x00000005e7b57211 */ /* 0x040fe200000f2eff */
[----:B------:R3:W-:Y:S01]  /*5090*/  REDG.E.ADD.F32.FTZ.RN.STRONG.GPU desc[UR20][R110.64+0x80], R19 ;  /* 0x000080136e0079a6 */ /* 0x0007e2000c12f314 */
[C---:B----4-:R-:W-:Y:S03]  /*50a0*/  LEA R182, P0, R231.reuse, R180, 0x5 ;  /* 0x000000b4e7b67211 */ /* 0x050fe600078028ff */
[----:B------:R-:W-:Y:S01]  /*50b0*/  REDG.E.ADD.F32.FTZ.RN.STRONG.GPU desc[UR20][R100.64+0x80], R12 ;  /* 0x0000800c640079a6 */ /* 0x000fe2000c12f314 */
[C---:B------:R-:W-:Y:S02]  /*50c0*/  LEA.HI.X.SX32 R183, R231.reuse, R181, 0x5, P0 ;  /* 0x000000b5e7b77211 */ /* 0x040fe400000f2eff */
[C---:B------:R-:W-:Y:S01]  /*50d0*/  LEA R6, P0, R231.reuse, R182, 0x5 ;  /* 0x000000b6e7067211 */ /* 0x040fe200078028ff */
[----:B------:R-:W-:Y:S03]  /*50e0*/  REDG.E.ADD.F32.FTZ.RN.STRONG.GPU desc[UR20][R114.64+0x80], R13 ;  /* 0x0000800d720079a6 */ /* 0x000fe6000c12f314 */
[C---:B------:R-:W-:Y:S01]  /*50f0*/  LEA.HI.X.SX32 R7, R231.reuse, R183, 0x5, P0 ;  /* 0x000000b7e7077211 */ /* 0x040fe200000f2eff */
[----:B------:R-:W-:Y:S01]  /*5100*/  REDG.E.ADD.F32.FTZ.RN.STRONG.GPU desc[UR20][R112.64+0x80], R14 ;  /* 0x0000800e700079a6 */ /* 0x000fe2000c12f314 */
[C---:B------:R-:W-:Y:S03]  /*5110*/  LEA R188, P0, R231.reuse, R6, 0x5 ;  /* 0x00000006e7bc7211 */ /* 0x040fe600078028ff */
[----:B------:R-:W-:Y:S01]  /*5120*/  REDG.E.ADD.F32.FTZ.RN.STRONG.GPU desc[UR20][R102.64+0x80], R15 ;  /* 0x0000800f660079a6 */ /* 0x000fe2000c12f314 */
[C---:B------:R-:W-:Y:S03]  /*5130*/  LEA.HI.X.SX32 R189, R231.reuse, R7, 0x5, P0 ;  /* 0x00000007e7bd7211 */ /* 0x040fe600000f2eff */
[----:B------:R-:W-:Y:S01]  /*5140*/  REDG.E.ADD.F32.FTZ.RN.STRONG.GPU desc[UR20][R248.64+0x100], R52 ;  /* 0x00010034f80079a6 */ /* 0x000fe2000c12f314 */
[C---:B------:R-:W-:Y:S03]  /*5150*/  IMAD.WIDE R190, R231.reuse, -0xc0, R188 ;  /* 0xffffff40e7be7825 */ /* 0x040fe600078e02bc */
[----:B------:R-:W-:Y:S01]  /*5160*/  REDG.E.ADD.F32.FTZ.RN.STRONG.GPU desc[UR20][R106.64+0x100], R53 ;  /* 0x000100356a0079a6 */ /* 0x000fe2000c12f314 */
[C---:B------:R-:W-:Y:S03]  /*5170*/  LEA R8, P0, R231.reuse, R190, 0x5 ;  /* 0x000000bee7087211 */ /* 0x040fe600078028ff */
[----:B------:R-:W-:Y:S01]  /*5180*/  REDG.E.ADD.F32.FTZ.RN.STRONG.GPU desc[UR20][R104.64+0x100], R54 ;  /* 0x00010036680079a6 */ /* 0x000fe2000c12f314 */
[C---:B------:R-:W-:Y:S03]  /*5190*/  LEA.HI.X.SX32 R9, R231.reuse, R191, 0x5, P0 ;  /* 0x000000bfe7097211 */ /* 0x040fe600000f2eff */
[----:B------:R-:W-:Y:S01]  /*51a0*/  REDG.E.ADD.F32.FTZ.RN.STRONG.GPU desc[UR20][R4.64+0x100], R55 ;  /* 0x00010037040079a6 */ /* 0x000fe2000c12f314 */
[C---:B------:R-:W-:Y:S03]  /*51b0*/  LEA R192, P0, R231.reuse, R8, 0x5 ;  /* 0x00000008e7c07211 */ /* 0x040fe600078028ff */
[----:B------:R-:W-:Y:S01]  /*51c0*/  REDG.E.ADD.F32.FTZ.RN.STRONG.GPU desc[UR20][R180.64+0x100], R56 ;  /* 0x00010038b40079a6 */ /* 0x000fe2000c12f314 */
[C---:B------:R-:W-:Y:S02]  /*51d0*/  LEA.HI.X.SX32 R193, R231.reuse, R9, 0x5, P0 ;  /* 0x00000009e7c17211 */ /* 0x040fe400000f2eff */
[C---:B-1----:R-:W-:Y:S01]  /*51e0*/  LEA R186, P0, R231.reuse, R192, 0x5 ;  /* 0x000000c0e7ba7211 */ /* 0x042fe200078028ff */
[----:B------:R-:W-:Y:S03]  /*51f0*/  REDG.E.ADD.F32.FTZ.RN.STRONG.GPU desc[UR20][R182.64+0x100], R57 ;  /* 0x00010039b60079a6 */ /* 0x000fe6000c12f314 */
[C---:B------:R-:W-:Y:S01]  /*5200*/  LEA.HI.X.SX32 R187, R231.reuse, R193, 0x5, P0 ;  /* 0x000000c1e7bb7211 */ /* 0x040fe200000f2eff */
[----:B------:R-:W-:Y:S01]  /*5210*/  REDG.E.ADD.F32.FTZ.RN.STRONG.GPU desc[UR20][R6.64+0x100], R58 ;  /* 0x0001003a060079a6 */ /* 0x000fe2000c12f314 */
[C---:B--2---:R-:W-:Y:S03]  /*5220*/  LEA R108, P0, R231.reuse, R186, 0x5 ;  /* 0x000000bae76c7211 */ /* 0x044fe600078028ff */
[----:B------:R-:W-:Y:S01]  /*5230*/  REDG.E.ADD.F32.FTZ.RN.STRONG.GPU desc[UR20][R188.64+0x100], R59 ;  /* 0x0001003bbc0079a6 */ /* 0x000fe2000c12f314 */
[C---:B------:R-:W-:Y:S02]  /*5240*/  LEA.HI.X.SX32 R109, R231.reuse, R187, 0x5, P0 ;  /* 0x000000bbe76d7211 */ /* 0x040fe400000f2eff */
[C---:B------:R-:W-:Y:S01]  /*5250*/  LEA R184, P0, R231.reuse, R108, 0x5 ;  /* 0x0000006ce7b87211 */ /* 0x040fe200078028ff */
[----:B------:R-:W-:Y:S03]  /*5260*/  REDG.E.ADD.F32.FTZ.RN.STRONG.GPU desc[UR20][R248.64+0x180], R64 ;  /* 0x00018040f80079a6 */ /* 0x000fe6000c12f314 */
[C---:B------:R-:W-:Y:S01]  /*5270*/  LEA.HI.X.SX32 R185, R231.reuse, R109, 0x5, P0 ;  /* 0x0000006de7b97211 */ /* 0x040fe200000f2eff */
[----:B------:R-:W-:Y:S01]  /*5280*/  REDG.E.ADD.F32.FTZ.RN.STRONG.GPU desc[UR20][R190.64+0x180], R65 ;  /* 0x00018041be0079a6 */ /* 0x000fe2000c12f314 */
[C---:B---3--:R-:W-:Y:S03]  /*5290*/  LEA R110, P0, R231.reuse, R184, 0x5 ;  /* 0x000000b8e76e7211 */ /* 0x048fe600078028ff */
[----:B------:R-:W-:Y:S01]  /*52a0*/  REDG.E.ADD.F32.FTZ.RN.STRONG.GPU desc[UR20][R8.64+0x180], R66 ;  /* 0x00018042080079a6 */ /* 0x000fe2000c12f314 */
[----:B------:R-:W-:Y:S03]  /*52b0*/  LEA.HI.X.SX32 R111, R231, R185, 0x5, P0 ;  /* 0x000000b9e76f7211 */ /* 0x000fe600000f2eff */
[----:B------:R-:W-:Y:S04]  /*52c0*/  REDG.E.ADD.F32.FTZ.RN.STRONG.GPU desc[UR20][R192.64+0x180], R67 ;  /* 0x00018043c00079a6 */ /* 0x000fe8000c12f314 */
[----:B------:R-:W-:Y:S04]  /*52d0*/  REDG.E.ADD.F32.FTZ.RN.STRONG.GPU desc[UR20][R186.64+0x180], R60 ;  /* 0x0001803cba0079a6 */ /* 0x000fe8000c12f314 */
[----:B------:R-:W-:Y:S04]  /*52e0*/  LDSM.16.MT88.4 R4, [R207+-0x2000] ;  /* 0xffe00000cf04783b */ /* 0x000fe80000004200 */
[----:B------:R-:W1:Y:S04]  /*52f0*/  LDSM.16.MT88.4 R8, [R200] ;  /* 0x00000000c808783b */ /* 0x000e680000004200 */
[----:B------:R-:W-:Y:S04]  /*5300*/  REDG.E.ADD.F32.FTZ.RN.STRONG.GPU desc[UR20][R108.64+0x180], R61 ;  /* 0x0001803d6c0079a6 */ /* 0x000fe8000c12f314 */
[----:B------:R-:W-:Y:S04]  /*5310*/  REDG.E.ADD.F32.FTZ.RN.STRONG.GPU desc[UR20][R184.64+0x180], R62 ;  /* 0x0001803eb80079a6 */ /* 0x000fe8000c12f314 */
[----:B------:R-:W2:Y:S04]  /*5320*/  LDSM.16.MT88.4 R12, [R206+-0x2000] ;  /* 0xffe00000ce0c783b */ /* 0x000ea80000004200 */
[----:B------:R-:W-:Y:S04]  /*5330*/  REDG.E.ADD.F32.FTZ.RN.STRONG.GPU desc[UR20][R110.64+0x180], R63 ;  /* 0x0001803f6e0079a6 */ /* 0x000fe8000c12f314 */
[----:B------:R-:W3:Y:S04]  /*5340*/  LDSM.16.MT88.4 R16, [R200+0x2000] ;  /* 0x00200000c810783b */ /* 0x000ee80000004200 */
[----:B------:R-:W-:Y:S04]  /*5350*/  LDSM.16.MT88.4 R52, [R207+-0x1800] ;  /* 0xffe80000cf34783b */ /* 0x000fe80000004200 */
[----:B------:R-:W4:Y:S04]  /*5360*/  LDSM.16.MT88.4 R56, [R200+0x800] ;  /* 0x00080000c838783b */ /* 0x000f280000004200 */
[----:B------:R-:W4:Y:S04]  /*5370*/  LDSM.16.MT88.4 R64, [R206+-0x1800] ;  /* 0xffe80000ce40783b */ /* 0x000f280000004200 */
[----:B------:R-:W4:Y:S01]  /*5380*/  LDSM.16.MT88.4 R100, [R200+0x2800] ;  /* 0x00280000c864783b */ /* 0x000f220000004200 */
[-C--:B-1----:R-:W-:Y:S03]  /*5390*/  HMMA.16816.F32.BF16 R68, R4, R8.reuse, R68 ;  /* 0x000000080444723c */ /* 0x082fe60000041844 */
[----:B------:R-:W-:Y:S04]  /*53a0*/  LDSM.16.MT88.4 R60, [R200+0x1000] ;  /* 0x00100000c83c783b */ /* 0x000fe80000004200 */
[----:B------:R-:W-:Y:S04]  /*53b0*/  LDSM.16.MT88.4 R104, [R206+-0x1000] ;  /* 0xfff00000ce68783b */ /* 0x000fe80000004200 */
[----:B------:R-:W-:Y:S01]  /*53c0*/  LDSM.16.MT88.4 R108, [R200+0x3800] ;  /* 0x00380000c86c783b */ /* 0x000fe20000004200 */
[C---:B--2---:R-:W-:Y:S08]  /*53d0*/  HMMA.16816.F32.BF16 R72, R12.reuse, R8, R72 ;  /* 0x000000080c48723c */ /* 0x044ff00000041848 */
[-C--:B------:R-:W-:Y:S08]  /*53e0*/  HMMA.16816.F32.BF16 R76, R12, R10.reuse, R76 ;  /* 0x0000000a0c4c723c */ /* 0x080ff0000004184c */
[C---:B------:R-:W-:Y:S01]  /*53f0*/  HMMA.16816.F32.BF16 R80, R4.reuse, R10, R80 ;  /* 0x0000000a0450723c */ /* 0x040fe20000041850 */
[----:B------:R-:W1:Y:S07]  /*5400*/  LDSM.16.MT88.4 R8, [R207+-0x1000] ;  /* 0xfff00000cf08783b */ /* 0x000e6e0000004200 */
[-C--:B---3--:R-:W-:Y:S08]  /*5410*/  HMMA.16816.F32.BF16 R84, R4, R16.reuse, R84 ;  /* 0x000000100454723c */ /* 0x088ff00000041854 */
[C---:B------:R-:W-:Y:S08]  /*5420*/  HMMA.16816.F32.BF16 R88, R12.reuse, R16, R88 ;  /* 0x000000100c58723c */ /* 0x040ff00000041858 */
[-C--:B------:R-:W-:Y:S01]  /*5430*/  HMMA.16816.F32.BF16 R92, R12, R18.reuse, R92 ;  /* 0x000000120c5c723c */ /* 0x080fe2000004185c */
[----:B------:R-:W2:Y:S07]  /*5440*/  LDSM.16.MT88.4 R12, [R200+0x3000] ;  /* 0x00300000c80c783b */ /* 0x000eae0000004200 */
[----:B------:R-:W-:Y:S01]  /*5450*/  HMMA.16816.F32.BF16 R96, R4, R18, R96 ;  /* 0x000000120460723c */ /* 0x000fe20000041860 */
[----:B------:R-:W-:Y:S04]  /*5460*/  LDSM.16.MT88.4 R4, [R207+-0x800] ;  /* 0xfff80000cf04783b */ /* 0x000fe80000004200 */
[----:B------:R-:W3:Y:S03]  /*5470*/  LDSM.16.MT88.4 R16, [R200+0x1800] ;  /* 0x00180000c810783b */ /* 0x000ee60000004200 */
[-C--:B----4-:R-:W-:Y:S08]  /*5480*/  HMMA.16816.F32.BF16 R68, R52, R56.reuse, R68 ;  /* 0x000000383444723c */ /* 0x090ff00000041844 */
[C---:B------:R-:W-:Y:S08]  /*5490*/  HMMA.16816.F32.BF16 R72, R64.reuse, R56, R72 ;  /* 0x000000384048723c */ /* 0x040ff00000041848 */
[-C--:B------:R-:W-:Y:S08]  /*54a0*/  HMMA.16816.F32.BF16 R76, R64, R58.reuse, R76 ;  /* 0x0000003a404c723c */ /* 0x080ff0000004184c */
[C---:B------:R-:W-:Y:S01]  /*54b0*/  HMMA.16816.F32.BF16 R80, R52.reuse, R58, R80 ;  /* 0x0000003a3450723c */ /* 0x040fe20000041850 */
[----:B------:R-:W4:Y:S07]  /*54c0*/  LDSM.16.MT88.4 R56, [R206+-0x800] ;  /* 0xfff80000ce38783b */ /* 0x000f2e0000004200 */
[-C--:B------:R-:W-:Y:S08]  /*54d0*/  HMMA.16816.F32.BF16 R84, R52, R100.reuse, R84 ;  /* 0x000000643454723c */ /* 0x080ff00000041854 */
[C---:B------:R-:W-:Y:S08]  /*54e0*/  HMMA.16816.F32.BF16 R88, R64.reuse, R100, R88 ;  /* 0x000000644058723c */ /* 0x040ff00000041858 */
[-C--:B------:R-:W-:Y:S08]  /*54f0*/  HMMA.16816.F32.BF16 R92, R64, R102.reuse, R92 ;  /* 0x00000066405c723c */ /* 0x080ff0000004185c */
        /* <DEDUP_REMOVED lines=8> */
[----:B------:R-:W-:Y:S04]  /*5580*/  HMMA.16816.F32.BF16 R96, R8, R14, R96 ;  /* 0x0000000e0860723c */ /* 0x000fe80000041860 */
[----:B------:R-:W-:Y:S04]  /*5590*/  LOP3.LUT R8, R242, 0x1, RZ, 0xc0, !PT ;  /* 0x00000001f2087812 */ /* 0x000fe800078ec0ff */
[-C--:B---3--:R-:W-:Y:S05]  /*55a0*/  HMMA.16816.F32.BF16 R68, R4, R16.reuse, R68 ;  /* 0x000000100444723c */ /* 0x088fea0000041844 */
[----:B------:R-:W-:Y:S03]  /*55b0*/  ISETP.NE.U32.AND P0, PT, R8, 0x1, PT ;  /* 0x000000010800780c */ /* 0x000fe60003f05070 */
[C---:B----4-:R-:W-:Y:S08]  /*55c0*/  HMMA.16816.F32.BF16 R72, R56.reuse, R16, R72 ;  /* 0x000000103848723c */ /* 0x050ff00000041848 */
[-C--:B------:R-:W-:Y:S08]  /*55d0*/  HMMA.16816.F32.BF16 R76, R56, R18.reuse, R76 ;  /* 0x00000012384c723c */ /* 0x080ff0000004184c */
[C---:B------:R-:W-:Y:S08]  /*55e0*/  HMMA.16816.F32.BF16 R80, R4.reuse, R18, R80 ;  /* 0x000000120450723c */ /* 0x040ff00000041850 */
[-C--:B------:R-:W-:Y:S08]  /*55f0*/  HMMA.16816.F32.BF16 R84, R4, R108.reuse, R84 ;  /* 0x0000006c0454723c */ /* 0x080ff00000041854 */
[C---:B------:R-:W-:Y:S08]  /*5600*/  HMMA.16816.F32.BF16 R88, R56.reuse, R108, R88 ;  /* 0x0000006c3858723c */ /* 0x040ff00000041858 */
[-C--:B------:R-:W-:Y:S08]  /*5610*/  HMMA.16816.F32.BF16 R92, R56, R110.reuse, R92 ;  /* 0x0000006e385c723c */ /* 0x080ff0000004185c */
[----:B------:R-:W-:Y:S04]  /*5620*/  HMMA.16816.F32.BF16 R96, R4, R110, R96 ;  /* 0x0000006e0460723c */ /* 0x000fe80000041860 */
[----:B------:R-:W-:Y:S01]  /*5630*/  VIADD R6, R200, 0xffffc000 ;  /* 0xffffc000c8067836 */ /* 0x000fe20000000000 */
[----:B------:R-:W-:Y:S01]  /*5640*/  @P4 IADD3 R5, P3, PT, R250, -0x100, RZ ;  /* 0xffffff00fa054810 */ /* 0x000fe20007f7e0ff */
[----:B------:R-:W-:Y:S03]  /*5650*/  @P0 VIADD R6, R200, 0x4000 ;  /* 0x00004000c8060836 */ /* 0x000fe60000000000 */
[----:B------:R-:W-:Y:S01]  /*5660*/  @P4 IADD3.X R4, PT, PT, R251, -0x1, RZ, P3, !PT ;  /* 0xfffffffffb044810 */ /* 0x000fe20001ffe4ff */
[----:B------:R-:W-:Y:S02]  /*5670*/  IMAD.MOV.U32 R200, RZ, RZ, R6 ;  /* 0x000000ffffc87224 */ /* 0x000fe400078e0006 */
[----:B------:R-:W-:Y:S02]  /*5680*/  @P4 IMAD.MOV.U32 R250, RZ, RZ, R5 ;  /* 0x000000fffffa4224 */ /* 0x000fe400078e0005 */
[----:B------:R-:W-:Y:S01]  /*5690*/  @P4 IMAD.MOV.U32 R251, RZ, RZ, R4 ;  /* 0x000000fffffb4224 */ /* 0x000fe200078e0004 */
[----:B------:R-:W-:Y:S06]  /*56a0*/  @P1 BRA `(.L_x_46) ;  /* 0xffffffd8009c1947 */ /* 0x000fec000383ffff */
[----:B------:R-:W1:Y:S01]  /*56b0*/  S2R R0, SR_TID.X ;  /* 0x0000000000007919 */ /* 0x000e620000002100 */
[----:B------:R-:W2:Y:S01]  /*56c0*/  LDCU UR4, c[0x0][0x500] ;  /* 0x0000a000ff0477ac */ /* 0x000ea20008000800 */
[----:B------:R-:W-:Y:S02]  /*56d0*/  IADD3 R3, PT, PT, R221, 0xc040, RZ ;  /* 0x0000c040dd037810 */ /* 0x000fe40007ffe0ff */
[----:B------:R-:W-:Y:S02]  /*56e0*/  F2FP.BF16.F32.PACK_AB R20, R21, R20 ;  /* 0x000000141514723e */ /* 0x000fe400000010ff */
[----:B------:R-:W-:Y:S02]  /*56f0*/  F2FP.BF16.F32.PACK_AB R22, R23, R22 ;  /* 0x000000161716723e */ /* 0x000fe400000010ff */
[----:B------:R-:W-:Y:S02]  /*5700*/  F2FP.BF16.F32.PACK_AB R32, R33, R32 ;  /* 0x000000202120723e */ /* 0x000fe400000010ff */
[----:B------:R-:W-:-:S02]  /*5710*/  F2FP.BF16.F32.PACK_AB R34, R35, R34 ;  /* 0x000000222322723e */ /* 0x000fc400000010ff */
[----:B------:R-:W-:Y:S02]  /*5720*/  F2FP.BF16.F32.PACK_AB R24, R25, R24 ;  /* 0x000000181918723e */ /* 0x000fe400000010ff */
[----:B------:R-:W-:Y:S02]  /*5730*/  F2FP.BF16.F32.PACK_AB R26, R27, R26 ;  /* 0x0000001a1b1a723e */ /* 0x000fe400000010ff */
[----:B------:R-:W-:Y:S02]  /*5740*/  F2FP.BF16.F32.PACK_AB R28, R29, R28 ;  /* 0x0000001c1d1c723e */ /* 0x000fe400000010ff */
[----:B------:R-:W-:Y:S01]  /*5750*/  F2FP.BF16.F32.PACK_AB R30, R31, R30 ;  /* 0x0000001e1f1e723e */ /* 0x000fe200000010ff */
[----:B--2---:R-:W-:Y:S01]  /*5760*/  FMUL.FTZ R68, R68, UR4 ;  /* 0x0000000444447c20 */ /* 0x004fe20008410000 */
[----:B------:R-:W-:Y:S01]  /*5770*/  FMUL.FTZ R69, R69, UR4 ;  /* 0x0000000445457c20 */ /* 0x000fe20008410000 */
        /* <DEDUP_REMOVED lines=11> */
[----:B-1----:R-:W-:Y:S01]  /*5830*/  LOP3.LUT P0, RZ, R0, 0x10, RZ, 0xc0, !PT ;  /* 0x0000001000ff7812 */ /* 0x002fe2000780c0ff */
[----:B------:R-:W-:-:S02]  /*5840*/  VIADD R0, R221, 0xc000 ;  /* 0x0000c000dd007836 */ /* 0x000fc40000000000 */
        /* <DEDUP_REMOVED lines=11> */
[----:B------:R-:W-:Y:S01]  /*5900*/  F2FP.BF16.F32.PACK_AB R68, R69, R68 ;  /* 0x000000444544723e */ /* 0x000fe200000010ff */
[----:B------:R-:W-:Y:S01]  /*5910*/  BAR.SYNC.DEFER_BLOCKING 0x0 ;  /* 0x0000000000007b1d */ /* 0x000fe20000010000 */
[----:B------:R-:W-:Y:S01]  /*5920*/  F2FP.BF16.F32.PACK_AB R70, R71, R70 ;  /* 0x000000464746723e */ /* 0x000fe200000010ff */
[----:B------:R-:W-:Y:S01]  /*5930*/  FMUL.FTZ R88, R88, UR4 ;  /* 0x0000000458587c20 */ /* 0x000fe20008410000 */
[----:B------:R-:W-:Y:S01]  /*5940*/  FMUL.FTZ R89, R89, UR4 ;  /* 0x0000000459597c20 */ /* 0x000fe20008410000 */
[----:B------:R-:W-:Y:S01]  /*5950*/  FMUL.FTZ R90, R90, UR4 ;  /* 0x000000045a5a7c20 */ /* 0x000fe20008410000 */
[----:B------:R-:W-:Y:S01]  /*5960*/  FMUL.FTZ R91, R91, UR4 ;  /* 0x000000045b5b7c20 */ /* 0x000fe20008410000 */
[----:B------:R-:W-:Y:S01]  /*5970*/  F2FP.BF16.F32.PACK_AB R80, R81, R80 ;  /* 0x000000505150723e */ /* 0x000fe200000010ff */
[----:B------:R-:W-:Y:S01]  /*5980*/  @P0 VIADD R3, R0, 0xffffffc0 ;  /* 0xffffffc000030836 */ /* 0x000fe20000000000 */
[----:B------:R-:W-:Y:S01]  /*5990*/  F2FP.BF16.F32.PACK_AB R82, R83, R82 ;  /* 0x000000525352723e */ /* 0x000fe200000010ff */
[----:B------:R-:W-:Y:S01]  /*59a0*/  FMUL.FTZ R92, R92, UR4 ;  /* 0x000000045c5c7c20 */ /* 0x000fe20008410000 */
[----:B------:R-:W-:Y:S01]  /*59b0*/  FMUL.FTZ R93, R93, UR4 ;  /* 0x000000045d5d7c20 */ /* 0x000fe20008410000 */
[----:B------:R-:W-:Y:S01]  /*59c0*/  FMUL.FTZ R94, R94, UR4 ;  /* 0x000000045e5e7c20 */ /* 0x000fe20008410000 */
[----:B------:R-:W-:Y:S01]  /*59d0*/  FMUL.FTZ R95, R95, UR4 ;  /* 0x000000045f5f7c20 */ /* 0x000fe20008410000 */
[----:B------:R-:W-:-:S02]  /*59e0*/  F2FP.BF16.F32.PACK_AB R72, R73, R72 ;  /* 0x000000484948723e */ /* 0x000fc400000010ff */
[----:B------:R-:W-:Y:S02]  /*59f0*/  F2FP.BF16.F32.PACK_AB R74, R75, R74 ;  /* 0x0000004a4b4a723e */ /* 0x000fe400000010ff */
[----:B------:R-:W-:Y:S02]  /*5a00*/  F2FP.BF16.F32.PACK_AB R76, R77, R76 ;  /* 0x0000004c4d4c723e */ /* 0x000fe400000010ff */
[----:B------:R-:W-:Y:S02]  /*5a10*/  F2FP.BF16.F32.PACK_AB R78, R79, R78 ;  /* 0x0000004e4f4e723e */ /* 0x000fe400000010ff */
[----:B------:R-:W-:Y:S02]  /*5a20*/  F2FP.BF16.F32.PACK_AB R84, R85, R84 ;  /* 0x000000545554723e */ /* 0x000fe400000010ff */
[----:B------:R-:W-:Y:S01]  /*5a30*/  F2FP.BF16.F32.PACK_AB R86, R87, R86 ;  /* 0x000000565756723e */ /* 0x000fe200000010ff */
[----:B------:R1:W-:Y:S01]  /*5a40*/  STS [R221+0xc000], R68 ;  /* 0x00c00044dd007388 */ /* 0x0003e20000000800 */
[----:B------:R-:W-:-:S02]  /*5a50*/  F2FP.BF16.F32.PACK_AB R96, R97, R96 ;  /* 0x000000606160723e */ /* 0x000fc400000010ff */
[----:B------:R-:W-:Y:S01]  /*5a60*/  F2FP.BF16.F32.PACK_AB R98, R99, R98 ;  /* 0x000000626362723e */ /* 0x000fe200000010ff */
[----:B------:R1:W-:Y:S01]  /*5a70*/  STS [R221+0xc400], R70 ;  /* 0x00c40046dd007388 */ /* 0x0003e20000000800 */
[----:B------:R-:W-:Y:S02]  /*5a80*/  F2FP.BF16.F32.PACK_AB R88, R89, R88 ;  /* 0x000000585958723e */ /* 0x000fe400000010ff */
[----:B------:R-:W-:Y:S01]  /*5a90*/  F2FP.BF16.F32.PACK_AB R90, R91, R90 ;  /* 0x0000005a5b5a723e */ /* 0x000fe200000010ff */
[----:B------:R1:W-:Y:S01]  /*5aa0*/  STS [R3], R80 ;  /* 0x0000005003007388 */ /* 0x0003e20000000800 */
        /* <DEDUP_REMOVED lines=8> */
[----:B------:R1:W-:Y:S01]  /*5b30*/  STS [R221+0xd400], R74 ;  /* 0x00d4004add007388 */ /* 0x0003e20000000800 */
[----:B------:R-:W-:Y:S02]  /*5b40*/  F2FP.BF16.F32.PACK_AB R40, R41, R40 ;  /* 0x000000282928723e */ /* 0x000fe400000010ff */
[----:B------:R-:W-:Y:S01]  /*5b50*/  F2FP.BF16.F32.PACK_AB R42, R43, R42 ;  /* 0x0000002a2b2a723e */ /* 0x000fe200000010ff */
[----:B------:R1:W-:Y:S01]  /*5b60*/  STS [R3+0x1000], R76 ;  /* 0x0010004c03007388 */ /* 0x0003e20000000800 */
[----:B------:R-:W-:-:S02]  /*5b70*/  F2FP.BF16.F32.PACK_AB R44, R45, R44 ;  /* 0x0000002c2d2c723e */ /* 0x000fc400000010ff */
[----:B------:R-:W-:Y:S01]  /*5b80*/  F2FP.BF16.F32.PACK_AB R46, R47, R46 ;  /* 0x0000002e2f2e723e */ /* 0x000fe200000010ff */
[----:B------:R1:W-:Y:S01]  /*5b90*/  STS [R3+0x1400], R78 ;  /* 0x0014004e03007388 */ /* 0x0003e20000000800 */
[----:B------:R-:W-:-:S03]  /*5ba0*/  ISETP.NE.AND P0, PT, R245, -0x1, PT ;  /* 0xfffffffff500780c */ /* 0x000fc60003f05270 */
[----:B------:R1:W-:Y:S04]  /*5bb0*/  STS [R221+0xe000], R84 ;  /* 0x00e00054dd007388 */ /* 0x0003e80000000800 */
        /* <DEDUP_REMOVED lines=22> */
[----:B------:R1:W-:Y:S01]  /*5d20*/  STS [R3+0x7400], R46 ;  /* 0x0074002e03007388 */ /* 0x0003e20000000800 */
[----:B------:R-:W-:Y:S05]  /*5d30*/  @P0 BRA `(.L_x_47) ;  /* 0x0000000000280947 */ /* 0x000fea0003800000 */
[----:B------:R-:W2:Y:S01]  /*5d40*/  LDCU.64 UR10, c[0x0][0x5c0] ;  /* 0x0000b800ff0a77ac */ /* 0x000ea20008000a00 */
[----:B-1----:R-:W-:Y:S01]  /*5d50*/  SHF.R.S32.HI R3, RZ, 0x1f, R244 ;  /* 0x0000001fff037819 */ /* 0x002fe200000114f4 */
[----:B------:R-:W1:Y:S04]  /*5d60*/  LDCU.64 UR4, c[0x0][0x5a8] ;  /* 0x0000b500ff0477ac */ /* 0x000e680008000a00 */
[----:B--2---:R-:W-:Y:S02]  /*5d70*/  IMAD R3, R3, UR10, RZ ;  /* 0x0000000a03037c24 */ /* 0x004fe4000f8e02ff */
[----:B------:R-:W-:-:S04]  /*5d80*/  IMAD.WIDE.U32 R4, R244, UR10, RZ ;  /* 0x0000000af4047c25 */ /* 0x000fc8000f8e00ff */
[----:B------:R-:W-:-:S05]  /*5d90*/  IMAD R0, R244, UR11, R3 ;  /* 0x0000000bf4007c24 */ /* 0x000fca000f8e0203 */
[----:B------:R-:W-:-:S03]  /*5da0*/  IADD3 R5, PT, PT, R5, R0, RZ ;  /* 0x0000000005057210 */ /* 0x000fc60007ffe0ff */
[----:B-1----:R-:W-:-:S04]  /*5db0*/  IMAD.WIDE.U32 R28, R213, UR4, R4 ;  /* 0x00000004d51c7c25 */ /* 0x002fc8000f8e0004 */
[----:B------:R-:W-:Y:S01]  /*5dc0*/  IMAD R3, R213, UR5, R29 ;  /* 0x00000005d5037c24 */ /* 0x000fe2000f8e021d */
[----:B------:R-:W-:Y:S05]  /*5dd0*/  BRA `(.L_x_48) ;  /* 0x0000000000147947 */ /* 0x000fea0003800000 */
.L_x_47:
[----:B------:R-:W2:Y:S01]  /*5de0*/  LDCU.64 UR10, c[0x0][0x5c0] ;  /* 0x0000b800ff0a77ac */ /* 0x000ea20008000a00 */
[----:B-1----:R-:W-:-:S05]  /*5df0*/  IADD3 R28, PT, PT, R244, R245, RZ ;  /* 0x000000f5f41c7210 */ /* 0x002fca0007ffe0ff */
[C---:B--2---:R-:W-:Y:S02]  /*5e00*/  IMAD R3, R28.reuse, UR11, RZ ;  /* 0x0000000b1c037c24 */ /* 0x044fe4000f8e02ff */
[----:B------:R-:W-:-:S05]  /*5e10*/  IMAD.WIDE.U32 R28, R28, UR10, RZ ;  /* 0x0000000a1c1c7c25 */ /* 0x000fca000f8e00ff */
[----:B------:R-:W-:Y:S02]  /*5e20*/  IADD3 R3, PT, PT, R29, R3, RZ ;  /* 0x000000031d037210 */ /* 0x000fe40007ffe0ff */
.L_x_48:
        /* <DEDUP_REMOVED lines=10> */
[----:B------:R-:W-:Y:S01]  /*5ed0*/  MOV R2, R4 ;  /* 0x0000000400027202 */ /* 0x000fe20000000f00 */
[----:B------:R-:W-:Y:S06]  /*5ee0*/  BRA `(.L_x_50) ;  /* 0x0000000000187947 */ /* 0x000fec0003800000 */
.L_x_49:
[----:B------:R-:W1:Y:S01]  /*5ef0*/  LDCU.64 UR6, c[0x0][0x5c8] ;  /* 0x0000b900ff0677ac */ /* 0x000e620008000a00 */
[----:B------:R-:W-:-:S05]  /*5f00*/  IADD3 R4, PT, PT, R244, R245, RZ ;  /* 0x000000f5f4047210 */ /* 0x000fca0007ffe0ff */
[C---:B-1----:R-:W-:Y:S02]  /*5f10*/  IMAD R0, R4.reuse, UR7, RZ ;  /* 0x0000000704007c24 */ /* 0x042fe4000f8e02ff */
[----:B------:R-:W-:-:S05]  /*5f20*/  IMAD.WIDE.U32 R4, R4, UR6, RZ ;  /* 0x0000000604047c25 */ /* 0x000fca000f8e00ff */
[----:B------:R-:W-:Y:S02]  /*5f30*/  IADD3 R0, PT, PT, R5, R0, RZ ;  /* 0x0000000005007210 */ /* 0x000fe40007ffe0ff */
[----:B------:R-:W-:-:S07]  /*5f40*/  MOV R2, R4 ;  /* 0x0000000400027202 */ /* 0x000fce0000000f00 */
.L_x_50:
[----:B------:R-:W-:Y:S01]  /*5f50*/  BAR.SYNC.DEFER_BLOCKING 0x0 ;  /* 0x0000000000007b1d */ /* 0x000fe20000010000 */
[----:B------:R-:W-:Y:S02]  /*5f60*/  USHF.L.U32 UR12, UR19, 0x6, URZ ;  /* 0x00000006130c7899 */ /* 0x000fe400080006ff */
[----:B------:R-:W-:Y:S02]  /*5f70*/  USHF.L.U32 UR14, UR19, 0x6, URZ ;  /* 0x00000006130e7899 */ /* 0x000fe400080006ff */
[----:B------:R-:W-:Y:S01]  /*5f80*/  UIMAD.WIDE.U32 UR16, UR12, UR10, URZ ;  /* 0x0000000a0c1072a5 */ /* 0x000fe2000f8e00ff */
[----:B------:R-:W-:Y:S01]  /*5f90*/  BSSY.RECONVERGENT B0, `(.L_x_51) ;  /* 0x0000028000007945 */ /* 0x000fe20003800200 */
[----:B------:R-:W-:Y:S01]  /*5fa0*/  USHF.R.S32.HI UR13, URZ, 0x1f, UR12 ;  /* 0x0000001fff0d7899 */ /* 0x000fe2000801140c */
[----:B------:R-:W1:Y:S03]  /*5fb0*/  LDCU.64 UR4, c[0x0][0x5d8] ;  /* 0x0000bb00ff0477ac */ /* 0x000e660008000a00 */
[----:B------:R-:W-:Y:S01]  /*5fc0*/  IMAD.U32 R30, RZ, RZ, UR16 ;  /* 0x00000010ff1e7e24 */ /* 0x000fe2000f8e00ff */
[----:B------:R-:W-:Y:S01]  /*5fd0*/  UIMAD UR15, UR13, UR10, URZ ;  /* 0x0000000a0d0f72a4 */ /* 0x000fe2000f8e02ff */
[----:B------:R-:W-:-:S03]  /*5fe0*/  IMAD.U32 R31, RZ, RZ, UR17 ;  /* 0x00000011ff1f7e24 */ /* 0x000fc6000f8e00ff */
[----:B------:R-:W-:Y:S01]  /*5ff0*/  LOP3.LUT R29, R30, 0x38, R215, 0xf8, !PT ;  /* 0x000000381e1d7812 */ /* 0x000fe200078ef8d7 */
[----:B------:R-:W-:Y:S01]  /*6000*/  UIMAD UR15, UR12, UR11, UR15 ;  /* 0x0000000b0c0f72a4 */ /* 0x000fe2000f8e020f */
[----:B------:R-:W-:Y:S02]  /*6010*/  VIADD R30, R243, -UR14 ;  /* 0x8000000ef31e7c36 */ /* 0x000fe40008000000 */
[----:B------:R-:W-:Y:S02]  /*6020*/  IADD3 R40, P0, PT, R28, R29, RZ ;  /* 0x0000001d1c287210 */ /* 0x000fe40007f1e0ff */
[C---:B------:R-:W-:Y:S01]  /*6030*/  IADD3 R29, PT, PT, R217.reuse, 0x20, RZ ;  /* 0x00000020d91d7810 */ /* 0x040fe20007ffe0ff */
[----:B------:R2:W3:Y:S01]  /*6040*/  LDS.128 R24, [R223+0xd000] ;  /* 0x00d00000df187984 */ /* 0x0004e20000000c00 */
[----:B------:R-:W-:Y:S02]  /*6050*/  MOV R28, UR15 ;  /* 0x0000000f001c7c02 */ /* 0x000fe40008000f00 */
[-C--:B------:R-:W-:Y:S01]  /*6060*/  ISETP.GE.AND P2, PT, R217, R30.reuse, PT ;  /* 0x0000001ed900720c */ /* 0x080fe20003f46270 */
[----:B------:R2:W4:Y:S01]  /*6070*/  LDS.128 R20, [R223+0xf000] ;  /* 0x00f00000df147984 */ /* 0x0005220000000c00 */
[----:B------:R-:W-:Y:S01]  /*6080*/  IADD3.X R41, PT, PT, R3, UR17, R28, P0, !PT ;  /* 0x0000001103297c10 */ /* 0x000fe200087fe41c */
[----:B------:R-:W-:Y:S01]  /*6090*/  IMAD.U32 R3, RZ, RZ, UR6 ;  /* 0x00000006ff037e24 */ /* 0x000fe2000f8e00ff */
[----:B------:R-:W-:Y:S01]  /*60a0*/  IADD3 R37, P0, PT, R217, 0x20, RZ ;  /* 0x00000020d9257810 */ /* 0x000fe20007f1e0ff */
[----:B------:R2:W2:Y:S01]  /*60b0*/  LDS.128 R16, [R223+0x10000] ;  /* 0x01000000df107984 */ /* 0x0004a20000000c00 */
[----:B------:R-:W-:Y:S01]  /*60c0*/  ISETP.GE.AND P4, PT, R29, R30, PT ;  /* 0x0000001e1d00720c */ /* 0x000fe20003f86270 */
[C---:B-1----:R-:W-:Y:S01]  /*60d0*/  IMAD.WIDE.U32 R40, R212.reuse, UR4, R40 ;  /* 0x00000004d4287c25 */ /* 0x042fe2000f8e0028 */
[----:B------:R-:W-:Y:S01]  /*60e0*/  IADD3.X R36, PT, PT, RZ, RZ, RZ, P0, !PT ;  /* 0x000000ffff247210 */ /* 0x000fe200007fe4ff */
[----:B------:R1:W1:Y:S02]  /*60f0*/  LDS.128 R12, [R223+0x11000] ;  /* 0x01100000df0c7984 */ /* 0x0002640000000c00 */
[----:B------:R-:W-:-:S02]  /*6100*/  IMAD R39, R212, UR5, R41 ;  /* 0x00000005d4277c24 */ /* 0x000fc4000f8e0229 */
[----:B------:R1:W1:Y:S04]  /*6110*/  LDS.128 R8, [R223+0x12000] ;  /* 0x01200000df087984 */ /* 0x0002680000000c00 */
[----:B------:R1:W1:Y:S01]  /*6120*/  LDS.128 R4, [R223+0x13000] ;  /* 0x01300000df047984 */ /* 0x0002620000000c00 */
[----:B------:R-:W-:Y:S05]  /*6130*/  @P2 BRA `(.L_x_52) ;  /* 0x0000000000342947 */ /* 0x000fea0003800000 */
[----:B------:R-:W3:Y:S01]  /*6140*/  LDCU UR14, c[0x0][0x440] ;  /* 0x00008800ff0e77ac */ /* 0x000ee20008000800 */
[----:B------:R-:W4:Y:S01]  /*6150*/  LDS.128 R32, [R223+0xe000] ;  /* 0x00e00000df207984 */ /* 0x000f220000000c00 */
[----:B------:R-:W-:Y:S01]  /*6160*/  IMAD.MOV.U32 R38, RZ, RZ, R40 ;  /* 0x000000ffff267224 */ /* 0x000fe200078e0028 */
[----:B------:R-:W2:Y:S03]  /*6170*/  LDCU.64 UR4, c[0x0][0x560] ;  /* 0x0000ac00ff0477ac */ /* 0x000ea60008000a00 */
[----:B------:R-:W-:-:S04]  /*6180*/  IMAD.WIDE.U32 R44, R217, UR10, R38 ;  /* 0x0000000ad92c7c25 */ /* 0x000fc8000f8e0026 */
[----:B------:R-:W-:Y:S01]  /*6190*/  IMAD R38, R217, UR11, R45 ;  /* 0x0000000bd9267c24 */ /* 0x000fe2000f8e022d */
[----:B---3--:R-:W-:Y:S02]  /*61a0*/  ISETP.GE.AND P1, PT, R216, UR14, PT ;  /* 0x0000000ed8007c0c */ /* 0x008fe4000bf26270 */
[----:B------:R-:W-:Y:S02]  /*61b0*/  ISETP.GE.AND P0, PT, R220, UR14, PT ;  /* 0x0000000edc007c0c */ /* 0x000fe4000bf06270 */
[----:B--2---:R-:W-:-:S04]  /*61c0*/  LEA R42, P3, R44, UR4, 0x1 ;  /* 0x000000042c2a7c11 */ /* 0x004fc8000f8608ff */
[----:B------:R-:W-:-:S05]  /*61d0*/  LEA.HI.X R43, R44, UR5, R38, 0x1, P3 ;  /* 0x000000052c2b7c11 */ /* 0x000fca00098f0c26 */
[----:B------:R-:W2:Y:S04]  /*61e0*/  @!P1 LDS.128 R28, [R223+0xc000] ;  /* 0x00c00000df1c9984 */ /* 0x000ea80000000c00 */
[----:B----4-:R3:W-:Y:S04]  /*61f0*/  @!P0 STG.E.128 desc[UR20][R42.64+0x80], R32 ;  /* 0x000080202a008986 */ /* 0x0107e8000c101d14 */
[----:B--2---:R3:W-:Y:S02]  /*6200*/  @!P1 STG.E.128 desc[UR20][R42.64], R28 ;  /* 0x0000001c2a009986 */ /* 0x0047e4000c101d14 */
.L_x_52:
[----:B------:R-:W-:Y:S05]  /*6210*/  BSYNC.RECONVERGENT B0 ;  /* 0x0000000000007941 */ /* 0x000fea0003800200 */
.L_x_51:
[----:B------:R-:W-:Y:S04]  /*6220*/  BSSY.RECONVERGENT B0, `(.L_x_53) ;  /* 0x000000f000007945 */ /* 0x000fe80003800200 */
[----:B------:R-:W-:Y:S05]  /*6230*/  @P4 BRA `(.L_x_54) ;  /* 0x0000000000344947 */ /* 0x000fea0003800000 */
[----:B------:R-:W4:Y:S01]  /*6240*/  LDCU UR14, c[0x0][0x440] ;  /* 0x00008800ff0e77ac */ /* 0x000f220008000800 */
[----:B---3--:R-:W-:Y:S02]  /*6250*/  IMAD R28, R36, UR10, RZ ;  /* 0x0000000a241c7c24 */ /* 0x008fe4000f8e02ff */
[----:B------:R-:W-:Y:S01]  /*6260*/  IMAD.MOV.U32 R38, RZ, RZ, R40 ;  /* 0x000000ffff267224 */ /* 0x000fe200078e0028 */
[----:B------:R-:W3:Y:S01]  /*6270*/  LDCU.64 UR4, c[0x0][0x560] ;  /* 0x0000ac00ff0477ac */ /* 0x000ee20008000a00 */
[C---:B------:R-:W-:Y:S02]  /*6280*/  IMAD R28, R37.reuse, UR11, R28 ;  /* 0x0000000b251c7c24 */ /* 0x040fe4000f8e021c */
[----:B------:R-:W-:-:S05]  /*6290*/  IMAD.WIDE.U32 R30, R37, UR10, R38 ;  /* 0x0000000a251e7c25 */ /* 0x000fca000f8e0026 */
[----:B------:R-:W-:Y:S02]  /*62a0*/  IADD3 R28, PT, PT, R28, R31, RZ ;  /* 0x0000001f1c1c7210 */ /* 0x000fe40007ffe0ff */
[----:B----4-:R-:W-:Y:S02]  /*62b0*/  ISETP.GE.AND P1, PT, R216, UR14, PT ;  /* 0x0000000ed8007c0c */ /* 0x010fe4000bf26270 */
[----:B------:R-:W-:Y:S02]  /*62c0*/  ISETP.GE.AND P0, PT, R220, UR14, PT ;  /* 0x0000000edc007c0c */ /* 0x000fe4000bf06270 */
[----:B---3--:R-:W-:-:S04]  /*62d0*/  LEA R32, P3, R30, UR4, 0x1 ;  /* 0x000000041e207c11 */ /* 0x008fc8000f8608ff */
[----:B------:R-:W-:-:S05]  /*62e0*/  LEA.HI.X R33, R30, UR5, R28, 0x1, P3 ;  /* 0x000000051e217c11 */ /* 0x000fca00098f0c1c */
[----:B------:R3:W-:Y:S04]  /*62f0*/  @!P1 STG.E.128 desc[UR20][R32.64], R24 ;  /* 0x0000001820009986 */ /* 0x0007e8000c101d14 */
[----:B------:R3:W-:Y:S02]  /*6300*/  @!P0 STG.E.128 desc[UR20][R32.64+0x80], R20 ;  /* 0x0000801420008986 */ /* 0x0007e4000c101d14 */
.L_x_54:
[----:B------:R-:W-:Y:S05]  /*6310*/  BSYNC.RECONVERGENT B0 ;  /* 0x0000000000007941 */ /* 0x000fea0003800200 */
.L_x_53:
[----:B---34-:R-:W-:Y:S01]  /*6320*/  MOV R20, R216 ;  /* 0x000000d800147202 */ /* 0x018fe20000000f00 */
[----:B------:R-:W3:Y:S01]  /*6330*/  LDCU.64 UR4, c[0x0][0x5e0] ;  /* 0x0000bc00ff0477ac */ /* 0x000ee20008000a00 */
[----:B------:R-:W-:Y:S01]  /*6340*/  MOV R21, RZ ;  /* 0x000000ff00157202 */ /* 0x000fe20000000f00 */
[----:B------:R-:W-:Y:S01]  /*6350*/  BSSY.RECONVERGENT B0, `(.L_x_55) ;  /* 0x0000014000007945 */ /* 0x000fe20003800200 */
[----:B------:R-:W-:Y:S01]  /*6360*/  UIMAD UR13, UR13, UR6, URZ ;  /* 0x000000060d0d72a4 */ /* 0x000fe2000f8e02ff */
[----:B------:R-:W-:-:S03]  /*6370*/  IMAD.WIDE.U32 R20, R3, UR12, R20 ;  /* 0x0000000c03147c25 */ /* 0x000fc6000f8e0014 */
[----:B------:R-:W-:Y:S01]  /*6380*/  UIMAD UR13, UR12, UR7, UR13 ;  /* 0x000000070c0d72a4 */ /* 0x000fe2000f8e020d */
[----:B------:R-:W-:-:S05]  /*6390*/  IADD3 R22, P0, PT, R2, R20, RZ ;  /* 0x0000001402167210 */ /* 0x000fca0007f1e0ff */
[----:B------:R-:W-:-:S03]  /*63a0*/  IADD3.X R23, PT, PT, R0, UR13, R21, P0, !PT ;  /* 0x0000000d00177c10 */ /* 0x000fc600087fe415 */
[----:B---3--:R-:W-:-:S04]  /*63b0*/  IMAD.WIDE.U32 R22, R212, UR4, R22 ;  /* 0x00000004d4167c25 */ /* 0x008fc8000f8e0016 */
[----:B------:R-:W-:Y:S01]  /*63c0*/  IMAD R3, R212, UR5, R23 ;  /* 0x00000005d4037c24 */ /* 0x000fe2000f8e0217 */
[----:B------:R-:W-:Y:S06]  /*63d0*/  @P2 BRA `(.L_x_56) ;  /* 0x00000000002c2947 */ /* 0x000fec0003800000 */
[----:B------:R-:W3:Y:S01]  /*63e0*/  LDCU UR10, c[0x0][0x440] ;  /* 0x00008800ff0a77ac */ /* 0x000ee20008000800 */
[----:B------:R-:W-:Y:S01]  /*63f0*/  IMAD.MOV.U32 R2, RZ, RZ, R22 ;  /* 0x000000ffff027224 */ /* 0x000fe200078e0016 */
[----:B------:R-:W4:Y:S03]  /*6400*/  LDCU.64 UR4, c[0x0][0x568] ;  /* 0x0000ad00ff0477ac */ /* 0x000f260008000a00 */
[----:B------:R-:W-:-:S04]  /*6410*/  IMAD.WIDE.U32 R24, R217, UR6, R2 ;  /* 0x00000006d9187c25 */ /* 0x000fc8000f8e0002 */
[----:B------:R-:W-:Y:S01]  /*6420*/  IMAD R0, R217, UR7, R25 ;  /* 0x00000007d9007c24 */ /* 0x000fe2000f8e0219 */
[----:B---3--:R-:W-:Y:S02]  /*6430*/  ISETP.GE.AND P1, PT, R216, UR10, PT ;  /* 0x0000000ad8007c0c */ /* 0x008fe4000bf26270 */
[----:B------:R-:W-:Y:S02]  /*6440*/  ISETP.GE.AND P0, PT, R220, UR10, PT ;  /* 0x0000000adc007c0c */ /* 0x000fe4000bf06270 */
[----:B----4-:R-:W-:-:S04]  /*6450*/  LEA R20, P2, R24, UR4, 0x1 ;  /* 0x0000000418147c11 */ /* 0x010fc8000f8408ff */
[----:B------:R-:W-:-:S05]  /*6460*/  LEA.HI.X R21, R24, UR5, R0, 0x1, P2 ;  /* 0x0000000518157c11 */ /* 0x000fca00090f0c00 */
[----:B--2---:R3:W-:Y:S04]  /*6470*/  @!P1 STG.E.128 desc[UR20][R20.64], R16 ;  /* 0x0000001014009986 */ /* 0x0047e8000c101d14 */
[----:B-1----:R3:W-:Y:S02]  /*6480*/  @!P0 STG.E.128 desc[UR20][R20.64+0x80], R8 ;  /* 0x0000800814008986 */ /* 0x0027e4000c101d14 */
.L_x_56:
[----:B------:R-:W-:Y:S05]  /*6490*/  BSYNC.RECONVERGENT B0 ;  /* 0x0000000000007941 */ /* 0x000fea0003800200 */
.L_x_55:
        /* <DEDUP_REMOVED lines=10> */
[----:B-1-3--:R-:W-:-:S04]  /*6540*/  LEA R8, P2, R2, UR4, 0x1 ;  /* 0x0000000402087c11 */ /* 0x00afc8000f8408ff */
[----:B------:R-:W-:-:S05]  /*6550*/  LEA.HI.X R9, R2, UR5, R36, 0x1, P2 ;  /* 0x0000000502097c11 */ /* 0x000fca00090f0c24 */
[----:B------:R4:W-:Y:S04]  /*6560*/  @!P1 STG.E.128 desc[UR20][R8.64], R12 ;  /* 0x0000000c08009986 */ /* 0x0009e8000c101d14 */
[----:B------:R4:W-:Y:S02]  /*6570*/  @!P0 STG.E.128 desc[UR20][R8.64+0x80], R4 ;  /* 0x0000800408008986 */ /* 0x0009e4000c101d14 */
.L_x_23:
[----:B------:R-:W-:Y:S05]  /*6580*/  BSYNC.RECONVERGENT B1 ;  /* 0x0000000000017941 */ /* 0x000fea0003800200 */
.L_x_1:
[----:B------:R-:W2:Y:S01]  /*6590*/  LDCU UR5, c[0x0][0x438] ;  /* 0x00008700ff0577ac */ /* 0x000ea20008000800 */
[----:B-1-34-:R-:W1:Y:S01]  /*65a0*/  LDC R7, c[0x0][0x438] ;  /* 0x00010e00ff077b82 */ /* 0x01ae620000000800 */
[----:B------:R-:W3:Y:S01]  /*65b0*/  LDCU UR6, c[0x0][0x370] ;  /* 0x00006e00ff0677ac */ /* 0x000ee20008000800 */
[----:B--2---:R-:W-:-:S04]  /*65c0*/  UIADD3 UR5, UPT, UPT, UR5, 0x3f, URZ ;  /* 0x0000003f05057890 */ /* 0x004fc8000fffe0ff */
[----:B------:R-:W-:Y:S02]  /*65d0*/  USHF.R.S32.HI UR4, URZ, 0x1f, UR5 ;  /* 0x0000001fff047899 */ /* 0x000fe40008011405 */
[----:B---3--:R-:W-:Y:S02]  /*65e0*/  UIADD3 UR19, UPT, UPT, UR6, UR19, URZ ;  /* 0x0000001306137290 */ /* 0x008fe4000fffe0ff */
[----:B------:R-:W-:-:S04]  /*65f0*/  ULEA.HI UR4, UR4, UR5, URZ, 0x6 ;  /* 0x0000000504047291 */ /* 0x000fc8000f8f30ff */
[----:B------:R-:W-:-:S04]  /*6600*/  USHF.R.S32.HI UR4, URZ, 0x6, UR4 ;  /* 0x00000006ff047899 */ /* 0x000fc80008011404 */
[----:B------:R-:W-:-:S09]  /*6610*/  UISETP.GE.AND UP0, UPT, UR19, UR4, UPT ;  /* 0x000000041300728c */ /* 0x000fd2000bf06270 */
[----:B------:R-:W-:Y:S05]  /*6620*/  BRA.U !UP0, `(.L_x_57) ;  /* 0xffffff9d08f47547 */ /* 0x000fea000b83ffff */
[----:B------:R-:W-:Y:S05]  /*6630*/  EXIT ;  /* 0x000000000000794d */ /* 0x000fea0003800000 */
.L_x_58:
[----:B------:R-:W-:-:S00]  /*6640*/  BRA `(.L_x_58) ;  /* 0xfffffffc00fc7947 */ /* 0x000fc0000383ffff */
[----:B------:R-:W-:-:S00]  /*6650*/  NOP ;  /* 0x0000000000007918 */ /* 0x000fc00000000000 */
        /* <DEDUP_REMOVED lines=10> */
.L_x_1241:


//--------------------- .text._ZN5flash44flash_bwd_dq_dk_dv_loop_seqk_parallel_kernelI23Flash_bwd_kernel_traitsILi128ELi64ELi64ELi8ELi4ELi2ELi2ELb1ELb0EN7cutlass10bfloat16_tE19Flash_kernel_traitsILi128ELi64ELi64ELi8ES3_EELb0ELb1ELb0ELb0ELb1ELb1ELb0EEEvNS_16Flash_bwd_paramsE --------------------------
	.section	.text._ZN5flash44flash_bwd_dq_dk_dv_loop_seqk_parallel_kernelI23Flash_bwd_kernel_traitsILi128ELi64ELi64ELi8ELi4ELi2ELi2ELb1ELb0EN7cutlass10bfloat16_tE19Flash_kernel_traitsILi128ELi64ELi64ELi8ES3_EELb0ELb1ELb0ELb0ELb1ELb1ELb0EEEvNS_16Flash_bwd_paramsE,"ax",@progbits
	.align	128
        .global         _ZN5flash44flash_bwd_dq_dk_dv_loop_seqk_parallel_kernelI23Flash_bwd_kernel_traitsILi128ELi64ELi64ELi8ELi4ELi2ELi2ELb1ELb0EN7cutlass10bfloat16_tE19Flash_kernel_traitsILi128ELi64ELi64ELi8ES3_EELb0ELb1ELb0ELb0ELb1ELb1ELb0EEEvNS_16Flash_bwd_paramsE
        .type           _ZN5flash44flash_bwd_dq_dk_dv_loop_seqk_parallel_kernelI23Flash_bwd_kernel_traitsILi128ELi64ELi64ELi8ELi4ELi2ELi2ELb1ELb0EN7cutlass10bfloat16_tE19Flash_kernel_traitsILi128ELi64ELi64ELi8ES3_EELb0ELb1ELb0ELb0ELb1ELb1ELb0EEEvNS_16Flash_bwd_paramsE,@function
        .size           _ZN5flash44flash_bwd_dq_dk_dv_loop_seqk_parallel_kernelI23Flash_bwd_kernel_traitsILi128ELi64ELi64ELi8ELi4ELi2ELi2ELb1ELb0EN7cutlass10bfloat16_tE19Flash_kernel_traitsILi128ELi64ELi64ELi8ES3_EELb0ELb1ELb0ELb0ELb1ELb1ELb0EEEvNS_16Flash_bwd_paramsE,(.L_x_1242 - _ZN5flash44flash_bwd_dq_dk_dv_loop_seqk_parallel_kernelI23Flash_bwd_kernel_traitsILi128ELi64ELi64ELi8ELi4ELi2ELi2ELb1ELb0EN7cutlass10bfloat16_tE19Flash_kernel_traitsILi128ELi64ELi64ELi8ES3_EELb0ELb1ELb0ELb0ELb1ELb1ELb0EEEvNS_16Flash_bwd_paramsE)
        .other          _ZN5flash44flash_bwd_dq_dk_dv_loop_seqk_parallel_kernelI23Flash_bwd_kernel_traitsILi128ELi64ELi64ELi8ELi4ELi2ELi2ELb1ELb0EN7cutlass10bfloat16_tE19Flash_kernel_traitsILi128ELi64ELi64ELi8ES3_EELb0ELb1ELb0ELb0ELb1ELb1ELb0EEEvNS_16Flash_bwd_paramsE,@"STO_CUDA_ENTRY STV_DEFAULT"
_ZN5flash44flash_bwd_dq_dk_dv_loop_seqk_parallel_kernelI23Flash_bwd_kernel_traitsILi128ELi64ELi64ELi8ELi4ELi2ELi2ELb1ELb0EN7cutlass10bfloat16_tE19Flash_kernel_traitsILi128ELi64ELi64ELi8ES3_EELb0ELb1ELb0ELb0ELb1ELb1ELb0EEEvNS_16Flash_bwd_paramsE:
.text._ZN5flash44flash_bwd_dq_dk_dv_loop_seqk_parallel_kernelI23Flash_bwd_kernel_traitsILi128ELi64ELi64ELi8ELi4ELi2ELi2ELb1ELb0EN7cutlass10bfloat16_tE19Flash_kernel_traitsILi128ELi64ELi64ELi8ES3_EELb0ELb1ELb0ELb0ELb1ELb1ELb0EEEvNS_16Flash_bwd_paramsE:
        /* <DEDUP_REMOVED lines=11> */
[----:B------:R-:W-:Y:S01]  /*00b0*/  UMOV UR4, 0x400 ;  /* 0x0000040000047882 */ /* 0x000fe20000000000 */
[----:B------:R-:W-:Y:S01]  /*00c0*/  IMAD.MOV.U32 R198, RZ, RZ, 0x40 ;  /* 0x00000040ffc67424 */ /* 0x000fe200078e00ff */
[----:B------:R-:W3:Y:S01]  /*00d0*/  LDCU.64 UR22, c[0x0][0x358] ;  /* 0x00006b00ff1677ac */ /* 0x000ee20008000a00 */
[----:B------:R-:W-:Y:S01]  /*00e0*/  IMAD.MOV.U32 R200, RZ, RZ, 0x20 ;  /* 0x00000020ffc87424 */ /* 0x000fe200078e00ff */
[----:B------:R-:W-:-:S03]  /*00f0*/  UMOV UR16, 0xffffc000 ;  /* 0xffffc00000107882 */ /* 0x000fc60000000000 */
[----:B------:R-:W4:Y:S01]  /*0100*/  S2UR UR18, SR_CTAID.Y ;  /* 0x00000000001279c3 */ /* 0x000f220000002600 */
[----:B------:R-:W-:Y:S01]  /*0110*/  UMOV UR21, URZ ;  /* 0x000000ff00157c82 */ /* 0x000fe20008000000 */
[----:B------:R-:W-:-:S06]  /*0120*/  UMOV UR24, URZ ;  /* 0x000000ff00187c82 */ /* 0x000fcc0008000000 */
[----:B------:R-:W3:Y:S01]  /*0130*/  S2UR UR17, SR_CTAID.Z ;  /* 0x00000000001179c3 */ /* 0x000ee20000002700 */
[----:B--2---:R-:W-:-:S04]  /*0140*/  ULEA UR6, UR6, UR4, 0x18 ;  /* 0x0000000406067291 */ /* 0x004fc8000f8ec0ff */
[----:B------:R-:W-:Y:S02]  /*0150*/  UIADD3 UR5, UPT, UPT, UR6, 0x12000, URZ ;  /* 0x0001200006057890 */ /* 0x000fe4000fffe0ff */
[----:B------:R-:W-:Y:S01]  /*0160*/  UIADD3 UR4, UPT, UPT, UR6, 0x10000, URZ ;  /* 0x0001000006047890 */ /* 0x000fe2000fffe0ff */
[C---:B-1----:R-:W-:Y:S01]  /*0170*/  IMAD.SHL.U32 R6, R205.reuse, 0x2, RZ ;  /* 0x00000002cd067824 */ /* 0x042fe200078e00ff */
[--C-:B------:R-:W-:Y:S01]  /*0180*/  SHF.R.U32.HI R193, RZ, 0x1, R205.reuse ;  /* 0x00000001ffc17819 */ /* 0x100fe200000116cd */
[C---:B------:R-:W-:Y:S01]  /*0190*/  IMAD.SHL.U32 R0, R205.reuse, 0x20, RZ ;  /* 0x00000020cd007824 */ /* 0x040fe200078e00ff */
[----:B------:R-:W-:Y:S01]  /*01a0*/  SHF.R.U32.HI R3, RZ, 0x2, R205 ;  /* 0x00000002ff037819 */ /* 0x000fe200000116cd */
[C---:B------:R-:W-:Y:S01]  /*01b0*/  IMAD.SHL.U32 R4, R205.reuse, 0x10, RZ ;  /* 0x00000010cd047824 */ /* 0x040fe200078e00ff */
[----:B------:R-:W-:Y:S01]  /*01c0*/  LOP3.LUT R2, R6, 0x38, RZ, 0xc0, !PT ;  /* 0x0000003806027812 */ /* 0x000fe200078ec0ff */
[----:B------:R-:W-:Y:S01]  /*01d0*/  IMAD.SHL.U32 R202, R205, 0x40, RZ ;  /* 0x00000040cdca7824 */ /* 0x000fe200078e00ff */
[----:B------:R-:W-:Y:S01]  /*01e0*/  LOP3.LUT R204, R193, 0x30, RZ, 0xc0, !PT ;  /* 0x00000030c1cc7812 */ /* 0x000fe200078ec0ff */
[----:B------:R-:W-:Y:S01]  /*01f0*/  IMAD.SHL.U32 R206, R205, 0x8, RZ ;  /* 0x00000008cdce7824 */ /* 0x000fe200078e00ff */
[--C-:B------:R-:W-:Y:S01]  /*0200*/  LOP3.LUT R11, R2, 0x20, R3.reuse, 0x78, !PT ;  /* 0x00000020020b7812 */ /* 0x100fe200078e7803 */
[----:B----4-:R-:W-:Y:S01]  /*0210*/  USHF.L.U32 UR19, UR18, 0x7, URZ ;  /* 0x0000000712137899 */ /* 0x010fe200080006ff */
[----:B------:R-:W-:-:S02]  /*0220*/  LOP3.LUT R204, R204, 0x7, R3, 0xf8, !PT ;  /* 0x00000007cccc7812 */ /* 0x000fc400078ef803 */
[----:B------:R-:W-:Y:S02]  /*0230*/  SHF.R.U32.HI R3, RZ, 0x3, R205 ;  /* 0x00000003ff037819 */ /* 0x000fe400000116cd */
[C---:B------:R-:W-:Y:S02]  /*0240*/  LOP3.LUT R13, R0.reuse, 0x200, RZ, 0xc0, !PT ;  /* 0x00000200000d7812 */ /* 0x040fe400078ec0ff */
[----:B------:R-:W-:Y:S02]  /*0250*/  LOP3.LUT R3, R3, 0x18, RZ, 0xc0, !PT ;  /* 0x0000001803037812 */ /* 0x000fe400078ec0ff */
[C---:B------:R-:W-:Y:S02]  /*0260*/  LOP3.LUT R7, R0.reuse, 0xc00, RZ, 0xc0, !PT ;  /* 0x00000c0000077812 */ /* 0x040fe400078ec0ff */
[----:B------:R-:W-:Y:S02]  /*0270*/  LOP3.LUT R9, R0, 0x400, RZ, 0xc0, !PT ;  /* 0x0000040000097812 */ /* 0x000fe400078ec0ff */
[----:B------:R-:W-:-:S02]  /*0280*/  LOP3.LUT R207, R3, 0x1c0, R4, 0xf8, !PT ;  /* 0x000001c003cf7812 */ /* 0x000fc400078ef804 */
[----:B------:R-:W-:Y:S02]  /*0290*/  LOP3.LUT R5, R202, 0x1c0, RZ, 0xc0, !PT ;  /* 0x000001c0ca057812 */ /* 0x000fe400078ec0ff */
[--C-:B------:R-:W-:Y:S02]  /*02a0*/  LOP3.LUT R2, R13, 0x3800, R4.reuse, 0xf8, !PT ;  /* 0x000038000d027812 */ /* 0x100fe400078ef804 */
[----:B------:R-:W-:Y:S02]  /*02b0*/  LOP3.LUT R208, R11, 0x1c0, R4, 0xf8, !PT ;  /* 0x000001c00bd07812 */ /* 0x000fe400078ef804 */
[--C-:B------:R-:W-:Y:S02]  /*02c0*/  LOP3.LUT R7, R7, 0x6, R6.reuse, 0xf8, !PT ;  /* 0x0000000607077812 */ /* 0x100fe400078ef806 */
[--C-:B------:R-:W-:Y:S02]  /*02d0*/  LOP3.LUT R3, R3, 0x20, R6.reuse, 0xf8, !PT ;  /* 0x0000002003037812 */ /* 0x100fe400078ef806 */
[----:B------:R-:W-:-:S02]  /*02e0*/  LOP3.LUT R4, R9, 0x6, R6, 0xf8, !PT ;  /* 0x0000000609047812 */ /* 0x000fc400078ef806 */
[----:B------:R-:W-:Y:S02]  /*02f0*/  LOP3.LUT R207, R207, 0x38, R6, 0x78, !PT ;  /* 0x00000038cfcf7812 */ /* 0x000fe400078e7806 */
[----:B------:R-:W-:Y:S02]  /*0300*/  LOP3.LUT R6, R5, 0x38, R206, 0xf8, !PT ;  /* 0x0000003805067812 */ /* 0x000fe400078ef8ce */
[----:B------:R-:W-:Y:S02]  /*0310*/  LOP3.LUT R8, R193, 0x10, RZ, 0xc0, !PT ;  /* 0x00000010c1087812 */ /* 0x000fe400078ec0ff */
[--C-:B------:R-:W-:Y:S02]  /*0320*/  LOP3.LUT R201, R6, 0x8, R205.reuse, 0x78, !PT ;  /* 0x0000000806c97812 */ /* 0x100fe400078e78cd */
[----:B------:R-:W-:Y:S02]  /*0330*/  LOP3.LUT R5, R202, 0x200, RZ, 0xc0, !PT ;  /* 0x00000200ca057812 */ /* 0x000fe400078ec0ff */
[----:B------:R-:W-:-:S02]  /*0340*/  LOP3.LUT R195, R8, 0x8, R205, 0xf8, !PT ;  /* 0x0000000808c37812 */ /* 0x000fc400078ef8cd */
[----:B------:R-:W-:Y:S02]  /*0350*/  LOP3.LUT R201, R2, R201, RZ, 0xfc, !PT ;  /* 0x000000c902c97212 */ /* 0x000fe400078efcff */
[----:B------:R-:W-:Y:S02]  /*0360*/  LOP3.LUT R193, R6, 0x8, R193, 0x78, !PT ;  /* 0x0000000806c17812 */ /* 0x000fe400078e78c1 */
[----:B------:R-:W-:Y:S02]  /*0370*/  LOP3.LUT R207, R4, R207, RZ, 0xfc, !PT ;  /* 0x000000cf04cf7212 */ /* 0x000fe400078efcff */
[--C-:B------:R-:W-:Y:S02]  /*0380*/  LOP3.LUT R2, R5, 0xc00, R0.reuse, 0xf8, !PT ;  /* 0x00000c0005027812 */ /* 0x100fe400078ef800 */
[----:B------:R-:W-:Y:S02]  /*0390*/  LOP3.LUT R195, R195, R6, RZ, 0x3c, !PT ;  /* 0x00000006c3c37212 */ /* 0x000fe400078e3cff */
[----:B------:R-:W-:Y:S01]  /*03a0*/  LOP3.LUT R4, R5, 0x400, R0, 0xf8, !PT ;  /* 0x0000040005047812 */ /* 0x000fe200078ef800 */
[----:B------:R-:W-:Y:S01]  /*03b0*/  IMAD.MOV.U32 R5, RZ, RZ, 0x10 ;  /* 0x00000010ff057424 */ /* 0x000fe200078e00ff */
[----:B------:R-:W-:-:S02]  /*03c0*/  R2P PR, R205, 0xe ;  /* 0x0000000ecd007804 */ /* 0x000fc40000000000 */
[----:B------:R-:W-:Y:S02]  /*03d0*/  LOP3.LUT R208, R7, R208, RZ, 0xfc, !PT ;  /* 0x000000d007d07212 */ /* 0x000fe400078efcff */
[-C--:B------:R-:W-:Y:S02]  /*03e0*/  LOP3.LUT R203, R2, R193.reuse, RZ, 0xfc, !PT ;  /* 0x000000c102cb7212 */ /* 0x080fe400078efcff */
[----:B------:R-:W-:Y:S02]  /*03f0*/  LOP3.LUT R195, R195, 0x200, R0, 0xf8, !PT ;  /* 0x00000200c3c37812 */ /* 0x000fe400078ef800 */
[----:B------:R-:W-:Y:S02]  /*0400*/  LOP3.LUT R193, R4, R193, RZ, 0xfc, !PT ;  /* 0x000000c104c17212 */ /* 0x000fe400078efcff */
[----:B------:R-:W-:Y:S02]  /*0410*/  LOP3.LUT R3, R3, 0x1c0, R202, 0xf8, !PT ;  /* 0x000001c003037812 */ /* 0x000fe400078ef8ca */
[----:B------:R-:W-:-:S02]  /*0420*/  LOP3.LUT R0, R206, 0x1f8, RZ, 0xc0, !PT ;  /* 0x000001f8ce007812 */ /* 0x000fc400078ec0ff */
[----:B------:R-:W-:Y:S02]  /*0430*/  LEA R208, R208, UR5, 0x1 ;  /* 0x00000005d0d07c11 */ /* 0x000fe4000f8e08ff */
[----:B------:R-:W-:Y:S02]  /*0440*/  SEL R198, R198, 0xffffffc0, !P2 ;  /* 0xffffffc0c6c67807 */ /* 0x000fe40005000000 */
[----:B------:R-:W-:Y:S01]  /*0450*/  LEA R203, R203, UR6, 0x1 ;  /* 0x00000006cbcb7c11 */ /* 0x000fe2000f8e08ff */
[C---:B------:R-:W-:Y:S01]  /*0460*/  VIADD R226, R208.reuse, 0x20 ;  /* 0x00000020d0e27836 */ /* 0x040fe20000000000 */
[----:B------:R-:W-:Y:S01]  /*0470*/  LEA R201, R201, UR4, 0x1 ;  /* 0x00000004c9c97c11 */ /* 0x000fe2000f8e08ff */
[----:B------:R-:W-:Y:S01]  /*0480*/  @P3 VIADD R226, R208, 0xffffffe0 ;  /* 0xffffffe0d0e23836 */ /* 0x000fe20000000000 */
[----:B------:R-:W-:Y:S01]  /*0490*/  LEA R193, R193, UR4, 0x1 ;  /* 0x00000004c1c17c11 */ /* 0x000fe2000f8e08ff */
[----:B------:R-:W-:Y:S01]  /*04a0*/  IMAD.IADD R2, R203, 0x1, R198 ;  /* 0x00000001cb027824 */ /* 0x000fe200078e02c6 */
[----:B------:R-:W-:Y:S01]  /*04b0*/  LOP3.LUT R3, R3, 0x38, R206, 0x78, !PT ;  /* 0x0000003803037812 */ /* 0x000fe200078e78ce */
[----:B------:R-:W-:Y:S01]  /*04c0*/  IMAD.IADD R197, R201, 0x1, R198 ;  /* 0x00000001c9c57824 */ /* 0x000fe200078e02c6 */
[----:B------:R-:W-:Y:S01]  /*04d0*/  LOP3.LUT R209, R0, 0x38, R205, 0x78, !PT ;  /* 0x0000003800d17812 */ /* 0x000fe200078e78cd */
[----:B------:R-:W-:Y:S01]  /*04e0*/  IMAD.IADD R191, R198, 0x1, R193 ;  /* 0x00000001c6bf7824 */ /* 0x000fe200078e02c1 */
[----:B------:R-:W-:-:S02]  /*04f0*/  SEL R5, R5, 0xfffffff0, !P2 ;  /* 0xfffffff005057807 */ /* 0x000fc40005000000 */
[----:B------:R-:W-:Y:S02]  /*0500*/  SEL R200, R200, 0xffffffe0, !P1 ;  /* 0xffffffe0c8c87807 */ /* 0x000fe40004800000 */
[----:B------:R-:W-:Y:S01]  /*0510*/  LEA R207, R207, UR6, 0x1 ;  /* 0x00000006cfcf7c11 */ /* 0x000fe2000f8e08ff */
[----:B------:R-:W-:Y:S01]  /*0520*/  IMAD.IADD R227, R208, 0x1, R5 ;  /* 0x00000001d0e37824 */ /* 0x000fe200078e0205 */
[----:B------:R-:W-:Y:S01]  /*0530*/  LEA R195, R195, UR5, 0x1 ;  /* 0x00000005c3c37c11 */ /* 0x000fe2000f8e08ff */
[----:B------:R-:W-:Y:S01]  /*0540*/  IMAD.IADD R199, R201, 0x1, R200 ;  /* 0x00000001c9c77824 */ /* 0x000fe200078e02c8 */
[----:B------:R-:W-:Y:S01]  /*0550*/  LOP3.LUT R202, R3, 0x200, R202, 0xf8, !PT ;  /* 0x0000020003ca7812 */ /* 0x000fe200078ef8ca */
[----:B------:R-:W-:Y:S01]  /*0560*/  VIADD R228, R207, 0xc000 ;  /* 0x0000c000cfe47836 */ /* 0x000fe20000000000 */
[----:B------:R-:W-:Y:S01]  /*0570*/  LOP3.LUT R209, R209, 0x1e00, R206, 0xf8, !PT ;  /* 0x00001e00d1d17812 */ /* 0x000fe200078ef8ce */
[----:B------:R-:W-:Y:S01]  /*0580*/  IMAD.IADD R3, R203, 0x1, R200 ;  /* 0x00000001cb037824 */ /* 0x000fe200078e02c8 */
[----:B------:R-:W-:Y:S01]  /*0590*/  SHF.R.U32.HI R205, RZ, 0x5, R205 ;  /* 0x00000005ffcd7819 */ /* 0x000fe200000116cd */
[----:B------:R-:W-:Y:S01]  /*05a0*/  IMAD.IADD R194, R198, 0x1, R195 ;  /* 0x00000001c6c27824 */ /* 0x000fe200078e02c3 */
[----:B------:R-:W-:Y:S01]  /*05b0*/  LOP3.LUT R210, R206, 0x38, RZ, 0xc0, !PT ;  /* 0x00000038ced27812 */ /* 0x000fe200078ec0ff */
[C---:B------:R-:W-:Y:S01]  /*05c0*/  IMAD.IADD R192, R200.reuse, 0x1, R193 ;  /* 0x00000001c8c07824 */ /* 0x040fe200078e02c1 */
[----:B------:R-:W-:Y:S01]  /*05d0*/  LEA R209, R209, UR6, 0x1 ;  /* 0x00000006d1d17c11 */ /* 0x000fe2000f8e08ff */
[----:B------:R-:W-:Y:S01]  /*05e0*/  IMAD.IADD R196, R200, 0x1, R197 ;  /* 0x00000001c8c47824 */ /* 0x000fe200078e02c5 */
[----:B------:R-:W-:Y:S01]  /*05f0*/  LEA R202, R202, UR6, 0x1 ;  /* 0x00000006caca7c11 */ /* 0x000fe2000f8e08ff */
[----:B------:R-:W-:-:S02]  /*0600*/  IMAD.IADD R0, R200, 0x1, R2 ;  /* 0x00000001c8007824 */ /* 0x000fc400078e0202 */
[----:B------:R-:W-:Y:S02]  /*0610*/  IMAD.IADD R190, R200, 0x1, R191 ;  /* 0x00000001c8be7824 */ /* 0x000fe400078e02bf */
[----:B---3--:R-:W-:-:S07]  /*0620*/  IMAD.IADD R216, R5, 0x1, R226 ;  /* 0x0000000105d87824 */ /* 0x008fce00078e02e2 */
.L_x_66:
[----:B------:R-:W1:Y:S01]  /*0630*/  LDCU.64 UR6, c[0x0][0x470] ;  /* 0x00008e00ff0677ac */ /* 0x000e620008000a00 */
[----:B--2---:R-:W2:Y:S01]  /*0640*/  LDCU.64 UR4, c[0x0][0x478] ;  /* 0x00008f00ff0477ac */ /* 0x004ea20008000a00 */
[----:B-1----:R-:W-:Y:S02]  /*0650*/  UISETP.NE.U32.AND UP3, UPT, UR6, URZ, UPT ;  /* 0x000000ff0600728c */ /* 0x002fe4000bf65070 */
[----:B--2---:R-:W-:Y:S02]  /*0660*/  UISETP.NE.U32.AND UP2, UPT, UR4, URZ, UPT ;  /* 0x000000ff0400728c */ /* 0x004fe4000bf45070 */
[----:B------:R-:W-:Y:S02]  /*0670*/  UISETP.NE.AND.EX UP3, UPT, UR7, URZ, UPT, UP3 ;  /* 0x000000ff0700728c */ /* 0x000fe4000bf65330 */
[----:B------:R-:W-:-:S04]  /*0680*/  UISETP.NE.AND.EX UP2, UPT, UR5, URZ, UPT, UP2 ;  /* 0x000000ff0500728c */ /* 0x000fc8000bf45320 */
[----:B------:R-:W-:Y:S02]  /*0690*/  PLOP3.LUT P1, PT, PT, PT, UP3, 0x80, 0x8 ;  /* 0x000000000008781c */ /* 0x000fe40003f2f038 */
[----:B------:R-:W-:-:S03]  /*06a0*/  PLOP3.LUT P0, PT, PT, PT, UP2, 0x80, 0x8 ;  /* 0x000000000008781c */ /* 0x000fc60003f0f028 */
[----:B------:R-:W-:Y:S02]  /*06b0*/  @UP3 ULEA UR6, UP1, UR18, UR6, 0x2 ;  /* 0x0000000612063291 */ /* 0x000fe4000f8210ff */
[----:B------:R-:W-:Y:S02]  /*06c0*/  @UP2 ULEA UR4, UP0, UR18, UR4, 0x2 ;  /* 0x0000000412042291 */ /* 0x000fe4000f8010ff */
[----:B------:R-:W-:Y:S02]  /*06d0*/  @UP3 ULEA.HI.X UR7, UR18, UR7, URZ, 0x2, UP1 ;  /* 0x0000000712073291 */ /* 0x000fe400088f14ff */
[----:B------:R-:W-:Y:S01]  /*06e0*/  @UP2 ULEA.HI.X UR5, UR18, UR5, URZ, 0x2, UP0 ;  /* 0x0000000512052291 */ /* 0x000fe200080f14ff */
[----:B------:R-:W-:Y:S02]  /*06f0*/  IMAD.U32 R8, RZ, RZ, UR6 ;  /* 0x00000006ff087e24 */ /* 0x000fe4000f8e00ff */
[----:B------:R-:W-:Y:S02]  /*0700*/  IMAD.U32 R6, RZ, RZ, UR4 ;  /* 0x00000004ff067e24 */ /* 0x000fe4000f8e00ff */
[----:B------:R-:W-:-:S02]  /*0710*/  IMAD.U32 R9, RZ, RZ, UR7 ;  /* 0x00000007ff097e24 */ /* 0x000fc4000f8e00ff */
[----:B------:R-:W-:Y:S02]  /*0720*/  IMAD.U32 R7, RZ, RZ, UR5 ;  /* 0x00000005ff077e24 */ /* 0x000fe4000f8e00ff */
[----:B------:R-:W1:Y:S01]  /*0730*/  @!UP2 LDCU.64 UR6, c[0x0][0x488] ;  /* 0x00009100ff06a7ac */ /* 0x000e620008000a00 */
[----:B------:R-:W2:Y:S01]  /*0740*/  @P1 LDG.E R5, desc[UR22][R8.64] ;  /* 0x0000001608051981 */ /* 0x000ea2000c1e1900 */
[----:B------:R-:W3:Y:S03]  /*0750*/  @!UP2 LDCU.64 UR4, c[0x0][0x438] ;  /* 0x00008700ff04a7ac */ /* 0x000ee60008000a00 */
[----:B------:R-:W4:Y:S01]  /*0760*/  @P0 LDG.E R4, desc[UR22][R6.64] ;  /* 0x0000001606040981 */ /* 0x000f22000c1e1900 */
[----:B------:R-:W-:Y:S01]  /*0770*/  UMOV UR26, URZ ;  /* 0x000000ff001a7c82 */ /* 0x000fe20008000000 */
[----:B------:R-:W-:Y:S02]  /*0780*/  USHF.L.U32 UR27, UR20, 0x6, URZ ;  /* 0x00000006141b7899 */ /* 0x000fe400080006ff */
[----:B-1----:R-:W-:-:S04]  /*0790*/  @!UP2 UISETP.NE.U32.AND UP0, UPT, UR6, URZ, UPT ;  /* 0x000000ff0600a28c */ /* 0x002fc8000bf05070 */
[----:B------:R-:W-:-:S04]  /*07a0*/  @!UP2 UISETP.NE.AND.EX UP0, UPT, UR7, URZ, UPT, UP0 ;  /* 0x000000ff0700a28c */ /* 0x000fc8000bf05300 */
[----:B---3--:R-:W-:Y:S01]  /*07b0*/  @!UP2 USEL UR5, UR5, URZ, UP0 ;  /* 0x000000ff0505a287 */ /* 0x008fe20008000000 */
[----:B--2---:R-:W-:Y:S02]  /*07c0*/  @P1 R2UR UR26, R5 ;  /* 0x00000000051a12ca */ /* 0x004fe400000e0000 */
[----:B----4-:R-:W-:-:S13]  /*07d0*/  @P0 R2UR UR33, R4 ;  /* 0x00000000042102ca */ /* 0x010fda00000e0000 */
[----:B------:R-:W-:Y:S02]  /*07e0*/  @UP2 UIADD3 UR33, UPT, UPT, UR33, -UR26, URZ ;  /* 0x8000001a21212290 */ /* 0x000fe4000fffe0ff */
[----:B------:R-:W-:-:S04]  /*07f0*/  @!UP2 UIADD3 UR33, UPT, UPT, UR5, UR4, -UR26 ;  /* 0x000000040521a290 */ /* 0x000fc8000fffe81a */
[----:B------:R-:W-:-:S09]  /*0800*/  UISETP.GE.AND UP0, UPT, UR27, UR33, UPT ;  /* 0x000000211b00728c */ /* 0x000fd2000bf06270 */
[----:B-----5:R-:W-:Y:S05]  /*0810*/  BRA.U UP0, `(.L_x_59) ;  /* 0x00000041008c7547 */ /* 0x020fea000b800000 */
[----:B------:R-:W1:Y:S01]  /*0820*/  LDC R4, c[0x0][0x3e8] ;  /* 0x0000fa00ff047b82 */ /* 0x000e620000000800 */
[----:B------:R-:W2:Y:S01]  /*0830*/  LDCU.U8 UR4, c[0x0][0x548] ;  /* 0x0000a900ff0477ac */ /* 0x000ea20008000000 */
[----:B------:R-:W3:Y:S01]  /*0840*/  LDCU UR29, c[0x0][0x434] ;  /* 0x00008680ff1d77ac */ /* 0x000ee20008000800 */
[----:B------:R-:W4:Y:S01]  /*0850*/  LDCU.U8 UR34, c[0x0][0x5f0] ;  /* 0x0000be00ff2277ac */ /* 0x000f220008000000 */
[----:B--2---:R-:W-:Y:S02]  /*0860*/  UISETP.NE.AND UP0, UPT, UR4, URZ, UPT ;  /* 0x000000ff0400728c */ /* 0x004fe4000bf05270 */
[----:B---3--:R-:W-:Y:S01]  /*0870*/  UIADD3 UR5, UPT, UPT, UR29, 0x3f, URZ ;  /* 0x0000003f1d057890 */ /* 0x008fe2000fffe0ff */
[----:B-1----:R-:W-:-:S03]  /*0880*/  IABS R7, R4 ;  /* 0x0000000400077213 */ /* 0x002fc60000000000 */
[----:B------:R-:W-:Y:S01]  /*0890*/  USHF.R.S32.HI UR32, URZ, 0x1f, UR5 ;  /* 0x0000001fff207899 */ /* 0x000fe20008011405 */
[----:B------:R-:W1:Y:S04]  /*08a0*/  I2F.RP R10, R7 ;  /* 0x00000007000a7306 */ /* 0x000e680000209400 */
[----:B------:R-:W2:Y:S01]  /*08b0*/  @UP0 LDCU UR31, c[0x0][0x454] ;  /* 0x00008a80ff1f07ac */ /* 0x000ea20008000800 */
[----:B------:R-:W3:Y:S01]  /*08c0*/  @!UP0 LDCU UR4, c[0x0][0x3e0] ;  /* 0x00007c00ff0487ac */ /* 0x000ee20008000800 */
[----:B------:R-:W-:-:S04]  /*08d0*/  ULEA.HI UR32, UR32, UR5, URZ, 0x6 ;  /* 0x0000000520207291 */ /* 0x000fc8000f8f30ff */
[----:B------:R-:W-:Y:S01]  /*08e0*/  USHF.R.S32.HI UR32, URZ, 0x6, UR32 ;  /* 0x00000006ff207899 */ /* 0x000fe20008011420 */
[----:B-1----:R-:W1:Y:S01]  /*08f0*/  MUFU.RCP R8, R10 ;  /* 0x0000000a00087308 */ /* 0x002e620000001000 */
[----:B--2---:R-:W-:Y:S02]  /*0900*/  @UP0 UIMAD UR31, UR17, UR31, URZ ;  /* 0x0000001f111f02a4 */ /* 0x004fe4000f8e02ff */
[----:B---3--:R-:W-:Y:S02]  /*0910*/  @!UP0 UIMAD UR4, UR18, UR4, UR17 ;  /* 0x00000004120482a4 */ /* 0x008fe4000f8e0211 */
[----:B------:R-:W-:Y:S02]  /*0920*/  @UP0 UIMAD UR31, UR18, UR29, UR31 ;  /* 0x0000001d121f02a4 */ /* 0x000fe4000f8e021f */
[----:B------:R-:W-:Y:S01]  /*0930*/  @!UP0 UIMAD UR31, UR4, UR29, URZ ;  /* 0x0000001d041f82a4 */ /* 0x000fe2000f8e02ff */
[----:B-1----:R-:W-:-:S04]  /*0940*/  VIADD R8, R8, 0xffffffe ;  /* 0x0ffffffe08087836 */ /* 0x002fc80000000000 */
[----:B------:R-:W1:Y:S02]  /*0950*/  F2I.FTZ.U32.TRUNC.NTZ R9, R8 ;  /* 0x0000000800097305 */ /* 0x000e64000021f000 */
[----:B-1----:R-:W-:Y:S01]  /*0960*/  IMAD.MOV R5, RZ, RZ, -R9 ;  /* 0x000000ffff057224 */ /* 0x002fe200078e0a09 */
[----:B------:R-:W-:-:S03]  /*0970*/  MOV R8, RZ ;  /* 0x000000ff00087202 */ /* 0x000fc60000000f00 */
[----:B------:R-:W-:Y:S01]  /*0980*/  IMAD R6, R5, R7, RZ ;  /* 0x0000000705067224 */ /* 0x000fe200078e02ff */
[----:B------:R-:W-:-:S03]  /*0990*/  IABS R5, UR17 ;  /* 0x0000001100057c13 */ /* 0x000fc60008000000 */
[----:B------:R-:W-:-:S06]  /*09a0*/  IMAD.HI.U32 R6, R9, R6, R8 ;  /* 0x0000000609067227 */ /* 0x000fcc00078e0008 */
[----:B------:R-:W-:-:S04]  /*09b0*/  IMAD.HI.U32 R22, R6, R5, RZ ;  /* 0x0000000506167227 */ /* 0x000fc800078e00ff */
[----:B------:R-:W-:-:S04]  /*09c0*/  IMAD.MOV R6, RZ, RZ, -R22 ;  /* 0x000000ffff067224 */ /* 0x000fc800078e0a16 */
[----:B------:R-:W-:Y:S01]  /*09d0*/  IMAD R6, R7, R6, R5 ;  /* 0x0000000607067224 */ /* 0x000fe200078e0205 */
[----:B------:R-:W-:-:S04]  /*09e0*/  LOP3.LUT R5, R4, UR17, RZ, 0x3c, !PT ;  /* 0x0000001104057c12 */ /* 0x000fc8000f8e3cff */
        /* <DEDUP_REMOVED lines=10> */
[----:B----4-:R-:W-:Y:S06]  /*0a90*/  BRA.U !UP0, `(.L_x_60) ;  /* 0x00000001081c7547 */ /* 0x010fec000b800000 */
[----:B------:R-:W1:Y:S01]  /*0aa0*/  LDCU UR5, c[0x0][0x430] ;  /* 0x00008600ff0577ac */ /* 0x000e620008000800 */
[----:B------:R-:W1:Y:S01]  /*0ab0*/  LDCU UR4, c[0x0][0x454] ;  /* 0x00008a80ff0477ac */ /* 0x000e620008000800 */
[----:B------:R-:W2:Y:S01]  /*0ac0*/  LDCU UR28, c[0x0][0x444] ;  /* 0x00008880ff1c77ac */ /* 0x000ea20008000800 */
[----:B-1----:R-:W-:Y:S02]  /*0ad0*/  ULEA UR4, UR5, UR4, 0x7 ;  /* 0x0000000405047291 */ /* 0x002fe4000f8e38ff */
[----:B--2---:R-:W-:-:S04]  /*0ae0*/  UIMAD UR30, UR18, UR28, UR19 ;  /* 0x0000001c121e72a4 */ /* 0x004fc8000f8e0213 */
[----:B------:R-:W-:Y:S01]  /*0af0*/  UIMAD UR30, UR4, UR17, UR30 ;  /* 0x00000011041e72a4 */ /* 0x000fe2000f8e021e */
[----:B------:R-:W-:Y:S11]  /*0b00*/  BRA `(.L_x_61) ;  /* 0x0000000000107947 */ /* 0x000ff60003800000 */
.L_x_60:
[----:B------:R-:W1:Y:S01]  /*0b10*/  LDCU UR30, c[0x0][0x3e0] ;  /* 0x00007c00ff1e77ac */ /* 0x000e620008000800 */
[----:B------:R-:W2:Y:S01]  /*0b20*/  LDCU UR28, c[0x0][0x444] ;  /* 0x00008880ff1c77ac */ /* 0x000ea20008000800 */
[----:B-1----:R-:W-:-:S04]  /*0b30*/  UIMAD UR30, UR18, UR30, UR17 ;  /* 0x0000001e121e72a4 */ /* 0x002fc8000f8e0211 */
[----:B--2---:R-:W-:-:S12]  /*0b40*/  UIMAD UR30, UR30, UR28, URZ ;  /* 0x0000001c1e1e72a4 */ /* 0x004fd8000f8e02ff */
.L_x_61:
[----:B------:R-:W1:Y:S01]  /*0b50*/  LDCU.64 UR12, c[0x0][0x3c0] ;  /* 0x00007800ff0c77ac */ /* 0x000e620008000a00 */
[----:B------:R-:W2:Y:S01]  /*0b60*/  S2R R4, SR_TID.X ;  /* 0x0000000000047919 */ /* 0x000ea20000002100 */
[----:B------:R-:W-:Y:S01]  /*0b70*/  IMAD.MOV.U32 R211, RZ, RZ, RZ ;  /* 0x000000ffffd37224 */ /* 0x000fe200078e00ff */
[----:B------:R-:W-:Y:S01]  /*0b80*/  ISETP.NE.AND P3, PT, RZ, UR34, PT ;  /* 0x00000022ff007c0c */ /* 0x000fe2000bf65270 */
[----:B------:R-:W-:Y:S02]  /*0b90*/  USHF.R.S32.HI UR25, URZ, 0x1f, UR26 ;  /* 0x0000001fff197899 */ /* 0x000fe4000801141a */
[----:B------:R-:W-:Y:S01]  /*0ba0*/  UIADD3 UR26, UP0, UPT, UR27, UR26, URZ ;  /* 0x0000001a1b1a7290 */ /* 0x000fe2000ff1e0ff */
[----:B------:R-:W3:Y:S01]  /*0bb0*/  LDCU.64 UR10, c[0x0][0x3a8] ;  /* 0x00007500ff0a77ac */ /* 0x000ee20008000a00 */
[----:B------:R-:W4:Y:S02]  /*0bc0*/  LDCU.64 UR6, c[0x0][0x3b8] ;  /* 0x00007700ff0677ac */ /* 0x000f240008000a00 */
[----:B------:R-:W-:Y:S01]  /*0bd0*/  ULEA.HI.X.SX32 UR25, UR27, UR25, 0x1, UP0 ;  /* 0x000000191b197291 */ /* 0x000fe200080f0eff */
[----:B-1----:R-:W-:Y:S01]  /*0be0*/  IMAD.U32 R7, RZ, RZ, UR12 ;  /* 0x0000000cff077e24 */ /* 0x002fe2000f8e00ff */
[----:B------:R-:W1:Y:S03]  /*0bf0*/  LDCU.64 UR4, c[0x0][0x3a0] ;  /* 0x00007400ff0477ac */ /* 0x000e660008000a00 */
[--C-:B------:R-:W-:Y:S01]  /*0c00*/  IMAD.WIDE.U32 R6, R7, UR26, R210.reuse ;  /* 0x0000001a07067c25 */ /* 0x100fe2000f8e00d2 */
[----:B------:R-:W-:Y:S01]  /*0c10*/  UIMAD UR36, UR25, UR12, URZ ;  /* 0x0000000c192472a4 */ /* 0x000fe2000f8e02ff */
[----:B------:R-:W2:Y:S02]  /*0c20*/  LDCU.64 UR14, c[0x0][0x588] ;  /* 0x0000b100ff0e77ac */ /* 0x000ea40008000a00 */
[----:B---3--:R-:W-:Y:S01]  /*0c30*/  IMAD.U32 R8, RZ, RZ, UR10 ;  /* 0x0000000aff087e24 */ /* 0x008fe2000f8e00ff */
[----:B------:R-:W-:Y:S01]  /*0c40*/  UIMAD UR36, UR26, UR13, UR36 ;  /* 0x0000000d1a2472a4 */ /* 0x000fe2000f8e0224 */
[----:B----4-:R-:W-:Y:S01]  /*0c50*/  IMAD.U32 R11, RZ, RZ, UR6 ;  /* 0x00000006ff0b7e24 */ /* 0x010fe2000f8e00ff */
[----:B------:R-:W3:Y:S03]  /*0c60*/  LDCU.64 UR8, c[0x0][0x3d8] ;  /* 0x00007b00ff0877ac */ /* 0x000ee60008000a00 */
[----:B------:R-:W-:Y:S01]  /*0c70*/  IMAD.WIDE.U32 R10, R11, UR26, R210 ;  /* 0x0000001a0b0a7c25 */ /* 0x000fe2000f8e00d2 */
[----:B------:R-:W-:Y:S01]  /*0c80*/  UIMAD UR35, UR25, UR6, URZ ;  /* 0x00000006192372a4 */ /* 0x000fe2000f8e02ff */
[----:B-1----:R-:W-:-:S02]  /*0c90*/  MOV R5, UR4 ;  /* 0x0000000400057c02 */ /* 0x002fc40008000f00 */
[----:B------:R-:W-:Y:S01]  /*0ca0*/  VIADD R7, R7, UR36 ;  /* 0x0000002407077c36 */ /* 0x000fe20008000000 */
[----:B------:R-:W-:Y:S01]  /*0cb0*/  UIMAD UR35, UR26, UR7, UR35 ;  /* 0x000000071a2372a4 */ /* 0x000fe2000f8e0223 */
[----:B------:R-:W-:Y:S01]  /*0cc0*/  IMAD.U32 R20, RZ, RZ, UR5 ;  /* 0x00000005ff147e24 */ /* 0x000fe2000f8e00ff */
[----:B------:R-:W-:Y:S01]  /*0cd0*/  USHF.L.U64.HI UR10, UR12, 0x5, UR13 ;  /* 0x000000050c0a7899 */ /* 0x000fe2000801020d */
[----:B------:R-:W-:Y:S01]  /*0ce0*/  IMAD.WIDE.U32 R8, R8, UR18, R6 ;  /* 0x0000001208087c25 */ /* 0x000fe2000f8e0006 */
[----:B------:R-:W1:Y:S03]  /*0cf0*/  LDCU.64 UR4, c[0x0][0x3d0] ;  /* 0x00007a00ff0477ac */ /* 0x000e660008000a00 */
[----:B------:R-:W-:Y:S01]  /*0d00*/  IMAD.U32 R6, RZ, RZ, UR11 ;  /* 0x0000000bff067e24 */ /* 0x000fe2000f8e00ff */
[----:B------:R-:W-:Y:S01]  /*0d10*/  USHF.L.U32 UR11, UR12, 0x5, URZ ;  /* 0x000000050c0b7899 */ /* 0x000fe200080006ff */
[----:B------:R-:W-:Y:S01]  /*0d20*/  VIADD R11, R11, UR35 ;  /* 0x000000230b0b7c36 */ /* 0x000fe20008000000 */
[----:B------:R-:W-:Y:S01]  /*0d30*/  USHF.L.U64.HI UR35, UR6, 0x5, UR7 ;  /* 0x0000000506237899 */ /* 0x000fe20008010207 */
[----:B------:R-:W-:Y:S01]  /*0d40*/  IMAD R9, R6, UR18, R9 ;  /* 0x0000001206097c24 */ /* 0x000fe2000f8e0209 */
[----:B------:R-:W-:Y:S01]  /*0d50*/  USHF.L.U32 UR36, UR6, 0x5, URZ ;  /* 0x0000000506247899 */ /* 0x000fe200080006ff */
[----:B--2---:R-:W-:Y:S01]  /*0d60*/  IMAD.U32 R14, RZ, RZ, UR14 ;  /* 0x0000000eff0e7e24 */ /* 0x004fe2000f8e00ff */
[----:B------:R-:W2:Y:S01]  /*0d70*/  LDC.64 R6, c[0x0][0x590] ;  /* 0x00016400ff067b82 */ /* 0x000ea20000000a00 */
[----:B---3--:R-:W-:Y:S01]  /*0d80*/  IMAD.WIDE.U32 R24, R22, UR8, R8 ;  /* 0x0000000816187c25 */ /* 0x008fe2000f8e0008 */
[----:B------:R-:W-:-:S03]  /*0d90*/  UIADD3 UR14, UPT, UPT, UR32, -0x1, URZ ;  /* 0xffffffff200e7890 */ /* 0x000fc6000fffe0ff */
[----:B------:R-:W-:Y:S01]  /*0da0*/  IMAD.WIDE.U32 R10, R5, UR18, R10 ;  /* 0x00000012050a7c25 */ /* 0x000fe2000f8e000a */
[----:B------:R-:W-:Y:S02]  /*0db0*/  SHF.R.U32.HI R5, RZ, 0x3, R4 ;  /* 0x00000003ff057819 */ /* 0x000fe40000011604 */
[----:B------:R-:W3:Y:S01]  /*0dc0*/  LDC.64 R8, c[0x0][0x3b0] ;  /* 0x0000ec00ff087b82 */ /* 0x000ee20000000a00 */
[----:B------:R-:W-:-:S04]  /*0dd0*/  IMAD.WIDE.U32 R14, R14, UR18, R210 ;  /* 0x000000120e0e7c25 */ /* 0x000fc8000f8e00d2 */
[----:B------:R-:W-:Y:S01]  /*0de0*/  IMAD.U32 R28, RZ, RZ, UR15 ;  /* 0x0000000fff1c7e24 */ /* 0x000fe2000f8e00ff */
[----:B------:R-:W-:Y:S01]  /*0df0*/  USHF.L.U32 UR15, UR14, 0x6, URZ ;  /* 0x000000060e0f7899 */ /* 0x000fe200080006ff */
[----:B------:R-:W-:Y:S01]  /*0e00*/  IMAD R21, R20, UR18, R11 ;  /* 0x0000001214157c24 */ /* 0x000fe2000f8e020b */
[----:B------:R-:W-:Y:S01]  /*0e10*/  ULOP3.LUT UR14, UR14, 0x80000001, URZ, 0xc0, !UPT ;  /* 0x800000010e0e7892 */ /* 0x000fe2000f8ec0ff */
[----:B------:R-:W-:Y:S01]  /*0e20*/  IMAD R29, R28, UR18, R15 ;  /* 0x000000121c1d7c24 */ /* 0x000fe2000f8e020f */
[----:B------:R-:W-:Y:S01]  /*0e30*/  UIADD3 UR31, UPT, UPT, UR15, UR31, URZ ;  /* 0x0000001f0f1f7290 */ /* 0x000fe2000fffe0ff */
[----:B------:R-:W-:Y:S01]  /*0e40*/  IMAD.MOV.U32 R20, RZ, RZ, R10 ;  /* 0x000000ffff147224 */ /* 0x000fe200078e000a */
[----:B------:R-:W-:Y:S01]  /*0e50*/  UIMAD.WIDE.U32 UR38, UR18, UR28, URZ ;  /* 0x0000001c122672a5 */ /* 0x000fe2000f8e00ff */
[----:B------:R-:W-:Y:S01]  /*0e60*/  IMAD R15, R13, UR8, RZ ;  /* 0x000000080d0f7c24 */ /* 0x000fe2000f8e02ff */
[----:B------:R-:W-:Y:S01]  /*0e70*/  UISETP.NE.AND UP0, UPT, UR14, 0x1, UPT ;  /* 0x000000010e00788c */ /* 0x000fe2000bf05270 */
[----:B------:R-:W-:-:S02]  /*0e80*/  IMAD.U32 R11, RZ, RZ, UR10 ;  /* 0x0000000aff0b7e24 */ /* 0x000fc4000f8e00ff */
[----:B------:R-:W-:Y:S01]  /*0e90*/  IMAD.U32 R10, RZ, RZ, UR11 ;  /* 0x0000000bff0a7e24 */ /* 0x000fe2000f8e00ff */
[----:B------:R-:W4:Y:S01]  /*0ea0*/  LDCU.64 UR10, c[0x0][0x3c8] ;  /* 0x00007900ff0a77ac */ /* 0x000f220008000a00 */
[----:B------:R-:W-:Y:S02]  /*0eb0*/  IMAD R15, R22, UR9, R15 ;  /* 0x00000009160f7c24 */ /* 0x000fe4000f8e020f */
[----:B------:R-:W-:Y:S01]  /*0ec0*/  IMAD.WIDE.U32 R10, R5, UR12, R10 ;  /* 0x0000000c050a7c25 */ /* 0x000fe2000f8e000a */
[----:B------:R-:W4:Y:S02]  /*0ed0*/  LDCU.64 UR8, c[0x0][0x398] ;  /* 0x00007300ff0877ac */ /* 0x000f240008000a00 */
[----:B------:R-:W-:Y:S01]  /*0ee0*/  IADD3 R25, PT, PT, R25, R15, RZ ;  /* 0x0000000f19197210 */ /* 0x000fe20007ffe0ff */
[----:B------:R-:W-:Y:S01]  /*0ef0*/  IMAD R16, R5, UR13, RZ ;  /* 0x0000000d05107c24 */ /* 0x000fe2000f8e02ff */
[----:B------:R-:W-:Y:S01]  /*0f00*/  IADD3 R18, P0, PT, R24, R10, RZ ;  /* 0x0000000a18127210 */ /* 0x000fe20007f1e0ff */
[----:B------:R-:W-:Y:S01]  /*0f10*/  USHF.R.S32.HI UR13, URZ, 0x1f, UR15 ;  /* 0x0000001fff0d7899 */ /* 0x000fe2000801140f */
[----:B-1----:R-:W-:-:S02]  /*0f20*/  IMAD R13, R13, UR4, RZ ;  /* 0x000000040d0d7c24 */ /* 0x002fc4000f8e02ff */
[----:B------:R-:W-:Y:S01]  /*0f30*/  IADD3.X R17, PT, PT, R25, R16, R11, P0, !PT ;  /* 0x0000001019117210 */ /* 0x000fe200007fe40b */
[C---:B---3--:R-:W-:Y:S01]  /*0f40*/  IMAD.WIDE.U32 R26, R8.reuse, UR15, RZ ;  /* 0x0000000f081a7c25 */ /* 0x048fe2000f8e00ff */
[----:B------:R-:W1:Y:S03]  /*0f50*/  LDC.64 R10, c[0x0][0x598] ;  /* 0x00016600ff0a7b82 */ /* 0x000e660000000a00 */
[----:B------:R-:W-:Y:S01]  /*0f60*/  IMAD R12, R8, UR13, RZ ;  /* 0x0000000d080c7c24 */ /* 0x000fe2000f8e02ff */
[----:B------:R-:W-:Y:S01]  /*0f70*/  LOP3.LUT R26, R26, 0x38, R206, 0xf8, !PT ;  /* 0x000000381a1a7812 */ /* 0x000fe200078ef8ce */
[C---:B------:R-:W-:Y:S02]  /*0f80*/  IMAD R13, R22.reuse, UR5, R13 ;  /* 0x00000005160d7c24 */ /* 0x040fe4000f8e020d */
[----:B------:R-:W-:Y:S01]  /*0f90*/  IMAD.WIDE.U32 R22, R22, UR4, R20 ;  /* 0x0000000416167c25 */ /* 0x000fe2000f8e0014 */
[----:B------:R-:W3:Y:S03]  /*0fa0*/  LDCU.64 UR4, c[0x0][0x390] ;  /* 0x00007200ff0477ac */ /* 0x000ee60008000a00 */
[----:B------:R-:W-:-:S02]  /*0fb0*/  IMAD R12, R9, UR15, R12 ;  /* 0x0000000f090c7c24 */ /* 0x000fc4000f8e020c */
[----:B------:R-:W-:Y:S02]  /*0fc0*/  IMAD.IADD R23, R23, 0x1, R13 ;  /* 0x0000000117177824 */ /* 0x000fe400078e020d */
[----:B------:R-:W-:Y:S02]  /*0fd0*/  IMAD.MOV.U32 R28, RZ, RZ, R14 ;  /* 0x000000ffff1c7224 */ /* 0x000fe400078e000e */
[----:B------:R-:W-:Y:S02]  /*0fe0*/  IMAD.IADD R27, R27, 0x1, R12 ;  /* 0x000000011b1b7824 */ /* 0x000fe400078e020c */
[----:B----4-:R-:W-:Y:S02]  /*0ff0*/  IMAD.U32 R13, RZ, RZ, UR8 ;  /* 0x00000008ff0d7e24 */ /* 0x010fe4000f8e00ff */
[----:B--2---:R-:W-:Y:S02]  /*1000*/  IMAD R14, R6, UR13, RZ ;  /* 0x0000000d060e7c24 */ /* 0x004fe4000f8e02ff */
[----:B------:R-:W-:-:S04]  /*1010*/  IMAD.WIDE.U32 R26, R13, UR18, R26 ;  /* 0x000000120d1a7c25 */ /* 0x000fc8000f8e001a */
[----:B------:R-:W-:Y:S01]  /*1020*/  IMAD R13, R7, UR15, R14 ;  /* 0x0000000f070d7c24 */ /* 0x000fe2000f8e020e */
[----:B------:R-:W-:Y:S01]  /*1030*/  MOV R14, UR10 ;  /* 0x0000000a000e7c02 */ /* 0x000fe20008000f00 */
[----:B------:R-:W-:-:S04]  /*1040*/  IMAD.WIDE.U32 R28, R6, UR15, R28 ;  /* 0x0000000f061c7c25 */ /* 0x000fc8000f8e001c */
[----:B------:R-:W-:Y:S02]  /*1050*/  IMAD.U32 R21, RZ, RZ, UR35 ;  /* 0x00000023ff157e24 */ /* 0x000fe4000f8e00ff */
[----:B------:R-:W-:Y:S02]  /*1060*/  IMAD.U32 R20, RZ, RZ, UR36 ;  /* 0x00000024ff147e24 */ /* 0x000fe4000f8e00ff */
[----:B------:R-:W-:Y:S01]  /*1070*/  IMAD.U32 R12, RZ, RZ, UR9 ;  /* 0x00000009ff0c7e24 */ /* 0x000fe2000f8e00ff */
[----:B------:R-:W2:Y:S01]  /*1080*/  LDCU.64 UR8, c[0x0][0x388] ;  /* 0x00007100ff0877ac */ /* 0x000ea20008000a00 */
[----:B------:R-:W-:Y:S02]  /*1090*/  IMAD.IADD R29, R29, 0x1, R13 ;  /* 0x000000011d1d7824 */ /* 0x000fe400078e020d */
[----:B------:R-:W-:-:S04]  /*10a0*/  IMAD.WIDE.U32 R20, R5, UR6, R20 ;  /* 0x0000000605147c25 */ /* 0x000fc8000f8e0014 */
[----:B-1----:R-:W-:Y:S01]  /*10b0*/  IMAD.WIDE.U32 R28, R10, UR17, R28 ;  /* 0x000000110a1c7c25 */ /* 0x002fe2000f8e001c */
[----:B------:R-:W-:-:S03]  /*10c0*/  IADD3 R20, P0, PT, R22, R20, RZ ;  /* 0x0000001416147210 */ /* 0x000fc60007f1e0ff */
[----:B------:R-:W-:Y:S01]  /*10d0*/  IMAD.U32 R10, RZ, RZ, UR11 ;  /* 0x0000000bff0a7e24 */ /* 0x000fe2000f8e00ff */
[----:B------:R-:W1:Y:S01]  /*10e0*/  LDCU.64 UR10, c[0x0][0x550] ;  /* 0x0000aa00ff0a77ac */ /* 0x000e620008000a00 */
[----:B------:R-:W-:Y:S02]  /*10f0*/  IMAD R15, R5, UR7, RZ ;  /* 0x00000007050f7c24 */ /* 0x000fe4000f8e02ff */
[----:B------:R-:W-:Y:S02]  /*1100*/  IMAD R27, R12, UR18, R27 ;  /* 0x000000120c1b7c24 */ /* 0x000fe4000f8e021b */
[----:B------:R-:W-:Y:S01]  /*1110*/  IMAD R29, R11, UR17, R29 ;  /* 0x000000110b1d7c24 */ /* 0x000fe2000f8e021d */
[----:B------:R-:W-:Y:S01]  /*1120*/  IADD3.X R19, PT, PT, R23, R15, R21, P0, !PT ;  /* 0x0000000f17137210 */ /* 0x000fe200007fe415 */
[----:B------:R-:W-:Y:S01]  /*1130*/  IMAD.WIDE.U32 R22, R5, UR6, R22 ;  /* 0x0000000605167c25 */ /* 0x000fe2000f8e0016 */
[----:B---3--:R-:W-:Y:S01]  /*1140*/  LEA R12, P0, R18, UR4, 0x1 ;  /* 0x00000004120c7c11 */ /* 0x008fe2000f8008ff */
[----:B------:R-:W3:Y:S02]  /*1150*/  LDCU.64 UR6, c[0x0][0x380] ;  /* 0x00007000ff0677ac */ /* 0x000ee40008000a00 */
[----:B------:R-:W-:Y:S01]  /*1160*/  IMAD.WIDE.U32 R26, R14, UR17, R26 ;  /* 0x000000110e1a7c25 */ /* 0x000fe2000f8e001a */
[----:B------:R-:W-:-:S02]  /*1170*/  LEA.HI.X R13, R18, UR5, R17, 0x1, P0 ;  /* 0x00000005120d7c11 */ /* 0x000fc400080f0c11 */
[----:B--2---:R-:W-:Y:S01]  /*1180*/  LEA R14, P0, R20, UR8, 0x1 ;  /* 0x00000008140e7c11 */ /* 0x004fe2000f8008ff */
[----:B------:R-:W-:Y:S01]  /*1190*/  IMAD.WIDE.U32 R28, R5, R6, R28 ;  /* 0x00000006051c7225 */ /* 0x000fe200078e001c */
[----:B------:R-:W-:Y:S01]  /*11a0*/  LEA R18, P1, R22, UR8, 0x1 ;  /* 0x0000000816127c11 */ /* 0x000fe2000f8208ff */
[----:B------:R-:W2:Y:S02]  /*11b0*/  LDCU UR8, c[0x0][0x44c] ;  /* 0x00008980ff0877ac */ /* 0x000ea40008000800 */
[----:B------:R-:W-:Y:S01]  /*11c0*/  IMAD.IADD R11, R23, 0x1, R15 ;  /* 0x00000001170b7824 */ /* 0x000fe200078e020f */
[----:B------:R-:W-:Y:S01]  /*11d0*/  LEA.HI.X R15, R20, UR9, R19, 0x1, P0 ;  /* 0x00000009140f7c11 */ /* 0x000fe200080f0c13 */
[C---:B------:R-:W-:Y:S01]  /*11e0*/  IMAD R221, R5.reuse, R7, R29 ;  /* 0x0000000705dd7224 */ /* 0x040fe200078e021d */
[----:B-1----:R-:W-:Y:S01]  /*11f0*/  LEA R220, P0, R28, UR10, 0x1 ;  /* 0x0000000a1cdc7c11 */ /* 0x002fe2000f8008ff */
[----:B------:R-:W-:Y:S01]  /*1200*/  IMAD R27, R10, UR17, R27 ;  /* 0x000000110a1b7c24 */ /* 0x000fe2000f8e021b */
[----:B------:R-:W-:Y:S01]  /*1210*/  LEA.HI.X R19, R22, UR9, R11, 0x1, P1 ;  /* 0x0000000916137c11 */ /* 0x000fe200088f0c0b */
[C---:B------:R-:W-:Y:S01]  /*1220*/  IMAD.WIDE.U32 R24, R5.reuse, UR12, R24 ;  /* 0x0000000c05187c25 */ /* 0x040fe2000f8e0018 */
[----:B------:R-:W-:Y:S01]  /*1230*/  LEA.HI.X R221, R28, UR11, R221, 0x1, P0 ;  /* 0x0000000b1cdd7c11 */ /* 0x000fe200080f0cdd */
[----:B------:R-:W1:Y:S02]  /*1240*/  LDCU.64 UR10, c[0x0][0x420] ;  /* 0x00008400ff0a77ac */ /* 0x000e640008000a00 */
[----:B------:R-:W-:Y:S01]  /*1250*/  IMAD.WIDE.U32 R10, R5, R8, R26 ;  /* 0x00000008050a7225 */ /* 0x000fe200078e001a */
[----:B------:R-:W-:-:S03]  /*1260*/  LEA R30, P2, R24, UR4, 0x1 ;  /* 0x00000004181e7c11 */ /* 0x000fc6000f8408ff */
[----:B------:R-:W-:Y:S01]  /*1270*/  IMAD R5, R5, R9, R11 ;  /* 0x0000000905057224 */ /* 0x000fe200078e020b */
[C---:B---3--:R-:W-:Y:S01]  /*1280*/  LEA R218, P1, R10.reuse, UR6, 0x1 ;  /* 0x000000060ada7c11 */ /* 0x048fe2000f8208ff */
[----:B------:R-:W-:Y:S01]  /*1290*/  IMAD.IADD R16, R25, 0x1, R16 ;  /* 0x0000000119107824 */ /* 0x000fe200078e0210 */
[----:B------:R-:W-:Y:S02]  /*12a0*/  USHF.R.S32.HI UR9, URZ, 0x1f, UR28 ;  /* 0x0000001fff097899 */ /* 0x000fe4000801141c */
[----:B------:R-:W-:Y:S01]  /*12b0*/  LEA.HI.X R217, R10, UR7, R5, 0x1, P1 ;  /* 0x000000070ad97c11 */ /* 0x000fe200088f0c05 */
[----:B------:R-:W-:Y:S01]  /*12c0*/  IMAD.SHL.U32 R5, R8, 0x20, RZ ;  /* 0x0000002008057824 */ /* 0x000fe200078e00ff */
[----:B------:R-:W-:Y:S01]  /*12d0*/  LEA.HI.X R31, R24, UR5, R16, 0x1, P2 ;  /* 0x00000005181f7c11 */ /* 0x000fe200090f0c10 */
[----:B------:R-:W-:Y:S01]  /*12e0*/  @P3 BAR.SYNC.DEFER_BLOCKING 0x0 ;  /* 0x0000000000003b1d */ /* 0x000fe20000010000 */
[----:B------:R-:W-:Y:S01]  /*12f0*/  SHF.L.U64.HI R10, R8, 0x5, R9 ;  /* 0x00000005080a7819 */ /* 0x000fe20000010209 */
[----:B-1----:R-:W-:Y:S01]  /*1300*/  UIMAD.WIDE UR10, UR31, 0x4, UR10 ;  /* 0x000000041f0a78a5 */ /* 0x002fe2000f8e020a */
[----:B------:R-:W-:-:S03]  /*1310*/  SHF.L.U64.HI R8, R6, 0x5, R7 ;  /* 0x0000000506087819 */ /* 0x000fc60000010207 */
[----:B------:R-:W1:Y:S01]  /*1320*/  LDCU UR7, c[0x0][0x3e0] ;  /* 0x00007c00ff0777ac */ /* 0x000e620008000800 */
[C---:B------:R-:W-:Y:S01]  /*1330*/  LEA R16, P0, R5.reuse, R218, 0x1 ;  /* 0x000000da05107211 */ /* 0x040fe200078008ff */
[----:B------:R-:W-:Y:S01]  /*1340*/  IMAD.MOV.U32 R219, RZ, RZ, R217 ;  /* 0x000000ffffdb7224 */ /* 0x000fe200078e00d9 */
[----:B------:R-:W-:Y:S01]  /*1350*/  SHF.L.U32 R7, R6, 0x5, RZ ;  /* 0x0000000506077819 */ /* 0x000fe200000006ff */
[----:B------:R-:W3:Y:S01]  /*1360*/  LDCU.64 UR4, c[0x0][0x460] ;  /* 0x00008c00ff0477ac */ /* 0x000ee20008000a00 */
[----:B------:R-:W-:Y:S01]  /*1370*/  LEA.HI.X R17, R5, R217, R10, 0x1, P0 ;  /* 0x000000d905117211 */ /* 0x000fe200000f0c0a */
[----:B------:R-:W-:Y:S01]  /*1380*/  IMAD.MOV.U32 R5, RZ, RZ, 0x4 ;  /* 0x00000004ff057424 */ /* 0x000fe200078e00ff */
[C---:B------:R-:W-:Y:S01]  /*1390*/  LEA R6, P1, R7.reuse, R220, 0x1 ;  /* 0x000000dc07067211 */ /* 0x040fe200078208ff */
[----:B------:R-:W-:Y:S02]  /*13a0*/  UIMAD UR9, UR9, UR18, URZ ;  /* 0x00000012090972a4 */ /* 0x000fe4000f8e02ff */
[----:B------:R-:W-:Y:S01]  /*13b0*/  USEL UR6, URZ, 0x4000, UP0 ;  /* 0x00004000ff067887 */ /* 0x000fe20008000000 */
[----:B------:R-:W-:Y:S01]  /*13c0*/  LEA.HI.X R7, R7, R221, R8, 0x1, P1 ;  /* 0x000000dd07077211 */ /* 0x000fe200008f0c08 */
[----:B------:R-:W-:-:S02]  /*13d0*/  IMAD.WIDE.U32 R8, R204, R5, UR10 ;  /* 0x0000000acc087e25 */ /* 0x000fc4000f8e0005 */
[----:B------:R-:W4:Y:S01]  /*13e0*/  S2R R5, SR_CTAID.X ;  /* 0x0000000000057919 */ /* 0x000f220000002500 */
[----:B------:R-:W-:Y:S01]  /*13f0*/  UIADD3 UR9, UPT, UPT, UR39, UR9, URZ ;  /* 0x0000000927097290 */ /* 0x000fe2000fffe0ff */
[----:B------:R-:W-:Y:S01]  /*1400*/  VIADD R225, R209, UR6 ;  /* 0x00000006d1e17c36 */ /* 0x000fe20008000000 */
[----:B------:R-:W-:Y:S01]  /*1410*/  @!PT LDS RZ, [RZ] ;  /* 0x00000000fffff984 */ /* 0x000fe20000000800 */
[----:B------:R-:W-:Y:S01]  /*1420*/  @!PT LDS RZ, [RZ] ;  /* 0x00000000fffff984 */ /* 0x000fe20000000800 */
[----:B------:R-:W-:Y:S01]  /*1430*/  @!PT LDS RZ, [RZ] ;  /* 0x00000000fffff984 */ /* 0x000fe20000000800 */
[----:B------:R-:W-:Y:S04]  /*1440*/  LDGSTS.E.BYPASS.LTC128B.128 [R209+0x10000], desc[UR22][R30.64] ;  /* 0x100000001ed17fae */ /* 0x000fe8000b981a16 */
[----:B------:R-:W-:Y:S04]  /*1450*/  LDGSTS.E.BYPASS.LTC128B.128 [R209+0x12000], desc[UR22][R30.64+0x80] ;  /* 0x120000801ed17fae */ /* 0x000fe8000b981a16 */
[----:B------:R-:W-:Y:S04]  /*1460*/  LDGSTS.E.BYPASS.LTC128B.128 [R209+0x11000], desc[UR22][R12.64] ;  /* 0x110000000cd17fae */ /* 0x000fe8000b981a16 */
[----:B------:R-:W-:Y:S01]  /*1470*/  LDGSTS.E.BYPASS.LTC128B.128 [R209+0x13000], desc[UR22][R12.64+0x80] ;  /* 0x130000800cd17fae */ /* 0x000fe2000b981a16 */
[----:B-1----:R-:W-:-:S03]  /*1480*/  UIMAD UR9, UR9, UR7, URZ ;  /* 0x00000007090972a4 */ /* 0x002fc6000f8e02ff */
[----:B------:R-:W0:Y:S04]  /*1490*/  LDGDEPBAR ;  /* 0x00000000000079af */ /* 0x000e280000000000 */
[----:B------:R-:W-:Y:S04]  /*14a0*/  LDGSTS.E.BYPASS.LTC128B.128 [R209+0x8000], desc[UR22][R220.64] ;  /* 0x08000000dcd17fae */ /* 0x000fe8000b981a16 */
[----:B------:R-:W-:Y:S04]  /*14b0*/  LDGSTS.E.BYPASS.LTC128B.128 [R209+0xa000], desc[UR22][R220.64+0x80] ;  /* 0x0a000080dcd17fae */ /* 0x000fe8000b981a16 */
[----:B------:R-:W-:Y:S04]  /*14c0*/  LDGSTS.E.BYPASS.LTC128B.128 [R209+0x9000], desc[UR22][R6.64] ;  /* 0x0900000006d17fae */ /* 0x000fe8000b981a16 */
[----:B------:R1:W-:Y:S04]  /*14d0*/  LDGSTS.E.BYPASS.LTC128B.128 [R209+0xb000], desc[UR22][R6.64+0x80] ;  /* 0x0b00008006d17fae */ /* 0x0003e8000b981a16 */
[----:B------:R-:W-:Y:S04]  /*14e0*/  LDGSTS.E.BYPASS.LTC128B.128 [R225], desc[UR22][R218.64] ;  /* 0x00000000dae17fae */ /* 0x000fe8000b981a16 */
[----:B------:R-:W-:Y:S04]  /*14f0*/  LDGSTS.E.BYPASS.LTC128B.128 [R225+0x2000], desc[UR22][R218.64+0x80] ;  /* 0x02000080dae17fae */ /* 0x000fe8000b981a16 */
[----:B------:R-:W-:Y:S04]  /*1500*/  LDGSTS.E.BYPASS.LTC128B.128 [R225+0x1000], desc[UR22][R16.64] ;  /* 0x0100000010e17fae */ /* 0x000fe8000b981a16 */
[----:B------:R-:W-:Y:S04]  /*1510*/  LDGSTS.E.BYPASS.LTC128B.128 [R225+0x3000], desc[UR22][R16.64+0x80] ;  /* 0x0300008010e17fae */ /* 0x000fe8000b981a16 */
[----:B------:R-:W-:Y:S04]  /*1520*/  LDGSTS.E.BYPASS.LTC128B.128 [R209+0xc000], desc[UR22][R18.64] ;  /* 0x0c00000012d17fae */ /* 0x000fe8000b981a16 */
[----:B------:R-:W-:Y:S01]  /*1530*/  LDGSTS.E.BYPASS.LTC128B.128 [R209+0xe000], desc[UR22][R18.64+0x80] ;  /* 0x0e00008012d17fae */ /* 0x000fe2000b981a16 */
[----:B-1----:R-:W4:Y:S03]  /*1540*/  LDC.64 R6, c[0x0][0x5f8] ;  /* 0x00017e00ff067b82 */ /* 0x002f260000000a00 */
[----:B------:R-:W-:Y:S04]  /*1550*/  LDGSTS.E.BYPASS.LTC128B.128 [R209+0xd000], desc[UR22][R14.64] ;  /* 0x0d0000000ed17fae */ /* 0x000fe8000b981a16 */
[----:B------:R-:W-:Y:S04]  /*1560*/  LDGSTS.E.BYPASS.LTC128B.128 [R209+0xf000], desc[UR22][R14.64+0x80] ;  /* 0x0f0000800ed17fae */ /* 0x000fe8000b981a16 */
[----:B------:R-:W0:Y:S01]  /*1570*/  LDGDEPBAR ;  /* 0x00000000000079af */ /* 0x000e220000000000 */
[----:B------:R-:W-:-:S02]  /*1580*/  USHF.R.S32.HI UR12, URZ, 0x1f, UR7 ;  /* 0x0000001fff0c7899 */ /* 0x000fc40008011407 */
[----:B------:R-:W-:Y:S01]  /*1590*/  UIMAD.WIDE.U32 UR36, UR38, UR7, URZ ;  /* 0x00000007262472a5 */ /* 0x000fe2000f8e00ff */
[----:B------:R-:W5:Y:S01]  /*15a0*/  LDG.E R224, desc[UR22][R8.64] ;  /* 0x0000001608e07981 */ /* 0x000f62000c1e1900 */
[----:B------:R-:W-:Y:S02]  /*15b0*/  UIMAD UR9, UR12, UR38, UR9 ;  /* 0x000000260c0972a4 */ /* 0x000fe4000f8e0209 */
[----:B--2---:R-:W-:Y:S01]  /*15c0*/  UIMAD UR34, UR17, UR8, URZ ;  /* 0x00000008112272a4 */ /* 0x004fe2000f8e02ff */
[----:B------:R1:W5:Y:S01]  /*15d0*/  LDG.E R223, desc[UR22][R8.64+0x20] ;  /* 0x0000201608df7981 */ /* 0x000362000c1e1900 */
[----:B------:R-:W-:Y:S01]  /*15e0*/  UIADD3 UR9, UPT, UPT, UR37, UR9, URZ ;  /* 0x0000000925097290 */ /* 0x000fe2000fffe0ff */
[----:B------:R-:W-:Y:S01]  /*15f0*/  CS2R R94, SRZ ;  /* 0x00000000005e7805 */ /* 0x000fe2000001ff00 */
[----:B---3--:R-:W-:Y:S01]  /*1600*/  UISETP.NE.U32.AND UP0, UPT, UR4, URZ, UPT ;  /* 0x000000ff0400728c */ /* 0x008fe2000bf05070 */
[----:B------:R-:W-:Y:S01]  /*1610*/  CS2R R92, SRZ ;  /* 0x00000000005c7805 */ /* 0x000fe2000001ff00 */
[----:B------:R-:W-:Y:S01]  /*1620*/  USHF.R.S32.HI UR35, URZ, 0x1f, UR34 ;  /* 0x0000001fff237899 */ /* 0x000fe20008011422 */
[----:B------:R-:W-:Y:S01]  /*1630*/  CS2R R98, SRZ ;  /* 0x0000000000627805 */ /* 0x000fe2000001ff00 */
[----:B------:R-:W-:Y:S01]  /*1640*/  USHF.R.S32.HI UR14, URZ, 0x1f, UR8 ;  /* 0x0000001fff0e7899 */ /* 0x000fe20008011408 */
[C---:B----4-:R-:W-:Y:S01]  /*1650*/  IMAD.WIDE.U32 R10, R5.reuse, R6, RZ ;  /* 0x00000006050a7225 */ /* 0x050fe200078e00ff */
[----:B------:R-:W-:Y:S01]  /*1660*/  UIMAD UR9, UR9, UR8, URZ ;  /* 0x00000008090972a4 */ /* 0x000fe2000f8e02ff */
[----:B------:R-:W-:Y:S01]  /*1670*/  CS2R R96, SRZ ;  /* 0x0000000000607805 */ /* 0x000fe2000001ff00 */
[----:B------:R-:W-:Y:S01]  /*1680*/  UISETP.NE.AND.EX UP0, UPT, UR5, URZ, UPT, UP0 ;  /* 0x000000ff0500728c */ /* 0x000fe2000bf05300 */
[----:B------:R-:W-:Y:S01]  /*1690*/  IMAD R7, R5, R7, R11 ;  /* 0x0000000705077224 */ /* 0x000fe200078e020b */
[----:B------:R-:W-:Y:S01]  /*16a0*/  UIMAD.WIDE.U32 UR34, UR36, UR8, UR34 ;  /* 0x00000008242272a5 */ /* 0x000fe2000f8e0022 */
[----:B------:R-:W-:Y:S01]  /*16b0*/  SEL R6, R10, RZ, P3 ;  /* 0x000000ff0a067207 */ /* 0x000fe20001800000 */
[----:B------:R-:W-:Y:S01]  /*16c0*/  UIMAD UR9, UR14, UR36, UR9 ;  /* 0x000000240e0972a4 */ /* 0x000fe2000f8e0209 */
[----:B------:R-:W-:-:S04]  /*16d0*/  DEPBAR.LE SB0, 0x1 ;  /* 0x000080400000791a */ /* 0x000fc80000000000 */
[----:B------:R-:W-:Y:S01]  /*16e0*/  USEL UR12, UR19, URZ, UP0 ;  /* 0x000000ff130c7287 */ /* 0x000fe20008000000 */
[----:B------:R-:W-:Y:S01]  /*16f0*/  SEL R7, R7, RZ, P3 ;  /* 0x000000ff07077207 */ /* 0x000fe20001800000 */
[----:B------:R-:W-:Y:S01]  /*1700*/  UIMAD UR14, UR7, UR8, URZ ;  /* 0x00000008070e72a4 */ /* 0x000fe2000f8e02ff */
[----:B------:R-:W-:Y:S01]  /*1710*/  BAR.SYNC.DEFER_BLOCKING 0x0 ;  /* 0x0000000000007b1d */ /* 0x000fe20000010000 */
[----:B------:R-:W-:Y:S01]  /*1720*/  UIADD3 UR35, UPT, UPT, UR35, UR9, URZ ;  /* 0x0000000923237290 */ /* 0x000fe2000fffe0ff */
[----:B-1----:R-:W-:Y:S01]  /*1730*/  LOP3.LUT R8, R4, 0x1f, RZ, 0xc0, !PT ;  /* 0x0000001f04087812 */ /* 0x002fe200078ec0ff */
[----:B------:R-:W-:Y:S01]  /*1740*/  UIADD3 UR12, UP0, UPT, UR15, UR12, URZ ;  /* 0x0000000c0f0c7290 */ /* 0x000fe2000ff1e0ff */
[----:B------:R-:W-:Y:S01]  /*1750*/  CS2R R90, SRZ ;  /* 0x00000000005a7805 */ /* 0x000fe2000001ff00 */
[----:B------:R-:W-:Y:S01]  /*1760*/  UIMAD.WIDE UR8, UR7, UR8, URZ ;  /* 0x00000008070872a5 */ /* 0x000fe2000f8e02ff */
[----:B------:R-:W-:Y:S01]  /*1770*/  CS2R R88, SRZ ;  /* 0x0000000000587805 */ /* 0x000fe2000001ff00 */
[----:B------:R-:W-:Y:S01]  /*1780*/  UIADD3.X UR13, UPT, UPT, URZ, UR13, URZ, UP0, !UPT ;  /* 0x0000000dff0d7290 */ /* 0x000fe200087fe4ff */
[----:B------:R-:W-:Y:S01]  /*1790*/  IMAD R9, R205, UR14, R8 ;  /* 0x0000000ecd097c24 */ /* 0x000fe2000f8e0208 */
[----:B------:R-:W-:Y:S01]  /*17a0*/  UIMAD UR7, UR9, UR12, URZ ;  /* 0x0000000c090772a4 */ /* 0x000fe2000f8e02ff */
[----:B------:R-:W-:Y:S01]  /*17b0*/  CS2R R86, SRZ ;  /* 0x0000000000567805 */ /* 0x000fe2000001ff00 */
[----:B------:R-:W1:Y:S01]  /*17c0*/  LDCU.64 UR4, c[0x0][0x570] ;  /* 0x0000ae00ff0477ac */ /* 0x000e620008000a00 */
[----:B------:R-:W-:-:S02]  /*17d0*/  CS2R R84, SRZ ;  /* 0x0000000000547805 */ /* 0x000fc4000001ff00 */
[----:B------:R-:W-:Y:S02]  /*17e0*/  SHF.R.S32.HI R8, RZ, 0x1f, R9 ;  /* 0x0000001fff087819 */ /* 0x000fe40000011409 */
[----:B------:R-:W-:Y:S01]  /*17f0*/  CS2R R78, SRZ ;  /* 0x00000000004e7805 */ /* 0x000fe2000001ff00 */
[----:B------:R-:W-:Y:S01]  /*1800*/  UIMAD.WIDE.U32 UR34, UR8, UR12, UR34 ;  /* 0x0000000c082272a5 */ /* 0x000fe2000f8e0022 */
[----:B------:R-:W-:Y:S01]  /*1810*/  CS2R R76, SRZ ;  /* 0x00000000004c7805 */ /* 0x000fe2000001ff00 */
[----:B------:R-:W-:Y:S01]  /*1820*/  UIMAD UR7, UR8, UR13, UR7 ;  /* 0x0000000d080772a4 */ /* 0x000fe2000f8e0207 */
[----:B------:R-:W-:Y:S01]  /*1830*/  CS2R R82, SRZ ;  /* 0x0000000000527805 */ /* 0x000fe2000001ff00 */
[----:B------:R-:W-:Y:S01]  /*1840*/  USHF.L.U32 UR8, UR14, 0x6, URZ ;  /* 0x000000060e087899 */ /* 0x000fe200080006ff */
[----:B------:R-:W-:Y:S01]  /*1850*/  CS2R R80, SRZ ;  /* 0x0000000000507805 */ /* 0x000fe2000001ff00 */
[----:B------:R-:W-:Y:S01]  /*1860*/  UIADD3 UR7, UPT, UPT, UR35, UR7, URZ ;  /* 0x0000000723077290 */ /* 0x000fe2000fffe0ff */
[----:B------:R-:W-:Y:S01]  /*1870*/  IADD3 R6, P1, P0, R9, UR34, R6 ;  /* 0x0000002209067c10 */ /* 0x000fe2000f83e006 */
[----:B------:R-:W2:Y:S01]  /*1880*/  LDCU.64 UR12, c[0x0][0x5e8] ;  /* 0x0000bd00ff0c77ac */ /* 0x000ea20008000a00 */
[----:B------:R3:W4:Y:S01]  /*1890*/  LDSM.16.M88.4 R116, [R201] ;  /* 0x00000000c974783b */ /* 0x0007220000000200 */
[----:B------:R-:W-:Y:S01]  /*18a0*/  IMAD.U32 R5, RZ, RZ, UR8 ;  /* 0x00000008ff057e24 */ /* 0x000fe2000f8e00ff */
[----:B------:R-:W-:-:S02]  /*18b0*/  CS2R R74, SRZ ;  /* 0x00000000004a7805 */ /* 0x000fc4000001ff00 */
[----:B------:R-:W-:Y:S01]  /*18c0*/  IADD3.X R8, PT, PT, R8, UR7, R7, P1, P0 ;  /* 0x0000000708087c10 */ /* 0x000fe20008fe0407 */
[----:B------:R3:W2:Y:S01]  /*18d0*/  LDSM.16.M88.4 R120, [R201+0x800] ;  /* 0x00080000c978783b */ /* 0x0006a20000000200 */
[----:B------:R-:W-:Y:S01]  /*18e0*/  IADD3 R6, P0, PT, R6, UR8, RZ ;  /* 0x0000000806067c10 */ /* 0x000fe2000ff1e0ff */
[----:B------:R-:W-:Y:S01]  /*18f0*/  UIADD3 UR30, UPT, UPT, UR15, UR30, URZ ;  /* 0x0000001e0f1e7290 */ /* 0x000fe2000fffe0ff */
[----:B------:R-:W-:Y:S01]  /*1900*/  CS2R R72, SRZ ;  /* 0x0000000000487805 */ /* 0x000fe2000001ff00 */
[----:B------:R3:W2:Y:S01]  /*1910*/  LDSM.16.M88.4 R124, [R199] ;  /* 0x00000000c77c783b */ /* 0x0006a20000000200 */
[----:B------:R-:W-:Y:S02]  /*1920*/  LEA.HI.X.SX32 R5, R5, R8, 0x1, P0 ;  /* 0x0000000805057211 */ /* 0x000fe400000f0eff */
[----:B------:R-:W-:Y:S02]  /*1930*/  CS2R R70, SRZ ;  /* 0x0000000000467805 */ /* 0x000fe4000001ff00 */
[----:B-1----:R-:W-:Y:S01]  /*1940*/  LEA R230, P0, R6, UR4, 0x2 ;  /* 0x0000000406e67c11 */ /* 0x002fe2000f8010ff */
[----:B------:R-:W1:Y:S01]  /*1950*/  LDCU UR4, c[0x0][0x508] ;  /* 0x0000a100ff0477ac */ /* 0x000e620008000800 */
[----:B------:R3:W2:Y:S01]  /*1960*/  LDSM.16.M88.4 R128, [R199+0x800] ;  /* 0x00080000c780783b */ /* 0x0006a20000000200 */
[----:B------:R-:W-:-:S02]  /*1970*/  CS2R R68, SRZ ;  /* 0x0000000000447805 */ /* 0x000fc4000001ff00 */
[----:B------:R-:W-:Y:S02]  /*1980*/  LEA.HI.X R231, R6, UR5, R5, 0x2, P0 ;  /* 0x0000000506e77c11 */ /* 0x000fe400080f1405 */
[----:B------:R-:W-:Y:S01]  /*1990*/  CS2R R46, SRZ ;  /* 0x00000000002e7805 */ /* 0x000fe2000001ff00 */
[----:B------:R3:W3:Y:S01]  /*19a0*/  LDSM.16.M88.4 R132, [R197] ;  /* 0x00000000c584783b */ /* 0x0006e20000000200 */
[----:B------:R-:W-:Y:S02]  /*19b0*/  CS2R R44, SRZ ;  /* 0x00000000002c7805 */ /* 0x000fe4000001ff00 */
[----:B------:R-:W-:Y:S02]  /*19c0*/  CS2R R50, SRZ ;  /* 0x0000000000327805 */ /* 0x000fe4000001ff00 */
[----:B------:R-:W-:Y:S01]  /*19d0*/  CS2R R48, SRZ ;  /* 0x0000000000307805 */ /* 0x000fe2000001ff00 */
[----:B------:R2:W3:Y:S01]  /*19e0*/  LDSM.16.M88.4 R136, [R197+0x800] ;  /* 0x00080000c588783b */ /* 0x0004e20000000200 */
[----:B------:R-:W-:-:S02]  /*19f0*/  CS2R R42, SRZ ;  /* 0x00000000002a7805 */ /* 0x000fc4000001ff00 */
[----:B------:R-:W-:Y:S02]  /*1a00*/  CS2R R40, SRZ ;  /* 0x0000000000287805 */ /* 0x000fe4000001ff00 */
[----:B------:R-:W-:Y:S01]  /*1a10*/  CS2R R38, SRZ ;  /* 0x0000000000267805 */ /* 0x000fe2000001ff00 */
[----:B------:R2:W3:Y:S01]  /*1a20*/  LDSM.16.M88.4 R140, [R196] ;  /* 0x00000000c48c783b */ /* 0x0004e20000000200 */
[----:B------:R-:W-:Y:S02]  /*1a30*/  CS2R R36, SRZ ;  /* 0x0000000000247805 */ /* 0x000fe4000001ff00 */
[----:B------:R-:W-:Y:S02]  /*1a40*/  CS2R R30, SRZ ;  /* 0x00000000001e7805 */ /* 0x000fe4000001ff00 */
[----:B------:R-:W-:Y:S01]  /*1a50*/  CS2R R28, SRZ ;  /* 0x00000000001c7805 */ /* 0x000fe2000001ff00 */
[----:B------:R3:W3:Y:S01]  /*1a60*/  LDSM.16.M88.4 R144, [R196+0x800] ;  /* 0x00080000c490783b */ /* 0x0006e20000000200 */
[----:B-1----:R-:W-:Y:S01]  /*1a70*/  UIADD3 UR4, UPT, UPT, UR33, UR4, URZ ;  /* 0x0000000421047290 */ /* 0x002fe2000fffe0ff */
[----:B------:R-:W-:-:S02]  /*1a80*/  CS2R R34, SRZ ;  /* 0x0000000000227805 */ /* 0x000fc4000001ff00 */
[----:B------:R-:W-:Y:S01]  /*1a90*/  CS2R R32, SRZ ;  /* 0x0000000000207805 */ /* 0x000fe2000001ff00 */
[----:B------:R1:W1:Y:S01]  /*1aa0*/  LDSM.16.M88.4 R148, [R201+0x2000] ;  /* 0x00200000c994783b */ /* 0x0002620000000200 */
[----:B------:R-:W-:Y:S01]  /*1ab0*/  UIADD3 UR5, UPT, UPT, -UR4, UR29, UR27 ;  /* 0x0000001d04057290 */ /* 0x000fe2000fffe11b */
[----:B------:R-:W-:Y:S02]  /*1ac0*/  CS2R R26, SRZ ;  /* 0x00000000001a7805 */ /* 0x000fe4000001ff00 */
[----:B------:R-:W-:Y:S01]  /*1ad0*/  CS2R R24, SRZ ;  /* 0x0000000000187805 */ /* 0x000fe2000001ff00 */
[----:B------:R1:W1:Y:S01]  /*1ae0*/  LDSM.16.M88.4 R152, [R201+0x2800] ;  /* 0x00280000c998783b */ /* 0x0002620000000200 */
[----:B------:R-:W-:Y:S01]  /*1af0*/  USHF.R.S32.HI UR4, URZ, 0x1f, UR5 ;  /* 0x0000001fff047899 */ /* 0x000fe20008011405 */
[----:B------:R-:W-:Y:S02]  /*1b00*/  CS2R R22, SRZ ;  /* 0x0000000000167805 */ /* 0x000fe4000001ff00 */
[----:B------:R-:W-:Y:S01]  /*1b10*/  CS2R R20, SRZ ;  /* 0x0000000000147805 */ /* 0x000fe2000001ff00 */
[----:B------:R1:W1:Y:S01]  /*1b20*/  LDSM.16.M88.4 R156, [R199+0x2000] ;  /* 0x00200000c79c783b */ /* 0x0002620000000200 */
[----:B------:R-:W-:-:S02]  /*1b30*/  ULEA.HI UR4, UR4, UR5, URZ, 0x6 ;  /* 0x0000000504047291 */ /* 0x000fc4000f8f30ff */
[----:B--2---:R-:W-:Y:S01]  /*1b40*/  UIMAD.WIDE UR12, UR30, 0x4, UR12 ;  /* 0x000000041e0c78a5 */ /* 0x004fe2000f8e020c */
[----:B------:R2:W1:Y:S01]  /*1b50*/  LDSM.16.M88.4 R160, [R199+0x2800] ;  /* 0x00280000c7a0783b */ /* 0x0004620000000200 */
[----:B------:R-:W-:-:S03]  /*1b60*/  USHF.R.S32.HI UR4, URZ, 0x6, UR4 ;  /* 0x00000006ff047899 */ /* 0x000fc60008011404 */
[----:B------:R2:W1:Y:S01]  /*1b70*/  LDSM.16.M88.4 R164, [R197+0x2000] ;  /* 0x00200000c5a4783b */ /* 0x0004620000000200 */
[----:B------:R-:W-:-:S03]  /*1b80*/  UISETP.LT.AND UP0, UPT, URZ, UR4, UPT ;  /* 0x00000004ff00728c */ /* 0x000fc6000bf01270 */
[----:B------:R2:W1:Y:S01]  /*1b90*/  LDSM.16.M88.4 R168, [R197+0x2800] ;  /* 0x00280000c5a8783b */ /* 0x0004620000000200 */
[----:B------:R-:W-:-:S03]  /*1ba0*/  USEL UR4, URZ, UR4, !UP0 ;  /* 0x00000004ff047287 */ /* 0x000fc6000c000000 */
[----:B------:R2:W1:Y:S01]  /*1bb0*/  LDSM.16.M88.4 R172, [R196+0x2000] ;  /* 0x00200000c4ac783b */ /* 0x0004620000000200 */
[----:B------:R-:W-:-:S03]  /*1bc0*/  UISETP.GT.AND UP0, UPT, UR32, UR4, UPT ;  /* 0x000000042000728c */ /* 0x000fc6000bf04270 */
[----:B------:R2:W1:Y:S06]  /*1bd0*/  LDSM.16.M88.4 R176, [R196+0x2800] ;  /* 0x00280000c4b0783b */ /* 0x00046c0000000200 */
[----:B---34-:R-:W-:Y:S05]  /*1be0*/  BRA.U !UP0, `(.L_x_62) ;  /* 0x0000002508047547 */ /* 0x018fea000b800000 */
[----:B------:R-:W3:Y:S01]  /*1bf0*/  LDC R214, c[0x0][0x44c] ;  /* 0x00011300ffd67b82 */ /* 0x000ee20000000800 */
[----:B------:R-:W-:Y:S01]  /*1c00*/  IMAD.SHL.U32 R5, R4, 0x2, RZ ;  /* 0x0000000204057824 */ /* 0x000fe200078e00ff */
[----:B------:R-:W-:Y:S01]  /*1c10*/  USHF.L.U32 UR5, UR32, 0x6, URZ ;  /* 0x0000000620057899 */ /* 0x000fe200080006ff */
[----:B------:R-:W-:Y:S01]  /*1c20*/  SHF.R.U32.HI R215, RZ, 0x2, R4 ;  /* 0x00000002ffd77819 */ /* 0x000fe20000011604 */
[----:B------:R-:W-:Y:S01]  /*1c30*/  ULEA UR9, UR20, UR29, 0x6 ;  /* 0x0000001d14097291 */ /* 0x000fe2000f8e30ff */
[----:B------:R-:W-:Y:S01]  /*1c40*/  VIADD R189, R203, UR6 ;  /* 0x00000006cbbd7c36 */ /* 0x000fe20008000000 */
[----:B------:R-:W-:Y:S01]  /*1c50*/  LOP3.LUT R4, R5, 0x6, RZ, 0xc0, !PT ;  /* 0x0000000605047812 */ /* 0x000fe200078ec0ff */
[----:B------:R-:W-:Y:S01]  /*1c60*/  IMAD.MOV.U32 R213, RZ, RZ, 0x3f ;  /* 0x0000003fffd57424 */ /* 0x000fe200078e00ff */
[----:B------:R-:W-:Y:S01]  /*1c70*/  IADD3 R188, PT, PT, R202, UR6, RZ ;  /* 0x00000006cabc7c10 */ /* 0x000fe2000fffe0ff */
[----:B------:R-:W-:Y:S01]  /*1c80*/  IMAD.U32 R5, RZ, RZ, UR5 ;  /* 0x00000005ff057e24 */ /* 0x000fe2000f8e00ff */
[----:B------:R-:W-:Y:S01]  /*1c90*/  LOP3.LUT R215, R4, 0xe0, R215, 0xf8, !PT ;  /* 0x000000e004d77812 */ /* 0x000fe200078ef8d7 */
[----:B------:R-:W-:Y:S01]  /*1ca0*/  IMAD.MOV.U32 R211, RZ, RZ, 0x4 ;  /* 0x00000004ffd37424 */ /* 0x000fe200078e00ff */
[----:B------:R-:W-:Y:S01]  /*1cb0*/  MOV R212, 0x37 ;  /* 0x0000003700d47802 */ /* 0x000fe20000000f00 */
[----:B------:R-:W-:Y:S01]  /*1cc0*/  USHF.L.U32 UR14, UR14, 0x3, URZ ;  /* 0x000000030e0e7899 */ /* 0x000fe200080006ff */
[----:B------:R-:W-:Y:S01]  /*1cd0*/  IADD3 R222, PT, PT, R5, UR33, R204 ;  /* 0x0000002105de7c10 */ /* 0x000fe2000fffe0cc */
[----:B------:R-:W4:Y:S01]  /*1ce0*/  LDCU UR7, c[0x0][0x3e0] ;  /* 0x00007c00ff0777ac */ /* 0x000f220008000800 */
[----:B------:R-:W-:Y:S01]  /*1cf0*/  MOV R95, RZ ;  /* 0x000000ff005f7202 */ /* 0x000fe20000000f00 */
[----:B------:R-:W1:Y:S01]  /*1d00*/  LDCU UR8, c[0x0][0x45c] ;  /* 0x00008b80ff0877ac */ /* 0x000e620008000800 */
[----:B------:R-:W-:Y:S01]  /*1d10*/  UIADD3 UR9, UPT, UPT, UR9, 0x40, -UR33 ;  /* 0x0000004009097890 */ /* 0x000fe2000fffe821 */
[----:B------:R-:W-:-:S02]  /*1d20*/  IADD3 R215, PT, PT, R215, UR27, RZ ;  /* 0x0000001bd7d77c10 */ /* 0x000fc4000fffe0ff */
[----:B------:R-:W-:-:S09]  /*1d30*/  IADD3 R222, PT, PT, R222, -UR29, RZ ;  /* 0x8000001ddede7c10 */ /* 0x000fd2000fffe0ff */
.L_x_65:
[----:B------:R-:W0:Y:S01]  /*1d40*/  LDGDEPBAR ;  /* 0x00000000000079af */ /* 0x000e220000000000 */
[--C-:B------:R-:W-:Y:S01]  /*1d50*/  IMAD.IADD R182, R200, 0x1, R189.reuse ;  /* 0x00000001c8b67824 */ /* 0x100fe200078e02bd */
[----:B------:R-:W-:Y:S01]  /*1d60*/  MOV R235, UR13 ;  /* 0x0000000d00eb7c02 */ /* 0x000fe20008000f00 */
[----:B------:R-:W-:Y:S02]  /*1d70*/  IMAD.IADD R181, R198, 0x1, R189 ;  /* 0x00000001c6b57824 */ /* 0x000fe400078e02bd */
[----:B-----5:R-:W-:Y:S01]  /*1d80*/  FMUL.FTZ R243, R223, 1.4426950216293334961 ;  /* 0x3fb8aa3bdff37820 */ /* 0x020fe20000410000 */
[----:B------:R-:W-:Y:S02]  /*1d90*/  IMAD.U32 R234, RZ, RZ, UR12 ;  /* 0x0000000cffea7e24 */ /* 0x000fe4000f8e00ff */
[----:B------:R-:W-:Y:S01]  /*1da0*/  FMUL.FTZ R240, R224, 1.4426950216293334961 ;  /* 0x3fb8aa3be0f07820 */ /* 0x000fe20000410000 */
[----:B------:R-:W-:Y:S01]  /*1db0*/  UIADD3 UR5, UPT, UPT, UR5, -0x40, URZ ;  /* 0xffffffc005057890 */ /* 0x000fe2000fffe0ff */
[----:B------:R-:W-:Y:S01]  /*1dc0*/  IADD3 R180, PT, PT, R200, R181, RZ ;  /* 0x000000b5c8b47210 */ /* 0x000fe20007ffe0ff */
[----:B------:R-:W-:Y:S01]  /*1dd0*/  UIADD3 UR32, UPT, UPT, UR32, -0x1, URZ ;  /* 0xffffffff20207890 */ /* 0x000fe2000fffe0ff */
[----:B------:R-:W-:Y:S01]  /*1de0*/  FSETP.NEU.FTZ.AND P1, PT, R224, -INF , PT ;  /* 0xff800000e000780b */ /* 0x000fe20003f3d000 */
[----:B------:R-:W-:Y:S03]  /*1df0*/  UISETP.GE.AND UP0, UPT, UR5, UR9, UPT ;  /* 0x000000090500728c */ /* 0x000fe6000bf06270 */
[----:B------:R-:W-:Y:S03]  /*1e00*/  FSEL R240, R240, RZ, P1 ;  /* 0x000000fff0f07208 */ /* 0x000fe60000800000 */
[----:B------:R-:W-:Y:S01]  /*1e10*/  PLOP3.LUT P0, PT, PT, PT, UP0, 0x80, 0x8 ;  /* 0x000000000008781c */ /* 0x000fe20003f0f008 */
[----:B------:R-:W-:Y:S01]  /*1e20*/  UISETP.GT.AND UP0, UPT, UR32, UR4, UPT ;  /* 0x000000042000728c */ /* 0x000fe2000bf04270 */
[----:B------:R-:W-:Y:S04]  /*1e30*/  DEPBAR.LE SB0, 0x0 ;  /* 0x000080000000791a */ /* 0x000fe80000000000 */
[----:B------:R-:W-:Y:S07]  /*1e40*/  BAR.SYNC.DEFER_BLOCKING 0x0 ;  /* 0x0000000000007b1d */ /* 0x000fee0000010000 */
[C---:B------:R-:W-:Y:S01]  /*1e50*/  @!P0 VIADD R233, R215.reuse, 0x8 ;  /* 0x00000008d7e98836 */ /* 0x040fe20000000000 */
[C---:B------:R-:W-:Y:S01]  /*1e60*/  @!P0 IADD3 R245, PT, PT, R215.reuse, 0x19, RZ ;  /* 0x00000019d7f58810 */ /* 0x040fe20007ffe0ff */
[C---:B------:R-:W-:Y:S01]  /*1e70*/  @!P0 VIADD R241, R215.reuse, 0x10 ;  /* 0x00000010d7f18836 */ /* 0x040fe20000000000 */
[C---:B------:R-:W-:Y:S01]  /*1e80*/  @!P0 VIADDMNMX R242, R222.reuse, -R213, UR33, PT ;  /* 0x00000021def28e46 */ /* 0x040fe2000b8009d5 */
[C---:B------:R-:W-:Y:S01]  /*1e90*/  @!P0 VIADD R185, R215.reuse, 0x1 ;  /* 0x00000001d7b98836 */ /* 0x040fe20000000000 */
[----:B------:R-:W-:Y:S02]  /*1ea0*/  @!P0 VIADDMNMX R244, R222, -R212, UR33, PT ;  /* 0x00000021def48e46 */ /* 0x000fe4000b8009d4 */
[C---:B------:R-:W-:Y:S02]  /*1eb0*/  @!P0 IADD3 R237, PT, PT, R215.reuse, 0x11, RZ ;  /* 0x00000011d7ed8810 */ /* 0x040fe40007ffe0ff */
[----:B------:R-:W-:Y:S02]  /*1ec0*/  @!P0 ISETP.GE.AND P3, PT, R215, R244, PT ;  /* 0x000000f4d700820c */ /* 0x000fe40003f66270 */
[-C--:B------:R-:W-:Y:S02]  /*1ed0*/  @!P0 ISETP.GE.AND P1, PT, R185, R242.reuse, PT ;  /* 0x000000f2b900820c */ /* 0x080fe40003f26270 */
[C---:B------:R-:W-:Y:S02]  /*1ee0*/  @!P0 IADD3 R229, PT, PT, R215.reuse, 0x9, RZ ;  /* 0x00000009d7e58810 */ /* 0x040fe40007ffe0ff */
[----:B------:R-:W-:Y:S01]  /*1ef0*/  @!P0 ISETP.GE.AND P2, PT, R215, R242, PT ;  /* 0x000000f2d700820c */ /* 0x000fe20003f46270 */
[----:B------:R-:W-:Y:S08]  /*1f00*/  LDSM.16.M88.4 R52, [R189] ;  /* 0x00000000bd34783b */ /* 0x000ff00000000200 */
[----:B------:R-:W2:Y:S08]  /*1f10*/  LDSM.16.M88.4 R56, [R201+-0x4000] ;  /* 0xffc00000c938783b */ /* 0x000eb00000000200 */
[----:B------:R-:W4:Y:S08]  /*1f20*/  LDSM.16.M88.4 R60, [R201+-0x3800] ;  /* 0xffc80000c93c783b */ /* 0x000f300000000200 */
[----:B------:R-:W-:Y:S08]  /*1f30*/  LDSM.16.M88.4 R64, [R182] ;  /* 0x00000000b640783b */ /* 0x000ff00000000200 */
[----:B------:R-:W1:Y:S08]  /*1f40*/  LDSM.16.M88.4 R100, [R199+-0x4000] ;  /* 0xffc00000c764783b */ /* 0x000e700000000200 */
[----:B------:R-:W3:Y:S01]  /*1f50*/  LDSM.16.M88.4 R104, [R199+-0x3800] ;  /* 0xffc80000c768783b */ /* 0x000ee20000000200 */
[C---:B--2---:R-:W-:Y:S07]  /*1f60*/  HMMA.16816.F32.BF16 R4, R52.reuse, R56, RZ ;  /* 0x000000383404723c */ /* 0x044fee00000418ff */
[----:B------:R-:W-:Y:S01]  /*1f70*/  LDSM.16.M88.4 R108, [R181] ;  /* 0x00000000b56c783b */ /* 0x000fe20000000200 */
[C---:B------:R-:W-:Y:S07]  /*1f80*/  HMMA.16816.F32.BF16 R8, R52.reuse, R58, RZ ;  /* 0x0000003a3408723c */ /* 0x040fee00000418ff */
[----:B------:R-:W2:Y:S01]  /*1f90*/  LDSM.16.M88.4 R56, [R197+-0x4000] ;  /* 0xffc00000c538783b */ /* 0x000ea20000000200 */
[C---:B----4-:R-:W-:Y:S07]  /*1fa0*/  HMMA.16816.F32.BF16 R12, R52.reuse, R60, RZ ;  /* 0x0000003c340c723c */ /* 0x050fee00000418ff */
[----:B------:R-:W-:Y:S01]  /*1fb0*/  LDSM.16.M88.4 R112, [R201+-0x1800] ;  /* 0xffe80000c970783b */ /* 0x000fe20000000200 */
[----:B------:R-:W-:Y:S07]  /*1fc0*/  HMMA.16816.F32.BF16 R16, R52, R62, RZ ;  /* 0x0000003e3410723c */ /* 0x000fee00000418ff */
[----:B------:R-:W4:Y:S01]  /*1fd0*/  LDSM.16.M88.4 R52, [R197+-0x3800] ;  /* 0xffc80000c534783b */ /* 0x000f220000000200 */
[C---:B-1----:R-:W-:Y:S07]  /*1fe0*/  HMMA.16816.F32.BF16 R4, R64.reuse, R100, R4 ;  /* 0x000000644004723c */ /* 0x042fee0000041804 */
[----:B------:R-:W-:Y:S01]  /*1ff0*/  LDSM.16.M88.4 R60, [R180] ;  /* 0x00000000b43c783b */ /* 0x000fe20000000200 */
[C---:B------:R-:W-:Y:S07]  /*2000*/  HMMA.16816.F32.BF16 R8, R64.reuse, R102, R8 ;  /* 0x000000664008723c */ /* 0x040fee0000041808 */
[----:B------:R-:W1:Y:S01]  /*2010*/  LDSM.16.M88.4 R100, [R196+-0x4000] ;  /* 0xffc00000c464783b */ /* 0x000e620000000200 */
[C---:B---3--:R-:W-:Y:S08]  /*2020*/  HMMA.16816.F32.BF16 R12, R64.reuse, R104, R12 ;  /* 0x00000068400c723c */ /* 0x048ff0000004180c */
[----:B------:R-:W-:Y:S01]  /*2030*/  HMMA.16816.F32.BF16 R16, R64, R106, R16 ;  /* 0x0000006a4010723c */ /* 0x000fe20000041810 */
[----:B------:R-:W3:Y:S07]  /*2040*/  LDSM.16.M88.4 R64, [R196+-0x3800] ;  /* 0xffc80000c440783b */ /* 0x000eee0000000200 */
[C---:B--2---:R-:W-:Y:S01]  /*2050*/  HMMA.16816.F32.BF16 R4, R108.reuse, R56, R4 ;  /* 0x000000386c04723c */ /* 0x044fe20000041804 */
[----:B------:R-:W-:Y:S07]  /*2060*/  LDSM.16.M88.4 R104, [R201+-0x2000] ;  /* 0xffe00000c968783b */ /* 0x000fee0000000200 */
[C---:B------:R-:W-:Y:S01]  /*2070*/  HMMA.16816.F32.BF16 R8, R108.reuse, R58, R8 ;  /* 0x0000003a6c08723c */ /* 0x040fe20000041808 */
[----:B------:R-:W2:Y:S07]  /*2080*/  LDSM.16.M88.4 R56, [R189+0x2000] ;  /* 0x00200000bd38783b */ /* 0x000eae0000000200 */
[C---:B----4-:R-:W-:Y:S08]  /*2090*/  HMMA.16816.F32.BF16 R12, R108.reuse, R52, R12 ;  /* 0x000000346c0c723c */ /* 0x050ff0000004180c */
[----:B------:R-:W-:Y:S01]  /*20a0*/  HMMA.16816.F32.BF16 R16, R108, R54, R16 ;  /* 0x000000366c10723c */ /* 0x000fe20000041810 */
[----:B------:R-:W-:Y:S07]  /*20b0*/  LDSM.16.M88.4 R52, [R182+0x2000] ;  /* 0x00200000b634783b */ /* 0x000fee0000000200 */
[C---:B-1----:R-:W-:Y:S01]  /*20c0*/  HMMA.16816.F32.BF16 R4, R60.reuse, R100, R4 ;  /* 0x000000643c04723c */ /* 0x042fe20000041804 */
[----:B------:R-:W1:Y:S07]  /*20d0*/  LDSM.16.M88.4 R108, [R199+-0x2000] ;  /* 0xffe00000c76c783b */ /* 0x000e6e0000000200 */
[C---:B------:R-:W-:Y:S01]  /*20e0*/  HMMA.16816.F32.BF16 R8, R60.reuse, R102, R8 ;  /* 0x000000663c08723c */ /* 0x040fe20000041808 */
[----:B------:R-:W4:Y:S07]  /*20f0*/  LDSM.16.M88.4 R100, [R199+-0x1800] ;  /* 0xffe80000c764783b */ /* 0x000f2e0000000200 */
[C---:B---3--:R-:W-:Y:S08]  /*2100*/  HMMA.16816.F32.BF16 R12, R60.reuse, R64, R12 ;  /* 0x000000403c0c723c */ /* 0x048ff0000004180c */
[----:B------:R-:W-:Y:S01]  /*2110*/  HMMA.16816.F32.BF16 R16, R60, R66, R16 ;  /* 0x000000423c10723c */ /* 0x000fe20000041810 */
[----:B------:R-:W-:Y:S07]  /*2120*/  LDSM.16.M88.4 R60, [R181+0x2000] ;  /* 0x00200000b53c783b */ /* 0x000fee0000000200 */
[C---:B--2---:R-:W-:Y:S01]  /*2130*/  HMMA.16816.F32.BF16 R4, R56.reuse, R104, R4 ;  /* 0x000000683804723c */ /* 0x044fe20000041804 */
[----:B------:R-:W2:Y:S07]  /*2140*/  LDSM.16.M88.4 R64, [R197+-0x2000] ;  /* 0xffe00000c540783b */ /* 0x000eae0000000200 */
[C---:B------:R-:W-:Y:S01]  /*2150*/  HMMA.16816.F32.BF16 R8, R56.reuse, R106, R8 ;  /* 0x0000006a3808723c */ /* 0x040fe20000041808 */
[----:B------:R-:W3:Y:S07]  /*2160*/  LDSM.16.M88.4 R104, [R197+-0x1800] ;  /* 0xffe80000c568783b */ /* 0x000eee0000000200 */
[C---:B------:R-:W-:Y:S08]  /*2170*/  HMMA.16816.F32.BF16 R12, R56.reuse, R112, R12 ;  /* 0x00000070380c723c */ /* 0x040ff0000004180c */
[----:B------:R-:W-:Y:S01]  /*2180*/  HMMA.16816.F32.BF16 R16, R56, R114, R16 ;  /* 0x000000723810723c */ /* 0x000fe20000041810 */
[----:B------:R-:W-:Y:S07]  /*2190*/  LDSM.16.M88.4 R56, [R180+0x2000] ;  /* 0x00200000b438783b */ /* 0x000fee0000000200 */
[C---:B-1----:R-:W-:Y:S08]  /*21a0*/  HMMA.16816.F32.BF16 R4, R52.reuse, R108, R4 ;  /* 0x0000006c3404723c */ /* 0x042ff00000041804 */
[C---:B------:R-:W-:Y:S01]  /*21b0*/  HMMA.16816.F32.BF16 R8, R52.reuse, R110, R8 ;  /* 0x0000006e3408723c */ /* 0x040fe20000041808 */
[----:B------:R-:W1:Y:S07]  /*21c0*/  LDSM.16.M88.4 R108, [R196+-0x2000] ;  /* 0xffe00000c46c783b */ /* 0x000e6e0000000200 */
[C---:B----4-:R-:W-:Y:S08]  /*21d0*/  HMMA.16816.F32.BF16 R12, R52.reuse, R100, R12 ;  /* 0x00000064340c723c */ /* 0x050ff0000004180c */
[----:B------:R-:W-:Y:S01]  /*21e0*/  HMMA.16816.F32.BF16 R16, R52, R102, R16 ;  /* 0x000000663410723c */ /* 0x000fe20000041810 */
[----:B------:R-:W4:Y:S07]  /*21f0*/  LDSM.16.M88.4 R52, [R196+-0x1800] ;  /* 0xffe80000c434783b */ /* 0x000f2e0000000200 */
[C---:B--2---:R-:W-:Y:S08]  /*2200*/  HMMA.16816.F32.BF16 R4, R60.reuse, R64, R4 ;  /* 0x000000403c04723c */ /* 0x044ff00000041804 */
[C---:B------:R-:W-:Y:S08]  /*2210*/  HMMA.16816.F32.BF16 R8, R60.reuse, R66, R8 ;  /* 0x000000423c08723c */ /* 0x040ff00000041808 */
[C---:B---3--:R-:W-:Y:S08]  /*2220*/  HMMA.16816.F32.BF16 R12, R60.reuse, R104, R12 ;  /* 0x000000683c0c723c */ /* 0x048ff0000004180c */
[----:B------:R-:W-:Y:S08]  /*2230*/  HMMA.16816.F32.BF16 R16, R60, R106, R16 ;  /* 0x0000006a3c10723c */ /* 0x000ff00000041810 */
[C---:B-1----:R-:W-:Y:S08]  /*2240*/  HMMA.16816.F32.BF16 R4, R56.reuse, R108, R4 ;  /* 0x0000006c3804723c */ /* 0x042ff00000041804 */
[C---:B------:R-:W-:Y:S08]  /*2250*/  HMMA.16816.F32.BF16 R8, R56.reuse, R110, R8 ;  /* 0x0000006e3808723c */ /* 0x040ff00000041808 */
[C---:B----4-:R-:W-:Y:S03]  /*2260*/  HMMA.16816.F32.BF16 R12, R56.reuse, R52, R12 ;  /* 0x00000034380c723c */ /* 0x050fe6000004180c */
[----:B------:R-:W-:Y:S02]  /*2270*/  @!P0 FSEL R5, R5, -INF , !P1 ;  /* 0xff80000005058808 */ /* 0x000fe40004800000 */
[----:B------:R-:W-:Y:S02]  /*2280*/  FSETP.NEU.FTZ.AND P1, PT, R223, -INF , PT ;  /* 0xff800000df00780b */ /* 0x000fe40003f3d000 */
[----:B------:R-:W-:Y:S01]  /*2290*/  @!P0 FSEL R4, R4, -INF , !P2 ;  /* 0xff80000004048808 */ /* 0x000fe20005000000 */
[----:B------:R-:W-:Y:S03]  /*22a0*/  HMMA.16816.F32.BF16 R16, R56, R54, R16 ;  /* 0x000000363810723c */ /* 0x000fe60000041810 */
[----:B------:R-:W-:Y:S01]  /*22b0*/  FSEL R243, R243, RZ, P1 ;  /* 0x000000fff3f37208 */ /* 0x000fe20000800000 */
[--C-:B------:R-:W-:Y:S01]  /*22c0*/  FFMA.FTZ R183, R4, UR8, -R240.reuse ;  /* 0x0000000804b77c23 */ /* 0x100fe200080108f0 */
[C---:B------:R-:W-:Y:S01]  /*22d0*/  LEA R238, P1, R204.reuse, R234, 0x2 ;  /* 0x000000eaccee7211 */ /* 0x040fe200078210ff */
[--C-:B------:R-:W-:Y:S01]  /*22e0*/  FFMA.FTZ R184, R5, UR8, -R240.reuse ;  /* 0x0000000805b87c23 */ /* 0x100fe200080108f0 */
[----:B------:R-:W-:Y:S02]  /*22f0*/  @!P0 ISETP.GE.AND P2, PT, R185, R244, PT ;  /* 0x000000f4b900820c */ /* 0x000fe40003f46270 */
[----:B------:R-:W-:Y:S01]  /*2300*/  LEA.HI.X R239, R204, R235, RZ, 0x2, P1 ;  /* 0x000000ebccef7211 */ /* 0x000fe200008f14ff */
[----:B------:R-:W-:Y:S01]  /*2310*/  MUFU.EX2 R183, R183 ;  /* 0x000000b700b77308 */ /* 0x000fe20000000800 */
[----:B------:R-:W-:Y:S02]  /*2320*/  @!P0 ISETP.GE.AND P1, PT, R229, R242, PT ;  /* 0x000000f2e500820c */ /* 0x000fe40003f26270 */
[----:B------:R-:W-:Y:S01]  /*2330*/  @!P0 FSEL R7, R7, -INF , !P2 ;  /* 0xff80000007078808 */ /* 0x000fe20005000000 */
[----:B------:R-:W2:Y:S01]  /*2340*/  LDG.E R187, desc[UR22][R238.64] ;  /* 0x00000016eebb7981 */ /* 0x000ea2000c1e1900 */
[----:B------:R-:W-:Y:S02]  /*2350*/  @!P0 FSEL R9, R9, -INF , !P1 ;  /* 0xff80000009098808 */ /* 0x000fe40004800000 */
[----:B------:R-:W-:Y:S01]  /*2360*/  @!P0 ISETP.GE.AND P1, PT, R233, R244, PT ;  /* 0x000000f4e900820c */ /* 0x000fe20003f26270 */
[--C-:B------:R-:W-:Y:S01]  /*2370*/  FFMA.FTZ R186, R7, UR8, -R243.reuse ;  /* 0x0000000807ba7c23 */ /* 0x100fe200080108f3 */
[----:B------:R-:W-:Y:S01]  /*2380*/  @!P0 ISETP.GE.AND P2, PT, R233, R242, PT ;  /* 0x000000f2e900820c */ /* 0x000fe20003f46270 */
[--C-:B------:R-:W-:Y:S01]  /*2390*/  FFMA.FTZ R232, R9, UR8, -R240.reuse ;  /* 0x0000000809e87c23 */ /* 0x100fe200080108f0 */
[----:B------:R-:W-:Y:S01]  /*23a0*/  @!P0 FSEL R10, R10, -INF , !P1 ;  /* 0xff8000000a0a8808 */ /* 0x000fe20004800000 */
[----:B------:R1:W3:Y:S01]  /*23b0*/  LDG.E R233, desc[UR22][R238.64+0x20] ;  /* 0x00002016eee97981 */ /* 0x0002e2000c1e1900 */
[----:B------:R-:W-:Y:S01]  /*23c0*/  @!P0 ISETP.GE.AND P1, PT, R229, R244, PT ;  /* 0x000000f4e500820c */ /* 0x000fe20003f26270 */
[----:B------:R-:W4:Y:S01]  /*23d0*/  MUFU.EX2 R184, R184 ;  /* 0x000000b800b87308 */ /* 0x000f220000000800 */
[----:B------:R-:W-:Y:S01]  /*23e0*/  @!P0 FSEL R6, R6, -INF , !P3 ;  /* 0xff80000006068808 */ /* 0x000fe20005800000 */
[--C-:B------:R-:W-:Y:S01]  /*23f0*/  FFMA.FTZ R229, R10, UR8, -R243.reuse ;  /* 0x000000080ae57c23 */ /* 0x100fe200080108f3 */
[----:B------:R-:W-:Y:S02]  /*2400*/  @!P0 FSEL R11, R11, -INF , !P1 ;  /* 0xff8000000b0b8808 */ /* 0x000fe40004800000 */
[-C--:B------:R-:W-:Y:S01]  /*2410*/  @!P0 ISETP.GE.AND P1, PT, R241, R242.reuse, PT ;  /* 0x000000f2f100820c */ /* 0x080fe20003f26270 */
[--C-:B------:R-:W-:Y:S01]  /*2420*/  FFMA.FTZ R185, R6, UR8, -R243.reuse ;  /* 0x0000000806b97c23 */ /* 0x100fe200080108f3 */
[----:B------:R-:W-:Y:S01]  /*2430*/  @!P0 FSEL R8, R8, -INF , !P2 ;  /* 0xff80000008088808 */ /* 0x000fe20005000000 */
[--C-:B------:R-:W-:Y:S01]  /*2440*/  FFMA.FTZ R234, R11, UR8, -R243.reuse ;  /* 0x000000080bea7c23 */ /* 0x100fe200080108f3 */
[----:B------:R-:W-:Y:S01]  /*2450*/  @!P0 FSEL R12, R12, -INF , !P1 ;  /* 0xff8000000c0c8808 */ /* 0x000fe20004800000 */
[----:B------:R-:W-:Y:S01]  /*2460*/  MUFU.EX2 R186, R186 ;  /* 0x000000ba00ba7308 */ /* 0x000fe20000000800 */
[----:B------:R-:W-:Y:S01]  /*2470*/  @!P0 ISETP.GE.AND P1, PT, R237, R242, PT ;  /* 0x000000f2ed00820c */ /* 0x000fe20003f26270 */
[--C-:B------:R-:W-:Y:S02]  /*2480*/  FFMA.FTZ R219, R8, UR8, -R240.reuse ;  /* 0x0000000808db7c23 */ /* 0x100fe400080108f0 */
[--C-:B------:R-:W-:Y:S01]  /*2490*/  FFMA.FTZ R235, R12, UR8, -R240.reuse ;  /* 0x000000080ceb7c23 */ /* 0x100fe200080108f0 */
[----:B------:R-:W-:Y:S02]  /*24a0*/  @!P0 FSEL R13, R13, -INF , !P1 ;  /* 0xff8000000d0d8808 */ /* 0x000fe40004800000 */
[-C--:B------:R-:W-:Y:S01]  /*24b0*/  @!P0 ISETP.GE.AND P1, PT, R241, R244.reuse, PT ;  /* 0x000000f4f100820c */ /* 0x080fe20003f26270 */
[----:B------:R-:W-:Y:S02]  /*24c0*/  @!P0 VIADD R241, R215, 0x18 ;  /* 0x00000018d7f18836 */ /* 0x000fe40000000000 */
[----:B------:R-:W4:Y:S01]  /*24d0*/  MUFU.EX2 R185, R185 ;  /* 0x000000b900b97308 */ /* 0x000f220000000800 */
[--C-:B------:R-:W-:Y:S01]  /*24e0*/  FFMA.FTZ R236, R13, UR8, -R240.reuse ;  /* 0x000000080dec7c23 */ /* 0x100fe200080108f0 */
[----:B------:R-:W-:Y:S02]  /*24f0*/  @!P0 FSEL R14, R14, -INF , !P1 ;  /* 0xff8000000e0e8808 */ /* 0x000fe40004800000 */
[-C--:B------:R-:W-:Y:S02]  /*2500*/  @!P0 ISETP.GE.AND P1, PT, R237, R244.reuse, PT ;  /* 0x000000f4ed00820c */ /* 0x080fe40003f26270 */
[----:B------:R-:W-:Y:S01]  /*2510*/  @!P0 ISETP.GE.AND P2, PT, R241, R244, PT ;  /* 0x000000f4f100820c */ /* 0x000fe20003f46270 */
[--C-:B------:R-:W-:Y:S01]  /*2520*/  FFMA.FTZ R237, R14, UR8, -R243.reuse ;  /* 0x000000080eed7c23 */ /* 0x100fe200080108f3 */
[----:B------:R-:W-:Y:S02]  /*2530*/  @!P0 FSEL R15, R15, -INF , !P1 ;  /* 0xff8000000f0f8808 */ /* 0x000fe40004800000 */
[----:B------:R-:W-:Y:S01]  /*2540*/  MUFU.EX2 R219, R219 ;  /* 0x000000db00db7308 */ /* 0x000fe20000000800 */
[-C--:B------:R-:W-:Y:S02]  /*2550*/  @!P0 ISETP.GE.AND P1, PT, R241, R242.reuse, PT ;  /* 0x000000f2f100820c */ /* 0x080fe40003f26270 */
[----:B------:R-:W-:Y:S01]  /*2560*/  @!P0 FSEL R18, R18, -INF , !P2 ;  /* 0xff80000012128808 */ /* 0x000fe20005000000 */
[--C-:B-1----:R-:W-:Y:S01]  /*2570*/  FFMA.FTZ R238, R15, UR8, -R243.reuse ;  /* 0x000000080fee7c23 */ /* 0x102fe200080108f3 */
[----:B------:R-:W-:Y:S02]  /*2580*/  @!P0 FSEL R16, R16, -INF , !P1 ;  /* 0xff80000010108808 */ /* 0x000fe40004800000 */
[----:B------:R-:W-:Y:S03]  /*2590*/  @!P0 ISETP.GE.AND P1, PT, R245, R242, PT ;  /* 0x000000f2f500820c */ /* 0x000fe60003f26270 */
[----:B------:R-:W1:Y:S01]  /*25a0*/  MUFU.EX2 R232, R232 ;  /* 0x000000e800e87308 */ /* 0x000e620000000800 */
[--C-:B------:R-:W-:Y:S01]  /*25b0*/  FFMA.FTZ R241, R18, UR8, -R243.reuse ;  /* 0x0000000812f17c23 */ /* 0x100fe200080108f3 */
[--C-:B------:R-:W-:Y:S01]  /*25c0*/  FFMA.FTZ R239, R16, UR8, -R240.reuse ;  /* 0x0000000810ef7c23 */ /* 0x100fe200080108f0 */
[----:B------:R-:W-:Y:S02]  /*25d0*/  @!P0 FSEL R17, R17, -INF , !P1 ;  /* 0xff80000011118808 */ /* 0x000fe40004800000 */
[----:B------:R-:W-:Y:S02]  /*25e0*/  @!P0 ISETP.GE.AND P1, PT, R245, R244, PT ;  /* 0x000000f4f500820c */ /* 0x000fe40003f26270 */
[----:B----4-:R-:W-:Y:S03]  /*25f0*/  F2FP.BF16.F32.PACK_AB R248, R184, R183 ;  /* 0x000000b7b8f8723e */ /* 0x010fe600000010ff */
[----:B------:R-:W-:Y:S01]  /*2600*/  MUFU.EX2 R229, R229 ;  /* 0x000000e500e57308 */ /* 0x000fe20000000800 */
[----:B------:R-:W-:Y:S01]  /*2610*/  @!P0 FSEL R19, R19, -INF , !P1 ;  /* 0xff80000013138808 */ /* 0x000fe20004800000 */
[----:B------:R-:W-:Y:S01]  /*2620*/  FFMA.FTZ R240, R17, UR8, -R240 ;  /* 0x0000000811f07c23 */ /* 0x000fe200080108f0 */
[----:B------:R-:W-:Y:S01]  /*2630*/  F2FP.BF16.F32.PACK_AB R251, R186, R185 ;  /* 0x000000b9bafb723e */ /* 0x000fe200000010ff */
[----:B------:R-:W-:Y:S02]  /*2640*/  STS [R208], R248 ;  /* 0x000000f8d0007388 */ /* 0x000fe40000000800 */
[----:B------:R-:W-:Y:S04]  /*2650*/  FFMA.FTZ R243, R19, UR8, -R243 ;  /* 0x0000000813f37c23 */ /* 0x000fe800080108f3 */
[----:B------:R-:W4:Y:S01]  /*2660*/  MUFU.EX2 R234, R234 ;  /* 0x000000ea00ea7308 */ /* 0x000f220000000800 */
[----:B-1----:R-:W-:Y:S01]  /*2670*/  F2FP.BF16.F32.PACK_AB R246, R232, R219 ;  /* 0x000000dbe8f6723e */ /* 0x002fe200000010ff */
[----:B------:R-:W-:Y:S04]  /*2680*/  STS [R208+0x400], R251 ;  /* 0x000400fbd0007388 */ /* 0x000fe80000000800 */
        /* <DEDUP_REMOVED lines=59> */
[C---:B------:R-:W-:Y:S03]  /*2a40*/  FADD.FTZ R244, -R187.reuse, R4 ;  /* 0x00000004bbf47221 */ /* 0x040fe60000010100 */
[----:B------:R-:W-:Y:S01]  /*2a50*/  FMUL.FTZ R243, R184, R243 ;  /* 0x000000f3b8f37220 */ /* 0x000fe20000410000 */
[----:B------:R-:W-:Y:S03]  /*2a60*/  HMMA.16816.F32.BF16 R16, R56, R178, R16 ;  /* 0x000000b23810723c */ /* 0x000fe60000041810 */
[----:B------:R-:W-:Y:S01]  /*2a70*/  FADD.FTZ R184, -R187, R8 ;  /* 0x00000008bbb87221 */ /* 0x000fe20000010100 */
[----:B------:R-:W-:Y:S01]  /*2a80*/  FMUL.FTZ R244, R183, R244 ;  /* 0x000000f4b7f47220 */ /* 0x000fe20000410000 */
[----:B------:R-:W-:Y:S02]  /*2a90*/  FADD.FTZ R183, -R187, R9 ;  /* 0x00000009bbb77221 */ /* 0x000fe40000010100 */
[----:B------:R-:W-:Y:S02]  /*2aa0*/  FMUL.FTZ R184, R219, R184 ;  /* 0x000000b8dbb87220 */ /* 0x000fe40000410000 */
[----:B------:R-:W-:Y:S01]  /*2ab0*/  F2FP.BF16.F32.PACK_AB R243, R243, R244 ;  /* 0x000000f4f3f3723e */ /* 0x000fe200000010ff */
[----:B------:R-:W-:Y:S01]  /*2ac0*/  FMUL.FTZ R183, R232, R183 ;  /* 0x000000b7e8b77220 */ /* 0x000fe20000410000 */
[C---:B------:R-:W-:Y:S01]  /*2ad0*/  FADD.FTZ R219, -R187.reuse, R13 ;  /* 0x0000000dbbdb7221 */ /* 0x040fe20000010100 */
[----:B------:R-:W-:Y:S03]  /*2ae0*/  FADD.FTZ R232, -R187, R12 ;  /* 0x0000000cbbe87221 */ /* 0x000fe60000010100 */
[----:B------:R-:W-:Y:S01]  /*2af0*/  FMUL.FTZ R219, R236, R219 ;  /* 0x000000dbecdb7220 */ /* 0x000fe20000410000 */
[----:B---3--:R-:W-:Y:S01]  /*2b00*/  FADD.FTZ R236, -R233, R6 ;  /* 0x00000006e9ec7221 */ /* 0x008fe20000010100 */
[----:B------:R-:W-:Y:S01]  /*2b10*/  FMUL.FTZ R232, R235, R232 ;  /* 0x000000e8ebe87220 */ /* 0x000fe20000410000 */
[----:B------:R-:W-:Y:S01]  /*2b20*/  F2FP.BF16.F32.PACK_AB R184, R183, R184 ;  /* 0x000000b8b7b8723e */ /* 0x000fe200000010ff */
[----:B------:R-:W-:Y:S01]  /*2b30*/  FADD.FTZ R244, -R187, R16 ;  /* 0x00000010bbf47221 */ /* 0x000fe20000010100 */
[----:B------:R-:W-:Y:S01]  /*2b40*/  FMUL.FTZ R236, R185, R236 ;  /* 0x000000ecb9ec7220 */ /* 0x000fe20000410000 */
[C---:B------:R-:W-:Y:S01]  /*2b50*/  FADD.FTZ R183, -R233.reuse, R7 ;  /* 0x00000007e9b77221 */ /* 0x040fe20000010100 */
[----:B------:R-:W-:Y:S01]  /*2b60*/  FADD.FTZ R185, -R233, R11 ;  /* 0x0000000be9b97221 */ /* 0x000fe20000010100 */
[----:B------:R-:W-:Y:S01]  /*2b70*/  FADD.FTZ R187, -R187, R17 ;  /* 0x00000011bbbb7221 */ /* 0x000fe20000010100 */
[----:B------:R-:W-:Y:S01]  /*2b80*/  F2FP.BF16.F32.PACK_AB R235, R219, R232 ;  /* 0x000000e8dbeb723e */ /* 0x000fe200000010ff */
[----:B------:R-:W-:Y:S01]  /*2b90*/  FMUL.FTZ R183, R186, R183 ;  /* 0x000000b7bab77220 */ /* 0x000fe20000410000 */
[----:B------:R-:W-:Y:S01]  /*2ba0*/  FMUL.FTZ R185, R234, R185 ;  /* 0x000000b9eab97220 */ /* 0x000fe20000410000 */
[----:B------:R-:W-:Y:S01]  /*2bb0*/  FMUL.FTZ R244, R239, R244 ;  /* 0x000000f4eff47220 */ /* 0x000fe20000410000 */
[----:B------:R-:W-:Y:S01]  /*2bc0*/  FMUL.FTZ R187, R240, R187 ;  /* 0x000000bbf0bb7220 */ /* 0x000fe20000410000 */
[C---:B------:R-:W-:Y:S01]  /*2bd0*/  FADD.FTZ R186, -R233.reuse, R10 ;  /* 0x0000000ae9ba7221 */ /* 0x040fe20000010100 */
[C---:B------:R-:W-:Y:S01]  /*2be0*/  FADD.FTZ R232, -R233.reuse, R14 ;  /* 0x0000000ee9e87221 */ /* 0x040fe20000010100 */
[C---:B------:R-:W-:Y:S01]  /*2bf0*/  FADD.FTZ R219, -R233.reuse, R15 ;  /* 0x0000000fe9db7221 */ /* 0x040fe20000010100 */
[C---:B------:R-:W-:Y:S01]  /*2c00*/  FADD.FTZ R234, -R233.reuse, R18 ;  /* 0x00000012e9ea7221 */ /* 0x040fe20000010100 */
[----:B------:R-:W-:Y:S01]  /*2c10*/  FADD.FTZ R233, -R233, R19 ;  /* 0x00000013e9e97221 */ /* 0x000fe20000010100 */
[----:B------:R-:W-:Y:S01]  /*2c20*/  FMUL.FTZ R186, R229, R186 ;  /* 0x000000bae5ba7220 */ /* 0x000fe20000410000 */
[----:B------:R-:W-:Y:S01]  /*2c30*/  F2FP.BF16.F32.PACK_AB R187, R187, R244 ;  /* 0x000000f4bbbb723e */ /* 0x000fe200000010ff */
[----:B------:R-:W-:Y:S01]  /*2c40*/  FMUL.FTZ R232, R237, R232 ;  /* 0x000000e8ede87220 */ /* 0x000fe20000410000 */
[----:B------:R-:W-:Y:S01]  /*2c50*/  F2FP.BF16.F32.PACK_AB R183, R183, R236 ;  /* 0x000000ecb7b7723e */ /* 0x000fe200000010ff */
[----:B------:R-:W-:Y:S01]  /*2c60*/  FMUL.FTZ R229, R238, R219 ;  /* 0x000000dbeee57220 */ /* 0x000fe20000410000 */
[----:B------:R-:W-:Y:S01]  /*2c70*/  FMUL.FTZ R234, R241, R234 ;  /* 0x000000eaf1ea7220 */ /* 0x000fe20000410000 */
[----:B------:R-:W-:Y:S01]  /*2c80*/  FMUL.FTZ R233, R242, R233 ;  /* 0x000000e9f2e97220 */ /* 0x000fe20000410000 */
[----:B------:R-:W-:Y:S06]  /*2c90*/  BRA.U !UP0, `(.L_x_63) ;  /* 0x0000000108607547 */ /* 0x000fec000b800000 */
[----:B------:R-:W1:Y:S01]  /*2ca0*/  LDC R5, c[0x0][0x3b0] ;  /* 0x0000ec00ff057b82 */ /* 0x000e620000000800 */
[----:B------:R-:W-:Y:S01]  /*2cb0*/  IADD3 R7, P0, PT, RZ, -UR21, RZ ;  /* 0x80000015ff077c10 */ /* 0x000fe2000ff1e0ff */
[----:B------:R-:W-:Y:S04]  /*2cc0*/  ULOP3.LUT UR6, UR32, 0x1, URZ, 0xc0, !UPT ;  /* 0x0000000120067892 */ /* 0x000fe8000f8ec0ff */
[----:B------:R-:W-:Y:S02]  /*2cd0*/  UISETP.NE.U32.AND UP1, UPT, UR6, 0x1, UPT ;  /* 0x000000010600788c */ /* 0x000fe4000bf25070 */
[----:B------:R-:W2:Y:S02]  /*2ce0*/  LDC R4, c[0x0][0x3b4] ;  /* 0x0000ed00ff047b82 */ /* 0x000ea40000000800 */
[----:B------:R-:W-:Y:S06]  /*2cf0*/  USEL UR6, UR16, 0x4000, !UP1 ;  /* 0x0000400010067887 */ /* 0x000fec000c800000 */
[----:B------:R-:W-:Y:S02]  /*2d00*/  VIADD R225, R225, UR6 ;  /* 0x00000006e1e17c36 */ /* 0x000fe40008000000 */
[----:B------:R-:W-:Y:S02]  /*2d10*/  VIADD R189, R189, UR6 ;  /* 0x00000006bdbd7c36 */ /* 0x000fe40008000000 */
[----:B-1----:R-:W-:Y:S04]  /*2d20*/  IMAD.SHL.U32 R6, R5, 0x40, RZ ;  /* 0x0000004005067824 */ /* 0x002fe800078e00ff */
[----:B------:R-:W-:Y:S05]  /*2d30*/  IMAD.X R6, RZ, RZ, ~R6, P0 ;  /* 0x000000ffff067224 */ /* 0x000fea00000e0e06 */
[----:B------:R-:W-:Y:S04]  /*2d40*/  SHF.R.S64 R7, R7, 0x1f, R6 ;  /* 0x0000001f07077819 */ /* 0x000fe80000001006 */
[----:B------:R-:W-:Y:S04]  /*2d50*/  IADD3 R218, P0, PT, R7, R218, RZ ;  /* 0x000000da07da7210 */ /* 0x000fe80007f1e0ff */
[----:B------:R-:W-:Y:S02]  /*2d60*/  LEA.HI.X.SX32 R217, R6, R217, 0x1, P0 ;  /* 0x000000d906d97211 */ /* 0x000fe400000f0eff */
[C---:B------:R-:W-:Y:S03]  /*2d70*/  LEA R6, P0, R5.reuse, R218, 0x6 ;  /* 0x000000da05067211 */ /* 0x040fe600078030ff */
[----:B------:R-:W-:Y:S01]  /*2d80*/  IMAD.MOV.U32 R219, RZ, RZ, R217 ;  /* 0x000000ffffdb7224 */ /* 0x000fe200078e00d9 */
[----:B--2---:R-:W-:Y:S04]  /*2d90*/  LEA.HI.X R7, R5, R217, R4, 0x6, P0 ;  /* 0x000000d905077211 */ /* 0x004fe800000f3404 */
[----:B------:R-:W-:Y:S01]  /*2da0*/  @!PT LDS RZ, [RZ] ;  /* 0x00000000fffff984 */ /* 0x000fe20000000800 */
[----:B------:R-:W-:Y:S01]  /*2db0*/  @!PT LDS RZ, [RZ] ;  /* 0x00000000fffff984 */ /* 0x000fe20000000800 */
[----:B------:R-:W-:Y:S01]  /*2dc0*/  @!PT LDS RZ, [RZ] ;  /* 0x00000000fffff984 */ /* 0x000fe20000000800 */
[----:B------:R1:W-:Y:S04]  /*2dd0*/  LDGSTS.E.BYPASS.LTC128B.128 [R225], desc[UR22][R218.64] ;  /* 0x00000000dae17fae */ /* 0x0003e8000b981a16 */
[----:B------:R1:W-:Y:S04]  /*2de0*/  LDGSTS.E.BYPASS.LTC128B.128 [R225+0x2000], desc[UR22][R218.64+0x80] ;  /* 0x02000080dae17fae */ /* 0x0003e8000b981a16 */
[----:B------:R1:W-:Y:S04]  /*2df0*/  LDGSTS.E.BYPASS.LTC128B.128 [R225+0x1000], desc[UR22][R6.64] ;  /* 0x0100000006e17fae */ /* 0x0003e8000b981a16 */
[----:B------:R1:W-:Y:S04]  /*2e00*/  LDGSTS.E.BYPASS.LTC128B.128 [R225+0x3000], desc[UR22][R6.64+0x80] ;  /* 0x0300008006e17fae */ /* 0x0003e8000b981a16 */
[----:B------:R-:W0:Y:S02]  /*2e10*/  LDGDEPBAR ;  /* 0x00000000000079af */ /* 0x000e240000000000 */
.L_x_63:
[----:B------:R-:W-:Y:S01]  /*2e20*/  F2FP.BF16.F32.PACK_AB R186, R185, R186 ;  /* 0x000000bab9ba723e */ /* 0x000fe200000010ff */
[----:B------:R-:W-:Y:S01]  /*2e30*/  STS [R208+-0x2000], R243 ;  /* 0xffe000f3d0007388 */ /* 0x000fe20000000800 */
[----:B------:R-:W-:Y:S01]  /*2e40*/  F2FP.BF16.F32.PACK_AB R229, R229, R232 ;  /* 0x000000e8e5e5723e */ /* 0x000fe200000010ff */
[----:B-1----:R-:W-:Y:S01]  /*2e50*/  IMAD R219, R214, UR7, RZ ;  /* 0x00000007d6db7c24 */ /* 0x002fe2000f8e02ff */
        /* <DEDUP_REMOVED lines=10> */
[----:B------:R-:W1:Y:S04]  /*2f00*/  LDSM.16.MT88.4 R8, [R202+0x8000] ;  /* 0x00800000ca08783b */ /* 0x000e680000004200 */
        /* <DEDUP_REMOVED lines=50> */
[----:B------:R-:W-:Y:S08]  /*3230*/  BRA.U !UP0, `(.L_x_64) ;  /* 0x0000000108487547 */ /* 0x000ff0000b800000 */
[----:B------:R-:W1:Y:S01]  /*3240*/  LDC R5, c[0x0][0x590] ;  /* 0x00016400ff057b82 */ /* 0x000e620000000800 */
[----:B------:R-:W-:Y:S07]  /*3250*/  IADD3 R7, P0, PT, RZ, -UR24, RZ ;  /* 0x80000018ff077c10 */ /* 0x000fee000ff1e0ff */
[----:B------:R-:W2:Y:S01]  /*3260*/  LDC R4, c[0x0][0x594] ;  /* 0x00016500ff047b82 */ /* 0x000ea20000000800 */
[----:B-1----:R-:W-:Y:S04]  /*3270*/  IMAD.SHL.U32 R6, R5, 0x40, RZ ;  /* 0x0000004005067824 */ /* 0x002fe800078e00ff */
[----:B------:R-:W-:Y:S05]  /*3280*/  IMAD.X R6, RZ, RZ, ~R6, P0 ;  /* 0x000000ffff067224 */ /* 0x000fea00000e0e06 */
[----:B------:R-:W-:Y:S04]  /*3290*/  SHF.R.S64 R7, R7, 0x1f, R6 ;  /* 0x0000001f07077819 */ /* 0x000fe80000001006 */
[----:B------:R-:W-:Y:S04]  /*32a0*/  IADD3 R220, P0, PT, R7, R220, RZ ;  /* 0x000000dc07dc7210 */ /* 0x000fe80007f1e0ff */
[----:B------:R-:W-:Y:S02]  /*32b0*/  LEA.HI.X.SX32 R221, R6, R221, 0x1, P0 ;  /* 0x000000dd06dd7211 */ /* 0x000fe400000f0eff */
[C---:B------:R-:W-:Y:S03]  /*32c0*/  LEA R8, P0, R5.reuse, R220, 0x6 ;  /* 0x000000dc05087211 */ /* 0x040fe600078030ff */
[----:B------:R-:W-:Y:S01]  /*32d0*/  @!PT LDS RZ, [RZ] ;  /* 0x00000000fffff984 */ /* 0x000fe20000000800 */
[----:B------:R-:W-:Y:S01]  /*32e0*/  @!PT LDS RZ, [RZ] ;  /* 0x00000000fffff984 */ /* 0x000fe20000000800 */
[----:B------:R-:W-:Y:S01]  /*32f0*/  @!PT LDS RZ, [RZ] ;  /* 0x00000000fffff984 */ /* 0x000fe20000000800 */
[----:B------:R1:W-:Y:S01]  /*3300*/  LDGSTS.E.BYPASS.LTC128B.128 [R209+0x8000], desc[UR22][R220.64] ;  /* 0x08000000dcd17fae */ /* 0x0003e2000b981a16 */
[----:B--2---:R-:W-:Y:S03]  /*3310*/  LEA.HI.X R9, R5, R221, R4, 0x6, P0 ;  /* 0x000000dd05097211 */ /* 0x004fe600000f3404 */
[----:B------:R1:W-:Y:S04]  /*3320*/  LDGSTS.E.BYPASS.LTC128B.128 [R209+0xa000], desc[UR22][R220.64+0x80] ;  /* 0x0a000080dcd17fae */ /* 0x0003e8000b981a16 */
[----:B------:R1:W-:Y:S04]  /*3330*/  LDGSTS.E.BYPASS.LTC128B.128 [R209+0x9000], desc[UR22][R8.64] ;  /* 0x0900000008d17fae */ /* 0x0003e8000b981a16 */
[----:B------:R1:W-:Y:S04]  /*3340*/  LDGSTS.E.BYPASS.LTC128B.128 [R209+0xb000], desc[UR22][R8.64+0x80] ;  /* 0x0b00008008d17fae */ /* 0x0003e8000b981a16 */
[----:B------:R-:W0:Y:S02]  /*3350*/  LDGDEPBAR ;  /* 0x00000000000079af */ /* 0x000e240000000000 */
.L_x_64:
[----:B------:R-:W-:Y:S01]  /*3360*/  LDSM.16.M88.4 R100, [R193] ;  /* 0x00000000c164783b */ /* 0x000fe20000000200 */
[----:B------:R-:W-:Y:S01]  /*3370*/  PLOP3.LUT P1, PT, PT, PT, UP0, 0x80, 0x8 ;  /* 0x000000000008781c */ /* 0x000fe20003f2f008 */
[----:B------:R-:W-:Y:S01]  /*3380*/  IMAD.U32 R233, RZ, RZ, UR14 ;  /* 0x0000000effe97e24 */ /* 0x000fe2000f8e00ff */
[----:B------:R-:W-:Y:S01]  /*3390*/  ULOP3.LUT UR6, UR32, 0x1, URZ, 0xc0, !UPT ;  /* 0x0000000120067892 */ /* 0x000fe2000f8ec0ff */
[----:B------:R-:W2:Y:S01]  /*33a0*/  LDSM.16.MT88.4 R16, [R202+0xc000] ;  /* 0x00c00000ca10783b */ /* 0x000ea20000004200 */
[----:B------:R-:W-:Y:S01]  /*33b0*/  IMAD.U32 R229, RZ, RZ, UR14 ;  /* 0x0000000effe57e24 */ /* 0x000fe2000f8e00ff */
[----:B------:R-:W-:Y:S01]  /*33c0*/  @UP0 UIADD3 UR15, UP2, UPT, UR10, -0x100, URZ ;  /* 0xffffff000a0f0890 */ /* 0x000fe2000ff5e0ff */
[----:B------:R-:W-:Y:S01]  /*33d0*/  LEA R232, P0, R233, R230, 0x2 ;  /* 0x000000e6e9e87211 */ /* 0x000fe200078010ff */
[----:B------:R-:W1:Y:S01]  /*33e0*/  LDSM.16.M88.4 R60, [R193+0x1000] ;  /* 0x00100000c13c783b */ /* 0x000e620000000200 */
[----:B------:R-:W-:Y:S01]  /*33f0*/  VIADD R222, R222, 0xffffffc0 ;  /* 0xffffffc0dede7836 */ /* 0x000fe20000000000 */
[----:B------:R-:W-:Y:S01]  /*3400*/  UISETP.NE.U32.AND UP1, UPT, UR6, 0x1, UPT ;  /* 0x000000010600788c */ /* 0x000fe2000bf25070 */
[----:B------:R-:W-:Y:S01]  /*3410*/  LEA.HI.X.SX32 R233, R229, R231, 0x2, P0 ;  /* 0x000000e7e5e97211 */ /* 0x000fe200000f16ff */
[----:B------:R-:W3:Y:S01]  /*3420*/  LDSM.16.MT88.4 R64, [R202+0xe000] ;  /* 0x00e00000ca40783b */ /* 0x000ee20000004200 */
[C---:B------:R-:W-:Y:S01]  /*3430*/  LEA R234, P0, R219.reuse, R232, 0x5 ;  /* 0x000000e8dbea7211 */ /* 0x040fe200078028ff */
[----:B------:R-:W-:Y:S02]  /*3440*/  @UP0 UIADD3.X UR6, UPT, UPT, UR11, -0x1, URZ, UP2, !UPT ;  /* 0xffffffff0b060890 */ /* 0x000fe400097fe4ff */
[----:B------:R-:W-:Y:S01]  /*3450*/  LDSM.16.M88.4 R104, [R192] ;  /* 0x00000000c068783b */ /* 0x000fe20000000200 */
[C---:B------:R-:W-:Y:S02]  /*3460*/  LEA.HI.X.SX32 R235, R219.reuse, R233, 0x5, P0 ;  /* 0x000000e9dbeb7211 */ /* 0x040fe400000f2eff */
[C---:B------:R-:W-:Y:S01]  /*3470*/  LEA R236, P0, R219.reuse, R234, 0x5 ;  /* 0x000000eadbec7211 */ /* 0x040fe200078028ff */
[----:B------:R-:W4:Y:S03]  /*3480*/  LDSM.16.MT88.4 R108, [R202+0xc800] ;  /* 0x00c80000ca6c783b */ /* 0x000f260000004200 */
[C---:B------:R-:W-:Y:S01]  /*3490*/  LEA.HI.X.SX32 R237, R219.reuse, R235, 0x5, P0 ;  /* 0x000000ebdbed7211 */ /* 0x040fe200000f2eff */
[----:B------:R-:W4:Y:S01]  /*34a0*/  LDSM.16.M88.4 R112, [R192+0x1000] ;  /* 0x00100000c070783b */ /* 0x000f220000000200 */
[C---:B------:R-:W-:Y:S03]  /*34b0*/  LEA R238, P0, R219.reuse, R236, 0x5 ;  /* 0x000000ecdbee7211 */ /* 0x040fe600078028ff */
[----:B------:R-:W4:Y:S01]  /*34c0*/  LDSM.16.MT88.4 R180, [R202+0xe800] ;  /* 0x00e80000cab4783b */ /* 0x000f220000004200 */
[C---:B------:R-:W-:Y:S02]  /*34d0*/  LEA.HI.X.SX32 R239, R219.reuse, R237, 0x5, P0 ;  /* 0x000000eddbef7211 */ /* 0x040fe400000f2eff */
[C---:B------:R-:W-:Y:S01]  /*34e0*/  LEA R242, P0, R219.reuse, R238, 0x5 ;  /* 0x000000eedbf27211 */ /* 0x040fe200078028ff */
[----:B------:R-:W-:Y:S03]  /*34f0*/  LDSM.16.MT88.4 R184, [R202+0xd000] ;  /* 0x00d00000cab8783b */ /* 0x000fe60000004200 */
[C---:B------:R-:W-:Y:S02]  /*3500*/  LEA.HI.X.SX32 R243, R219.reuse, R239, 0x5, P0 ;  /* 0x000000efdbf37211 */ /* 0x040fe400000f2eff */
[C---:B------:R-:W-:Y:S04]  /*3510*/  LEA R240, P0, R219.reuse, R242, 0x5 ;  /* 0x000000f2dbf07211 */ /* 0x040fe800078028ff */
[C---:B------:R-:W-:Y:S02]  /*3520*/  LEA.HI.X.SX32 R241, R219.reuse, R243, 0x5, P0 ;  /* 0x000000f3dbf17211 */ /* 0x040fe400000f2eff */
[C---:B------:R-:W-:Y:S01]  /*3530*/  LEA R244, P0, R219.reuse, R240, 0x5 ;  /* 0x000000f0dbf47211 */ /* 0x040fe200078028ff */
[-C--:B--2---:R-:W-:Y:S03]  /*3540*/  HMMA.16816.F32.BF16 R4, R100, R16.reuse, RZ ;  /* 0x000000106404723c */ /* 0x084fe600000418ff */
[C---:B------:R-:W-:Y:S05]  /*3550*/  LEA.HI.X.SX32 R245, R219.reuse, R241, 0x5, P0 ;  /* 0x000000f1dbf57211 */ /* 0x040fea00000f2eff */
[C---:B-1----:R-:W-:Y:S08]  /*3560*/  HMMA.16816.F32.BF16 R8, R60.reuse, R16, RZ ;  /* 0x000000103c08723c */ /* 0x042ff000000418ff */
[-C--:B------:R-:W-:Y:S08]  /*3570*/  HMMA.16816.F32.BF16 R12, R60, R18.reuse, RZ ;  /* 0x000000123c0c723c */ /* 0x080ff000000418ff */
[C---:B------:R-:W-:Y:S08]  /*3580*/  HMMA.16816.F32.BF16 R16, R100.reuse, R18, RZ ;  /* 0x000000126410723c */ /* 0x040ff000000418ff */
[-C--:B---3--:R-:W-:Y:S08]  /*3590*/  HMMA.16816.F32.BF16 R52, R100, R64.reuse, RZ ;  /* 0x000000406434723c */ /* 0x088ff000000418ff */
[C---:B------:R-:W-:Y:S08]  /*35a0*/  HMMA.16816.F32.BF16 R56, R60.reuse, R64, RZ ;  /* 0x000000403c38723c */ /* 0x040ff000000418ff */
[-C--:B------:R-:W-:Y:S08]  /*35b0*/  HMMA.16816.F32.BF16 R60, R60, R66.reuse, RZ ;  /* 0x000000423c3c723c */ /* 0x080ff000000418ff */
[----:B------:R-:W-:Y:S01]  /*35c0*/  HMMA.16816.F32.BF16 R64, R100, R66, RZ ;  /* 0x000000426440723c */ /* 0x000fe200000418ff */
[----:B------:R-:W1:Y:S07]  /*35d0*/  LDSM.16.M88.4 R100, [R191] ;  /* 0x00000000bf64783b */ /* 0x000e6e0000000200 */
[-C--:B----4-:R-:W-:Y:S08]  /*35e0*/  HMMA.16816.F32.BF16 R4, R104, R108.reuse, R4 ;  /* 0x0000006c6804723c */ /* 0x090ff00000041804 */
[C---:B------:R-:W-:Y:S08]  /*35f0*/  HMMA.16816.F32.BF16 R8, R112.reuse, R108, R8 ;  /* 0x0000006c7008723c */ /* 0x040ff00000041808 */
[-C--:B------:R-:W-:Y:S08]  /*3600*/  HMMA.16816.F32.BF16 R12, R112, R110.reuse, R12 ;  /* 0x0000006e700c723c */ /* 0x080ff0000004180c */
[C---:B------:R-:W-:Y:S01]  /*3610*/  HMMA.16816.F32.BF16 R16, R104.reuse, R110, R16 ;  /* 0x0000006e6810723c */ /* 0x040fe20000041810 */
[----:B------:R-:W2:Y:S07]  /*3620*/  LDSM.16.M88.4 R108, [R191+0x1000] ;  /* 0x00100000bf6c783b */ /* 0x000eae0000000200 */
[-C--:B------:R-:W-:Y:S08]  /*3630*/  HMMA.16816.F32.BF16 R52, R104, R180.reuse, R52 ;  /* 0x000000b46834723c */ /* 0x080ff00000041834 */
[C---:B------:R-:W-:Y:S08]  /*3640*/  HMMA.16816.F32.BF16 R56, R112.reuse, R180, R56 ;  /* 0x000000b47038723c */ /* 0x040ff00000041838 */
[-C--:B------:R-:W-:Y:S01]  /*3650*/  HMMA.16816.F32.BF16 R60, R112, R182.reuse, R60 ;  /* 0x000000b6703c723c */ /* 0x080fe2000004183c */
[----:B------:R-:W3:Y:S07]  /*3660*/  LDSM.16.MT88.4 R112, [R202+0xf000] ;  /* 0x00f00000ca70783b */ /* 0x000eee0000004200 */
[----:B------:R-:W-:Y:S01]  /*3670*/  HMMA.16816.F32.BF16 R64, R104, R182, R64 ;  /* 0x000000b66840723c */ /* 0x000fe20000041840 */
[----:B------:R-:W-:Y:S04]  /*3680*/  LDSM.16.M88.4 R104, [R190] ;  /* 0x00000000be68783b */ /* 0x000fe80000000200 */
[----:B------:R-:W4:Y:S03]  /*3690*/  LDSM.16.MT88.4 R180, [R202+0xd800] ;  /* 0x00d80000cab4783b */ /* 0x000f260000004200 */
[-C--:B-1----:R-:W-:Y:S08]  /*36a0*/  HMMA.16816.F32.BF16 R4, R100, R184.reuse, R4 ;  /* 0x000000b86404723c */ /* 0x082ff00000041804 */
[C---:B--2---:R-:W-:Y:S08]  /*36b0*/  HMMA.16816.F32.BF16 R8, R108.reuse, R184, R8 ;  /* 0x000000b86c08723c */ /* 0x044ff00000041808 */
[-C--:B------:R-:W-:Y:S08]  /*36c0*/  HMMA.16816.F32.BF16 R12, R108, R186.reuse, R12 ;  /* 0x000000ba6c0c723c */ /* 0x080ff0000004180c */
[C---:B------:R-:W-:Y:S01]  /*36d0*/  HMMA.16816.F32.BF16 R16, R100.reuse, R186, R16 ;  /* 0x000000ba6410723c */ /* 0x040fe20000041810 */
[----:B------:R-:W1:Y:S07]  /*36e0*/  LDSM.16.M88.4 R184, [R190+0x1000] ;  /* 0x00100000beb8783b */ /* 0x000e6e0000000200 */
[-C--:B---3--:R-:W-:Y:S08]  /*36f0*/  HMMA.16816.F32.BF16 R52, R100, R112.reuse, R52 ;  /* 0x000000706434723c */ /* 0x088ff00000041834 */
[C---:B------:R-:W-:Y:S04]  /*3700*/  HMMA.16816.F32.BF16 R56, R108.reuse, R112, R56 ;  /* 0x000000706c38723c */ /* 0x040fe80000041838 */
[C---:B------:R-:W-:Y:S04]  /*3710*/  IMAD.WIDE R112, R219.reuse, -0xc0, R244 ;  /* 0xffffff40db707825 */ /* 0x040fe800078e02f4 */
[-C--:B------:R-:W-:Y:S03]  /*3720*/  HMMA.16816.F32.BF16 R60, R108, R114.reuse, R60 ;  /* 0x000000726c3c723c */ /* 0x080fe6000004183c */
[C---:B------:R-:W-:Y:S04]  /*3730*/  LEA R108, P0, R219.reuse, R112, 0x5 ;  /* 0x00000070db6c7211 */ /* 0x040fe800078028ff */
[C---:B------:R-:W-:Y:S01]  /*3740*/  LEA.HI.X.SX32 R109, R219.reuse, R113, 0x5, P0 ;  /* 0x00000071db6d7211 */ /* 0x040fe200000f2eff */
[----:B------:R-:W-:Y:S01]  /*3750*/  HMMA.16816.F32.BF16 R64, R100, R114, R64 ;  /* 0x000000726440723c */ /* 0x000fe20000041840 */
[----:B------:R-:W2:Y:S03]  /*3760*/  LDSM.16.MT88.4 R100, [R202+0xf800] ;  /* 0x00f80000ca64783b */ /* 0x000ea60000004200 */
[C---:B------:R-:W-:Y:S04]  /*3770*/  LEA R110, P0, R219.reuse, R108, 0x5 ;  /* 0x0000006cdb6e7211 */ /* 0x040fe800078028ff */
[-C--:B----4-:R-:W-:Y:S05]  /*3780*/  HMMA.16816.F32.BF16 R4, R104, R180.reuse, R4 ;  /* 0x000000b46804723c */ /* 0x090fea0000041804 */
[C---:B------:R-:W-:Y:S02]  /*3790*/  LEA.HI.X.SX32 R111, R219.reuse, R109, 0x5, P0 ;  /* 0x0000006ddb6f7211 */ /* 0x040fe400000f2eff */
[C---:B------:R-:W-:Y:S01]  /*37a0*/  LEA R114, P0, R219.reuse, R110, 0x5 ;  /* 0x0000006edb727211 */ /* 0x040fe200078028ff */
[C---:B-1----:R-:W-:Y:S04]  /*37b0*/  HMMA.16816.F32.BF16 R8, R184.reuse, R180, R8 ;  /* 0x000000b4b808723c */ /* 0x042fe80000041808 */
[C---:B------:R-:W-:Y:S02]  /*37c0*/  LEA.HI.X.SX32 R115, R219.reuse, R111, 0x5, P0 ;  /* 0x0000006fdb737211 */ /* 0x040fe400000f2eff */
[C---:B------:R-:W-:Y:S02]  /*37d0*/  LEA R180, P0, R219.reuse, R114, 0x5 ;  /* 0x00000072dbb47211 */ /* 0x040fe400078028ff */
[-C--:B------:R-:W-:Y:S03]  /*37e0*/  HMMA.16816.F32.BF16 R12, R184, R182.reuse, R12 ;  /* 0x000000b6b80c723c */ /* 0x080fe6000004180c */
[C---:B------:R-:W-:Y:S02]  /*37f0*/  LEA.HI.X.SX32 R181, R219.reuse, R115, 0x5, P0 ;  /* 0x00000073dbb57211 */ /* 0x040fe400000f2eff */
[C---:B------:R-:W-:Y:S03]  /*3800*/  LEA R246, P0, R219.reuse, R180, 0x5 ;  /* 0x000000b4dbf67211 */ /* 0x040fe600078028ff */
[C---:B------:R-:W-:Y:S04]  /*3810*/  HMMA.16816.F32.BF16 R16, R104.reuse, R182, R16 ;  /* 0x000000b66810723c */ /* 0x040fe80000041810 */
[C---:B------:R-:W-:Y:S02]  /*3820*/  LEA.HI.X.SX32 R247, R219.reuse, R181, 0x5, P0 ;  /* 0x000000b5dbf77211 */ /* 0x040fe400000f2eff */
[C---:B------:R-:W-:Y:S02]  /*3830*/  LEA R182, P0, R219.reuse, R246, 0x5 ;  /* 0x000000f6dbb67211 */ /* 0x040fe400078028ff */
[-C--:B--2---:R-:W-:Y:S03]  /*3840*/  HMMA.16816.F32.BF16 R52, R104, R100.reuse, R52 ;  /* 0x000000646834723c */ /* 0x084fe60000041834 */
[C---:B------:R-:W-:Y:S05]  /*3850*/  LEA.HI.X.SX32 R183, R219.reuse, R247, 0x5, P0 ;  /* 0x000000f7dbb77211 */ /* 0x040fea00000f2eff */
[C---:B------:R-:W-:Y:S04]  /*3860*/  HMMA.16816.F32.BF16 R56, R184.reuse, R100, R56 ;  /* 0x00000064b838723c */ /* 0x040fe80000041838 */
[C---:B------:R-:W-:Y:S04]  /*3870*/  IMAD.WIDE R250, R219.reuse, -0xc0, R182 ;  /* 0xffffff40dbfa7825 */ /* 0x040fe800078e02b6 */
[-C--:B------:R-:W-:Y:S03]  /*3880*/  HMMA.16816.F32.BF16 R60, R184, R102.reuse, R60 ;  /* 0x00000066b83c723c */ /* 0x080fe6000004183c */
[----:B------:R-:W-:Y:S01]  /*3890*/  @P1 IMAD.WIDE.U32 R184, R204, R211, UR10 ;  /* 0x0000000accb81e25 */ /* 0x000fe2000f8e00d3 */
[C---:B------:R-:W-:Y:S01]  /*38a0*/  LEA R248, P0, R219.reuse, R250, 0x5 ;  /* 0x000000fadbf87211 */ /* 0x040fe200078028ff */
[----:B------:R-:W-:Y:S01]  /*38b0*/  @UP0 UMOV UR10, UR15 ;  /* 0x0000000f000a0c82 */ /* 0x000fe20008000000 */
[----:B------:R-:W-:Y:S02]  /*38c0*/  @UP0 UMOV UR11, UR6 ;  /* 0x00000006000b0c82 */ /* 0x000fe40008000000 */
[----:B------:R-:W-:Y:S01]  /*38d0*/  HMMA.16816.F32.BF16 R64, R104, R102, R64 ;  /* 0x000000666840723c */ /* 0x000fe20000041840 */
[----:B------:R-:W5:Y:S03]  /*38e0*/  @P1 LDG.E R224, desc[UR22][R184.64+-0x100] ;  /* 0xffff0016b8e01981 */ /* 0x000f66000c1e1900 */
[C---:B------:R-:W-:Y:S01]  /*38f0*/  LEA.HI.X.SX32 R249, R219.reuse, R251, 0x5, P0 ;  /* 0x000000fbdbf97211 */ /* 0x040fe200000f2eff */
[----:B------:R1:W5:Y:S01]  /*3900*/  @P1 LDG.E R223, desc[UR22][R184.64+-0xe0] ;  /* 0xffff2016b8df1981 */ /* 0x000362000c1e1900 */
[C---:B------:R-:W-:Y:S03]  /*3910*/  LEA R100, P0, R219.reuse, R248, 0x5 ;  /* 0x000000f8db647211 */ /* 0x040fe600078028ff */
[----:B------:R2:W-:Y:S01]  /*3920*/  REDG.E.ADD.F32.FTZ.RN.STRONG.GPU desc[UR22][R230.64], R4 ;  /* 0x00000004e60079a6 */ /* 0x0005e2000c12f316 */
[C---:B------:R-:W-:Y:S02]  /*3930*/  LEA.HI.X.SX32 R101, R219.reuse, R249, 0x5, P0 ;  /* 0x000000f9db657211 */ /* 0x040fe400000f2eff */
[C---:B------:R-:W-:Y:S01]  /*3940*/  LEA R186, P0, R219.reuse, R100, 0x5 ;  /* 0x00000064dbba7211 */ /* 0x040fe200078028ff */
[----:B------:R3:W-:Y:S03]  /*3950*/  REDG.E.ADD.F32.FTZ.RN.STRONG.GPU desc[UR22][R232.64], R5 ;  /* 0x00000005e80079a6 */ /* 0x0007e6000c12f316 */
[C---:B------:R-:W-:Y:S01]  /*3960*/  LEA.HI.X.SX32 R187, R219.reuse, R101, 0x5, P0 ;  /* 0x00000065dbbb7211 */ /* 0x040fe200000f2eff */
[----:B------:R4:W-:Y:S04]  /*3970*/  REDG.E.ADD.F32.FTZ.RN.STRONG.GPU desc[UR22][R234.64], R6 ;  /* 0x00000006ea0079a6 */ /* 0x0009e8000c12f316 */
[----:B------:R4:W-:Y:S04]  /*3980*/  REDG.E.ADD.F32.FTZ.RN.STRONG.GPU desc[UR22][R236.64], R7 ;  /* 0x00000007ec0079a6 */ /* 0x0009e8000c12f316 */
[----:B------:R4:W-:Y:S04]  /*3990*/  REDG.E.ADD.F32.FTZ.RN.STRONG.GPU desc[UR22][R238.64], R8 ;  /* 0x00000008ee0079a6 */ /* 0x0009e8000c12f316 */
[----:B------:R-:W-:Y:S01]  /*39a0*/  REDG.E.ADD.F32.FTZ.RN.STRONG.GPU desc[UR22][R242.64], R9 ;  /* 0x00000009f20079a6 */ /* 0x000fe2000c12f316 */
[C---:B-1----:R-:W-:Y:S03]  /*39b0*/  LEA R184, P0, R219.reuse, R186, 0x5 ;  /* 0x000000badbb87211 */ /* 0x042fe600078028ff */
[----:B------:R-:W-:Y:S01]  /*39c0*/  REDG.E.ADD.F32.FTZ.RN.STRONG.GPU desc[UR22][R240.64], R10 ;  /* 0x0000000af00079a6 */ /* 0x000fe2000c12f316 */
[C---:B------:R-:W-:Y:S02]  /*39d0*/  LEA.HI.X.SX32 R185, R219.reuse, R187, 0x5, P0 ;  /* 0x000000bbdbb97211 */ /* 0x040fe400000f2eff */
[C---:B--2---:R-:W-:Y:S01]  /*39e0*/  LEA R4, P0, R219.reuse, R184, 0x5 ;  /* 0x000000b8db047211 */ /* 0x044fe200078028ff */
[----:B------:R-:W-:Y:S03]  /*39f0*/  REDG.E.ADD.F32.FTZ.RN.STRONG.GPU desc[UR22][R244.64], R11 ;  /* 0x0000000bf40079a6 */ /* 0x000fe6000c12f316 */
[C---:B---3--:R-:W-:Y:S01]  /*3a00*/  LEA.HI.X.SX32 R5, R219.reuse, R185, 0x5, P0 ;  /* 0x000000b9db057211 */ /* 0x048fe200000f2eff */
[----:B------:R-:W-:Y:S01]  /*3a10*/  REDG.E.ADD.F32.FTZ.RN.STRONG.GPU desc[UR22][R230.64+0x80], R16 ;  /* 0x00008010e60079a6 */ /* 0x000fe2000c12f316 */
[C---:B------:R-:W-:Y:S03]  /*3a20*/  LEA R232, P0, R219.reuse, R4, 0x5 ;  /* 0x00000004dbe87211 */ /* 0x040fe600078028ff */
[----:B------:R-:W-:Y:S01]  /*3a30*/  REDG.E.ADD.F32.FTZ.RN.STRONG.GPU desc[UR22][R112.64+0x80], R17 ;  /* 0x00008011700079a6 */ /* 0x000fe2000c12f316 */
[C---:B------:R-:W-:Y:S03]  /*3a40*/  LEA.HI.X.SX32 R233, R219.reuse, R5, 0x5, P0 ;  /* 0x00000005dbe97211 */ /* 0x040fe600000f2eff */
[----:B------:R1:W-:Y:S01]  /*3a50*/  REDG.E.ADD.F32.FTZ.RN.STRONG.GPU desc[UR22][R108.64+0x80], R18 ;  /* 0x000080126c0079a6 */ /* 0x0003e2000c12f316 */
[C---:B----4-:R-:W-:Y:S03]  /*3a60*/  IMAD.WIDE R234, R219.reuse, -0xc0, R232 ;  /* 0xffffff40dbea7825 */ /* 0x050fe600078e02e8 */
        /* <DEDUP_REMOVED lines=19> */
[C---:B-1----:R-:W-:Y:S03]  /*3ba0*/  LEA R108, P0, R219.reuse, R106, 0x5 ;  /* 0x0000006adb6c7211 */ /* 0x042fe600078028ff */
[----:B------:R-:W-:Y:S01]  /*3bb0*/  REDG.E.ADD.F32.FTZ.RN.STRONG.GPU desc[UR22][R186.64+0x100], R56 ;  /* 0x00010038ba0079a6 */ /* 0x000fe2000c12f316 */
[----:B------:R-:W-:Y:S02]  /*3bc0*/  LEA.HI.X.SX32 R109, R219, R107, 0x5, P0 ;  /* 0x0000006bdb6d7211 */ /* 0x000fe400000f2eff */
[----:B------:R-:W-:Y:S01]  /*3bd0*/  PLOP3.LUT P0, PT, PT, PT, UP1, 0x80, 0x8 ;  /* 0x000000000008781c */ /* 0x000fe20003f0f018 */
[----:B------:R-:W-:Y:S01]  /*3be0*/  REDG.E.ADD.F32.FTZ.RN.STRONG.GPU desc[UR22][R184.64+0x100], R57 ;  /* 0x00010039b80079a6 */ /* 0x000fe2000c12f316 */
[----:B------:R-:W-:Y:S03]  /*3bf0*/  @UP0 UIADD3 UR12, UP1, UPT, UR12, -0x100, URZ ;  /* 0xffffff000c0c0890 */ /* 0x000fe6000ff3e0ff */
[----:B------:R-:W-:Y:S01]  /*3c00*/  REDG.E.ADD.F32.FTZ.RN.STRONG.GPU desc[UR22][R4.64+0x100], R58 ;  /* 0x0001003a040079a6 */ /* 0x000fe2000c12f316 */
[----:B------:R-:W-:Y:S02]  /*3c10*/  @UP0 UIADD3.X UR13, UPT, UPT, UR13, -0x1, URZ, UP1, !UPT ;  /* 0xffffffff0d0d0890 */ /* 0x000fe40008ffe4ff */
[----:B------:R-:W-:Y:S01]  /*3c20*/  UISETP.GT.AND UP1, UPT, UR32, UR4, UPT ;  /* 0x000000042000728c */ /* 0x000fe2000bf24270 */
[----:B------:R-:W-:Y:S04]  /*3c30*/  REDG.E.ADD.F32.FTZ.RN.STRONG.GPU desc[UR22][R232.64+0x100], R59 ;  /* 0x0001003be80079a6 */ /* 0x000fe8000c12f316 */
[----:B------:R-:W-:Y:S04]  /*3c40*/  REDG.E.ADD.F32.FTZ.RN.STRONG.GPU desc[UR22][R230.64+0x180], R64 ;  /* 0x00018040e60079a6 */ /* 0x000fe8000c12f316 */
[----:B------:R-:W-:Y:S04]  /*3c50*/  REDG.E.ADD.F32.FTZ.RN.STRONG.GPU desc[UR22][R234.64+0x180], R65 ;  /* 0x00018041ea0079a6 */ /* 0x000fe8000c12f316 */
[----:B------:R-:W-:Y:S04]  /*3c60*/  REDG.E.ADD.F32.FTZ.RN.STRONG.GPU desc[UR22][R6.64+0x180], R66 ;  /* 0x00018042060079a6 */ /* 0x000fe8000c12f316 */
        /* <DEDUP_REMOVED lines=24> */
[----:B------:R-:W-:Y:S07]  /*3df0*/  LDSM.16.MT88.4 R12, [R188+0x1800] ;  /* 0x00180000bc0c783b */ /* 0x000fee0000004200 */
[----:B------:R-:W-:Y:S01]  /*3e00*/  HMMA.16816.F32.BF16 R96, R4, R18, R96 ;  /* 0x000000120460723c */ /* 0x000fe20000041860 */
[----:B------:R-:W2:Y:S04]  /*3e10*/  LDSM.16.MT88.4 R4, [R195+-0x800] ;  /* 0xfff80000c304783b */ /* 0x000ea80000004200 */
[----:B------:R-:W3:Y:S03]  /*3e20*/  LDSM.16.MT88.4 R16, [R194+-0x800] ;  /* 0xfff80000c210783b */ /* 0x000ee60000004200 */
[-C--:B----4-:R-:W-:Y:S08]  /*3e30*/  HMMA.16816.F32.BF16 R68, R52, R56.reuse, R68 ;  /* 0x000000383444723c */ /* 0x090ff00000041844 */
[C---:B------:R-:W-:Y:S08]  /*3e40*/  HMMA.16816.F32.BF16 R72, R64.reuse, R56, R72 ;  /* 0x000000384048723c */ /* 0x040ff00000041848 */
[-C--:B------:R-:W-:Y:S08]  /*3e50*/  HMMA.16816.F32.BF16 R76, R64, R58.reuse, R76 ;  /* 0x0000003a404c723c */ /* 0x080ff0000004184c */
[C---:B------:R-:W-:Y:S01]  /*3e60*/  HMMA.16816.F32.BF16 R80, R52.reuse, R58, R80 ;  /* 0x0000003a3450723c */ /* 0x040fe20000041850 */
[----:B------:R-:W4:Y:S07]  /*3e70*/  LDSM.16.MT88.4 R56, [R188+0x3800] ;  /* 0x00380000bc38783b */ /* 0x000f2e0000004200 */
        /* <DEDUP_REMOVED lines=8> */
[-C--:B------:R-:W-:Y:S08]  /*3f00*/  HMMA.16816.F32.BF16 R84, R8, R108.reuse, R84 ;  /* 0x0000006c0854723c */ /* 0x080ff00000041854 */
[C---:B------:R-:W-:Y:S08]  /*3f10*/  HMMA.16816.F32.BF16 R88, R104.reuse, R108, R88 ;  /* 0x0000006c6858723c */ /* 0x040ff00000041858 */
[-C--:B------:R-:W-:Y:S08]  /*3f20*/  HMMA.16816.F32.BF16 R92, R104, R110.reuse, R92 ;  /* 0x0000006e685c723c */ /* 0x080ff0000004185c */
[----:B------:R-:W-:Y:S08]  /*3f30*/  HMMA.16816.F32.BF16 R96, R8, R110, R96 ;  /* 0x0000006e0860723c */ /* 0x000ff00000041860 */
[-C--:B--2---:R-:W-:Y:S08]  /*3f40*/  HMMA.16816.F32.BF16 R68, R4, R12.reuse, R68 ;  /* 0x0000000c0444723c */ /* 0x084ff00000041844 */
[C---:B---3--:R-:W-:Y:S08]  /*3f50*/  HMMA.16816.F32.BF16 R72, R16.reuse, R12, R72 ;  /* 0x0000000c1048723c */ /* 0x048ff00000041848 */
[-C--:B------:R-:W-:Y:S08]  /*3f60*/  HMMA.16816.F32.BF16 R76, R16, R14.reuse, R76 ;  /* 0x0000000e104c723c */ /* 0x080ff0000004184c */
[C---:B------:R-:W-:Y:S08]  /*3f70*/  HMMA.16816.F32.BF16 R80, R4.reuse, R14, R80 ;  /* 0x0000000e0450723c */ /* 0x040ff00000041850 */
[-C--:B----4-:R-:W-:Y:S08]  /*3f80*/  HMMA.16816.F32.BF16 R84, R4, R56.reuse, R84 ;  /* 0x000000380454723c */ /* 0x090ff00000041854 */
[C---:B------:R-:W-:Y:S08]  /*3f90*/  HMMA.16816.F32.BF16 R88, R16.reuse, R56, R88 ;  /* 0x000000381058723c */ /* 0x040ff00000041858 */
[-C--:B------:R-:W-:Y:S08]  /*3fa0*/  HMMA.16816.F32.BF16 R92, R16, R58.reuse, R92 ;  /* 0x0000003a105c723c */ /* 0x080ff0000004185c */
[----:B------:R-:W-:Y:S04]  /*3fb0*/  HMMA.16816.F32.BF16 R96, R4, R58, R96 ;  /* 0x0000003a0460723c */ /* 0x000fe80000041860 */
[C---:B------:R-:W-:Y:S02]  /*3fc0*/  VIADD R4, R188.reuse, 0xffffc000 ;  /* 0xffffc000bc047836 */ /* 0x040fe40000000000 */
[----:B------:R-:W-:Y:S04]  /*3fd0*/  @P0 VIADD R4, R188, 0x4000 ;  /* 0x00004000bc040836 */ /* 0x000fe80000000000 */
[----:B------:R-:W-:Y:S01]  /*3fe0*/  IMAD.MOV.U32 R188, RZ, RZ, R4 ;  /* 0x000000ffffbc7224 */ /* 0x000fe200078e0004 */
[----:B------:R-:W-:Y:S09]  /*3ff0*/  BRA.U UP1, `(.L_x_65) ;  /* 0xffffffdd01507547 */ /* 0x000ff2000b83ffff */
.L_x_62:
[----:B------:R-:W-:Y:S01]  /*4000*/  F2FP.BF16.F32.PACK_AB R8, R41, R40 ;  /* 0x000000282908723e */ /* 0x000fe200000010ff */
[----:B------:R-:W3:Y:S01]  /*4010*/  LDCU UR4, c[0x0][0x500] ;  /* 0x0000a000ff0477ac */ /* 0x000ee20008000800 */
[----:B------:R-:W4:Y:S01]  /*4020*/  S2R R40, SR_TID.X ;  /* 0x0000000000287919 */ /* 0x000f220000002100 */
[----:B------:R-:W2:Y:S01]  /*4030*/  LDC.64 R6, c[0x0][0x5c0] ;  /* 0x00017000ff067b82 */ /* 0x000ea20000000a00 */
[----:B------:R-:W-:Y:S01]  /*4040*/  IADD3 R9, PT, PT, R207, 0xc040, RZ ;  /* 0x0000c040cf097810 */ /* 0x000fe20007ffe0ff */
[----:B------:R-:W1:Y:S01]  /*4050*/  LDCU.64 UR6, c[0x0][0x5b0] ;  /* 0x0000b600ff0677ac */ /* 0x000e620008000a00 */
[----:B------:R-:W-:Y:S02]  /*4060*/  F2FP.BF16.F32.PACK_AB R20, R21, R20 ;  /* 0x000000141514723e */ /* 0x000fe400000010ff */
[----:B------:R-:W-:Y:S01]  /*4070*/  F2FP.BF16.F32.PACK_AB R22, R23, R22 ;  /* 0x000000161716723e */ /* 0x000fe200000010ff */
[----:B------:R-:W1:Y:S01]  /*4080*/  LDCU.64 UR8, c[0x0][0x5e0] ;  /* 0x0000bc00ff0877ac */ /* 0x000e620008000a00 */
[----:B------:R-:W-:Y:S01]  /*4090*/  F2FP.BF16.F32.PACK_AB R32, R33, R32 ;  /* 0x000000202120723e */ /* 0x000fe200000010ff */
[----:B------:R-:W1:Y:S01]  /*40a0*/  LDC.64 R4, c[0x0][0x5c8] ;  /* 0x00017200ff047b82 */ /* 0x000e620000000a00 */
[----:B------:R-:W-:-:S02]  /*40b0*/  F2FP.BF16.F32.PACK_AB R34, R35, R34 ;  /* 0x000000222322723e */ /* 0x000fc400000010ff */
[----:B------:R-:W-:Y:S02]  /*40c0*/  F2FP.BF16.F32.PACK_AB R24, R25, R24 ;  /* 0x000000181918723e */ /* 0x000fe400000010ff */
[----:B------:R-:W-:Y:S02]  /*40d0*/  F2FP.BF16.F32.PACK_AB R26, R27, R26 ;  /* 0x0000001a1b1a723e */ /* 0x000fe400000010ff */
[----:B------:R-:W-:Y:S01]  /*40e0*/  F2FP.BF16.F32.PACK_AB R28, R29, R28 ;  /* 0x0000001c1d1c723e */ /* 0x000fe200000010ff */
[----:B---3--:R-:W-:Y:S01]  /*40f0*/  FMUL.FTZ R68, R68, UR4 ;  /* 0x0000000444447c20 */ /* 0x008fe20008410000 */
        /* <DEDUP_REMOVED lines=14> */
[----:B----4-:R-:W-:Y:S01]  /*41e0*/  LOP3.LUT P0, RZ, R40, 0x10, RZ, 0xc0, !PT ;  /* 0x0000001028ff7812 */ /* 0x010fe2000780c0ff */
        /* <DEDUP_REMOVED lines=17> */
[----:B------:R-:W-:Y:S01]  /*4300*/  FMUL.FTZ R92, R92, UR4 ;  /* 0x000000045c5c7c20 */ /* 0x000fe20008410000 */
[----:B------:R-:W-:Y:S01]  /*4310*/  F2FP.BF16.F32.PACK_AB R82, R83, R82 ;  /* 0x000000525352723e */ /* 0x000fe200000010ff */
[----:B------:R-:W-:Y:S01]  /*4320*/  FMUL.FTZ R93, R93, UR4 ;  /* 0x000000045d5d7c20 */ /* 0x000fe20008410000 */
[----:B------:R-:W-:Y:S01]  /*4330*/  @P0 IADD3 R9, PT, PT, R228, -0x40, RZ ;  /* 0xffffffc0e4090810 */ /* 0x000fe20007ffe0ff */
[----:B------:R-:W-:Y:S01]  /*4340*/  FMUL.FTZ R94, R94, UR4 ;  /* 0x000000045e5e7c20 */ /* 0x000fe20008410000 */
[----:B------:R-:W-:Y:S01]  /*4350*/  FMUL.FTZ R95, R95, UR4 ;  /* 0x000000045f5f7c20 */ /* 0x000fe20008410000 */
[----:B------:R-:W-:Y:S01]  /*4360*/  F2FP.BF16.F32.PACK_AB R72, R73, R72 ;  /* 0x000000484948723e */ /* 0x000fe200000010ff */
[----:B------:R-:W3:Y:S01]  /*4370*/  LDCU.64 UR4, c[0x0][0x5a8] ;  /* 0x0000b500ff0477ac */ /* 0x000ee20008000a00 */
[----:B------:R-:W-:Y:S01]  /*4380*/  F2FP.BF16.F32.PACK_AB R74, R75, R74 ;  /* 0x0000004a4b4a723e */ /* 0x000fe200000010ff */
[----:B--2---:R-:W-:Y:S01]  /*4390*/  IMAD R10, R6, UR25, RZ ;  /* 0x00000019060a7c24 */ /* 0x004fe2000f8e02ff */
[----:B------:R-:W-:-:S02]  /*43a0*/  F2FP.BF16.F32.PACK_AB R76, R77, R76 ;  /* 0x0000004c4d4c723e */ /* 0x000fc400000010ff */
[----:B------:R-:W-:Y:S01]  /*43b0*/  F2FP.BF16.F32.PACK_AB R78, R79, R78 ;  /* 0x0000004e4f4e723e */ /* 0x000fe200000010ff */
[----:B------:R-:W-:Y:S01]  /*43c0*/  IMAD R10, R7, UR26, R10 ;  /* 0x0000001a070a7c24 */ /* 0x000fe2000f8e020a */
[----:B------:R-:W-:Y:S02]  /*43d0*/  F2FP.BF16.F32.PACK_AB R84, R85, R84 ;  /* 0x000000545554723e */ /* 0x000fe400000010ff */
[----:B------:R-:W-:Y:S01]  /*43e0*/  F2FP.BF16.F32.PACK_AB R86, R87, R86 ;  /* 0x000000565756723e */ /* 0x000fe200000010ff */
[----:B------:R-:W-:Y:S01]  /*43f0*/  STS [R207+0xc000], R68 ;  /* 0x00c00044cf007388 */ /* 0x000fe20000000800 */
[----:B------:R-:W-:Y:S02]  /*4400*/  F2FP.BF16.F32.PACK_AB R96, R97, R96 ;  /* 0x000000606160723e */ /* 0x000fe400000010ff */
[----:B------:R-:W-:Y:S01]  /*4410*/  F2FP.BF16.F32.PACK_AB R98, R99, R98 ;  /* 0x000000626362723e */ /* 0x000fe200000010ff */
[----:B------:R-:W-:Y:S01]  /*4420*/  STS [R207+0xc400], R70 ;  /* 0x00c40046cf007388 */ /* 0x000fe20000000800 */
[----:B------:R-:W-:-:S02]  /*4430*/  F2FP.BF16.F32.PACK_AB R88, R89, R88 ;  /* 0x000000585958723e */ /* 0x000fc400000010ff */
[----:B------:R-:W-:Y:S01]  /*4440*/  F2FP.BF16.F32.PACK_AB R90, R91, R90 ;  /* 0x0000005a5b5a723e */ /* 0x000fe200000010ff */
[----:B------:R-:W-:Y:S01]  /*4450*/  STS [R9], R80 ;  /* 0x0000005009007388 */ /* 0x000fe20000000800 */
        /* <DEDUP_REMOVED lines=8> */
[----:B------:R-:W-:Y:S01]  /*44e0*/  STS [R207+0xd400], R74 ;  /* 0x00d4004acf007388 */ /* 0x000fe20000000800 */
[----:B------:R-:W-:Y:S02]  /*44f0*/  F2FP.BF16.F32.PACK_AB R50, R51, R50 ;  /* 0x000000323332723e */ /* 0x000fe400000010ff */
[----:B------:R-:W-:Y:S01]  /*4500*/  F2FP.BF16.F32.PACK_AB R42, R43, R42 ;  /* 0x0000002a2b2a723e */ /* 0x000fe200000010ff */
[----:B------:R-:W-:Y:S01]  /*4510*/  STS [R9+0x1000], R76 ;  /* 0x0010004c09007388 */ /* 0x000fe20000000800 */
[----:B------:R-:W-:Y:S02]  /*4520*/  F2FP.BF16.F32.PACK_AB R44, R45, R44 ;  /* 0x0000002c2d2c723e */ /* 0x000fe400000010ff */
[----:B------:R-:W-:Y:S01]  /*4530*/  F2FP.BF16.F32.PACK_AB R46, R47, R46 ;  /* 0x0000002e2f2e723e */ /* 0x000fe200000010ff */
[----:B------:R-:W-:Y:S01]  /*4540*/  STS [R9+0x1400], R78 ;  /* 0x0014004e09007388 */ /* 0x000fe20000000800 */
[----:B------:R-:W-:-:S02]  /*4550*/  MOV R211, RZ ;  /* 0x000000ff00d37202 */ /* 0x000fc40000000f00 */
[----:B---3--:R-:W-:Y:S01]  /*4560*/  MOV R45, UR5 ;  /* 0x00000005002d7c02 */ /* 0x008fe20008000f00 */
[----:B------:R-:W-:Y:S01]  /*4570*/  STS [R207+0xe000], R84 ;  /* 0x00e00054cf007388 */ /* 0x000fe20000000800 */
[----:B-1----:R-:W-:Y:S01]  /*4580*/  MOV R41, UR7 ;  /* 0x0000000700297c02 */ /* 0x002fe20008000f00 */
[----:B------:R-:W-:Y:S02]  /*4590*/  IMAD.WIDE.U32 R12, R6, UR26, R210 ;  /* 0x0000001a060c7c25 */ /* 0x000fe4000f8e00d2 */
[----:B------:R-:W-:Y:S02]  /*45a0*/  STS [R207+0xe400], R86 ;  /* 0x00e40056cf007388 */ /* 0x000fe40000000800 */
[----:B------:R-:W-:Y:S01]  /*45b0*/  IMAD.IADD R13, R13, 0x1, R10 ;  /* 0x000000010d0d7824 */ /* 0x000fe200078e020a */
[----:B------:R-:W-:Y:S01]  /*45c0*/  MOV R10, UR4 ;  /* 0x00000004000a7c02 */ /* 0x000fe20008000f00 */
[----:B------:R-:W-:Y:S01]  /*45d0*/  STS [R9+0x2000], R96 ;  /* 0x0020006009007388 */ /* 0x000fe20000000800 */
[----:B------:R-:W1:Y:S03]  /*45e0*/  LDCU.64 UR4, c[0x0][0x5d8] ;  /* 0x0000bb00ff0477ac */ /* 0x000e660008000a00 */
[----:B------:R-:W-:Y:S01]  /*45f0*/  STS [R9+0x2400], R98 ;  /* 0x0024006209007388 */ /* 0x000fe20000000800 */
[----:B------:R-:W-:-:S03]  /*4600*/  IMAD.WIDE.U32 R14, R10, UR18, R12 ;  /* 0x000000120a0e7c25 */ /* 0x000fc6000f8e000c */
[----:B------:R-:W-:Y:S01]  /*4610*/  STS [R207+0xf000], R88 ;  /* 0x00f00058cf007388 */ /* 0x000fe20000000800 */
[C---:B------:R-:W-:Y:S02]  /*4620*/  IMAD R10, R4.reuse, UR25, RZ ;  /* 0x00000019040a7c24 */ /* 0x040fe4000f8e02ff */
[----:B------:R-:W-:Y:S01]  /*4630*/  IMAD.WIDE.U32 R12, R4, UR26, R210 ;  /* 0x0000001a040c7c25 */ /* 0x000fe2000f8e00d2 */
[----:B------:R-:W-:Y:S03]  /*4640*/  STS [R207+0xf400], R90 ;  /* 0x00f4005acf007388 */ /* 0x000fe60000000800 */
[----:B------:R-:W-:Y:S01]  /*4650*/  IMAD R11, R5, UR26, R10 ;  /* 0x0000001a050b7c24 */ /* 0x000fe2000f8e020a */
[----:B------:R-:W-:Y:S01]  /*4660*/  STS [R9+0x3000], R92 ;  /* 0x0030005c09007388 */ /* 0x000fe20000000800 */
[----:B------:R-:W-:Y:S01]  /*4670*/  IMAD R45, R45, UR18, R15 ;  /* 0x000000122d2d7c24 */ /* 0x000fe2000f8e020f */
[----:B-1----:R-:W-:-:S02]  /*4680*/  MOV R43, UR4 ;  /* 0x00000004002b7c02 */ /* 0x002fc40008000f00 */
[----:B------:R-:W-:Y:S01]  /*4690*/  STS [R9+0x3400], R94 ;  /* 0x0034005e09007388 */ /* 0x000fe20000000800 */
[----:B------:R-:W-:-:S03]  /*46a0*/  IADD3 R13, PT, PT, R13, R11, RZ ;  /* 0x0000000b0d0d7210 */ /* 0x000fc60007ffe0ff */
[----:B------:R-:W-:Y:S04]  /*46b0*/  STS [R207+0x10000], R20 ;  /* 0x01000014cf007388 */ /* 0x000fe80000000800 */
        /* <DEDUP_REMOVED lines=9> */
[----:B------:R1:W-:Y:S04]  /*4750*/  STS [R9+0x6000], R48 ;  /* 0x0060003009007388 */ /* 0x0003e80000000800 */
[----:B------:R-:W-:Y:S04]  /*4760*/  STS [R9+0x6400], R50 ;  /* 0x0064003209007388 */ /* 0x000fe80000000800 */
[----:B------:R-:W-:Y:S04]  /*4770*/  STS [R207+0x13000], R8 ;  /* 0x01300008cf007388 */ /* 0x000fe80000000800 */
[----:B------:R2:W-:Y:S04]  /*4780*/  STS [R207+0x13400], R42 ;  /* 0x0134002acf007388 */ /* 0x0005e80000000800 */
[----:B------:R3:W-:Y:S04]  /*4790*/  STS [R9+0x7000], R44 ;  /* 0x0070002c09007388 */ /* 0x0007e80000000800 */
[----:B------:R4:W-:Y:S01]  /*47a0*/  STS [R9+0x7400], R46 ;  /* 0x0074002e09007388 */ /* 0x0009e20000000800 */
[----:B------:R-:W-:Y:S01]  /*47b0*/  BAR.SYNC.DEFER_BLOCKING 0x0 ;  /* 0x0000000000007b1d */ /* 0x000fe20000010000 */
[----:B-1----:R-:W-:-:S05]  /*47c0*/  MOV R48, UR6 ;  /* 0x0000000600307c02 */ /* 0x002fca0008000f00 */
[----:B------:R-:W-:-:S04]  /*47d0*/  IMAD.WIDE.U32 R48, R48, UR18, R12 ;  /* 0x0000001230307c25 */ /* 0x000fc8000f8e000c */
[----:B------:R-:W-:Y:S01]  /*47e0*/  IMAD R49, R41, UR18, R49 ;  /* 0x0000001229317c24 */ /* 0x000fe2000f8e0231 */
[----:B------:R-:W-:Y:S01]  /*47f0*/  MOV R41, UR8 ;  /* 0x0000000800297c02 */ /* 0x000fe20008000f00 */
[----:B--2---:R-:W-:Y:S01]  /*4800*/  IMAD.U32 R42, RZ, RZ, UR5 ;  /* 0x00000005ff2a7e24 */ /* 0x004fe2000f8e00ff */
[----:B------:R-:W1:Y:S03]  /*4810*/  LDCU.128 UR4, c[0x0][0x560] ;  /* 0x0000ac00ff0477ac */ /* 0x000e660008000c00 */
[----:B------:R-:W-:-:S04]  /*4820*/  IMAD.WIDE.U32 R48, R41, UR17, R48 ;  /* 0x0000001129307c25 */ /* 0x000fc8000f8e0030 */
[----:B---3--:R-:W-:Y:S01]  /*4830*/  IMAD.MOV.U32 R44, RZ, RZ, R14 ;  /* 0x000000ffff2c7224 */ /* 0x008fe200078e000e */
[----:B------:R-:W2:Y:S03]  /*4840*/  LDS.128 R36, [R209+0xc000] ;  /* 0x00c00000d1247984 */ /* 0x000ea60000000c00 */
[----:B------:R-:W-:Y:S01]  /*4850*/  IMAD.WIDE.U32 R44, R43, UR17, R44 ;  /* 0x000000112b2c7c25 */ /* 0x000fe2000f8e002c */
[----:B------:R-:W3:Y:S03]  /*4860*/  LDS.128 R28, [R209+0xe000] ;  /* 0x00e00000d11c7984 */ /* 0x000ee60000000c00 */
[----:B------:R-:W-:Y:S01]  /*4870*/  IMAD R45, R42, UR17, R45 ;  /* 0x000000112a2d7c24 */ /* 0x000fe2000f8e022d */
[----:B------:R-:W-:Y:S01]  /*4880*/  SHF.R.U32.HI R42, RZ, 0x3, R40 ;  /* 0x00000003ff2a7819 */ /* 0x000fe20000011628 */
[----:B------:R-:W3:Y:S01]  /*4890*/  LDS.128 R32, [R209+0xd000] ;  /* 0x00d00000d1207984 */ /* 0x000ee20000000c00 */
[----:B------:R-:W-:-:S03]  /*48a0*/  MOV R40, UR9 ;  /* 0x0000000900287c02 */ /* 0x000fc60008000f00 */
[----:B----4-:R-:W-:Y:S01]  /*48b0*/  IMAD.WIDE.U32 R46, R42, R6, R44 ;  /* 0x000000062a2e7225 */ /* 0x010fe200078e002c */
[----:B------:R-:W4:Y:S03]  /*48c0*/  LDS.128 R24, [R209+0xf000] ;  /* 0x00f00000d1187984 */ /* 0x000f260000000c00 */
[----:B------:R-:W-:Y:S01]  /*48d0*/  IMAD R49, R40, UR17, R49 ;  /* 0x0000001128317c24 */ /* 0x000fe2000f8e0231 */
[----:B------:R-:W4:Y:S01]  /*48e0*/  LDS.128 R20, [R209+0x10000] ;  /* 0x01000000d1147984 */ /* 0x000f220000000c00 */
[----:B------:R-:W-:Y:S01]  /*48f0*/  IMAD R40, R42, R7, R47 ;  /* 0x000000072a287224 */ /* 0x000fe200078e022f */
[----:B-1----:R-:W-:Y:S01]  /*4900*/  LEA R44, P0, R46, UR4, 0x1 ;  /* 0x000000042e2c7c11 */ /* 0x002fe2000f8008ff */
[----:B------:R-:W-:Y:S01]  /*4910*/  IMAD.WIDE.U32 R48, R42, R4, R48 ;  /* 0x000000042a307225 */ /* 0x000fe200078e0030 */
[----:B------:R-:W1:Y:S02]  /*4920*/  LDS.128 R12, [R209+0x12000] ;  /* 0x01200000d10c7984 */ /* 0x000e640000000c00 */
[----:B------:R-:W-:Y:S01]  /*4930*/  LEA.HI.X R45, R46, UR5, R40, 0x1, P0 ;  /* 0x000000052e2d7c11 */ /* 0x000fe200080f0c28 */
[----:B------:R-:W-:Y:S01]  /*4940*/  IMAD R42, R42, R5, R49 ;  /* 0x000000052a2a7224 */ /* 0x000fe200078e0231 */
[----:B------:R-:W1:Y:S01]  /*4950*/  LDS.128 R16, [R209+0x11000] ;  /* 0x01100000d1107984 */ /* 0x000e620000000c00 */
[----:B------:R-:W-:-:S02]  /*4960*/  LEA R40, P1, R6, R44, 0x6 ;  /* 0x0000002c06287211 */ /* 0x000fc400078230ff */
[----:B------:R-:W-:Y:S01]  /*4970*/  LEA R46, P0, R48, UR6, 0x1 ;  /* 0x00000006302e7c11 */ /* 0x000fe2000f8008ff */
[----:B------:R-:W1:Y:S01]  /*4980*/  LDS.128 R8, [R209+0x13000] ;  /* 0x01300000d1087984 */ /* 0x000e620000000c00 */
[----:B------:R-:W-:Y:S02]  /*4990*/  LEA.HI.X R41, R6, R45, R7, 0x6, P1 ;  /* 0x0000002d06297211 */ /* 0x000fe400008f3407 */
[----:B------:R-:W-:Y:S02]  /*49a0*/  LEA.HI.X R47, R48, UR7, R42, 0x1, P0 ;  /* 0x00000007302f7c11 */ /* 0x000fe400080f0c2a */
[----:B------:R-:W-:-:S04]  /*49b0*/  LEA R6, P0, R4, R46, 0x6 ;  /* 0x0000002e04067211 */ /* 0x000fc800078030ff */
[----:B------:R-:W-:Y:S01]  /*49c0*/  LEA.HI.X R7, R4, R47, R5, 0x6, P0 ;  /* 0x0000002f04077211 */ /* 0x000fe200000f3405 */
[----:B--2---:R2:W-:Y:S04]  /*49d0*/  STG.E.128 desc[UR22][R44.64], R36 ;  /* 0x000000242c007986 */ /* 0x0045e8000c101d16 */
[----:B---3--:R2:W-:Y:S04]  /*49e0*/  STG.E.128 desc[UR22][R44.64+0x80], R28 ;  /* 0x0000801c2c007986 */ /* 0x0085e8000c101d16 */
[----:B------:R2:W-:Y:S04]  /*49f0*/  STG.E.128 desc[UR22][R40.64], R32 ;  /* 0x0000002028007986 */ /* 0x0005e8000c101d16 */
[----:B----4-:R2:W-:Y:S04]  /*4a00*/  STG.E.128 desc[UR22][R40.64+0x80], R24 ;  /* 0x0000801828007986 */ /* 0x0105e8000c101d16 */
[----:B------:R2:W-:Y:S04]  /*4a10*/  STG.E.128 desc[UR22][R46.64], R20 ;  /* 0x000000142e007986 */ /* 0x0005e8000c101d16 */
[----:B-1----:R2:W-:Y:S04]  /*4a20*/  STG.E.128 desc[UR22][R46.64+0x80], R12 ;  /* 0x0000800c2e007986 */ /* 0x0025e8000c101d16 */
[----:B------:R2:W-:Y:S04]  /*4a30*/  STG.E.128 desc[UR22][R6.64], R16 ;  /* 0x0000001006007986 */ /* 0x0005e8000c101d16 */
[----:B------:R2:W-:Y:S02]  /*4a40*/  STG.E.128 desc[UR22][R6.64+0x80], R8 ;  /* 0x0000800806007986 */ /* 0x0005e4000c101d16 */
.L_x_59:
[----:B------:R-:W1:Y:S01]  /*4a50*/  LDCU UR5, c[0x0][0x438] ;  /* 0x00008700ff0577ac */ /* 0x000e620008000800 */
[----:B------:R-:W3:Y:S01]  /*4a60*/  LDCU UR6, c[0x0][0x370] ;  /* 0x00006e00ff0677ac */ /* 0x000ee20008000800 */
[----:B-1----:R-:W-:-:S04]  /*4a70*/  UIADD3 UR5, UPT, UPT, UR5, 0x3f, URZ ;  /* 0x0000003f05057890 */ /* 0x002fc8000fffe0ff */
[----:B------:R-:W-:Y:S02]  /*4a80*/  USHF.R.S32.HI UR4, URZ, 0x1f, UR5 ;  /* 0x0000001fff047899 */ /* 0x000fe40008011405 */
[----:B---3--:R-:W-:Y:S02]  /*4a90*/  UIADD3 UR20, UPT, UPT, UR6, UR20, URZ ;  /* 0x0000001406147290 */ /* 0x008fe4000fffe0ff */
[----:B------:R-:W-:-:S04]  /*4aa0*/  ULEA.HI UR4, UR4, UR5, URZ, 0x6 ;  /* 0x0000000504047291 */ /* 0x000fc8000f8f30ff */
[----:B------:R-:W-:-:S04]  /*4ab0*/  USHF.R.S32.HI UR4, URZ, 0x6, UR4 ;  /* 0x00000006ff047899 */ /* 0x000fc80008011404 */
[----:B------:R-:W-:-:S09]  /*4ac0*/  UISETP.GE.AND UP0, UPT, UR20, UR4, UPT ;  /* 0x000000041400728c */ /* 0x000fd2000bf06270 */
[----:B------:R-:W-:Y:S05]  /*4ad0*/  BRA.U !UP0, `(.L_x_66) ;  /* 0xffffffb908d47547 */ /* 0x000fea000b83ffff */
[----:B------:R-:W-:Y:S05]  /*4ae0*/  EXIT ;  /* 0x000000000000794d */ /* 0x000fea0003800000 */
.L_x_67:
        /* <DEDUP_REMOVED lines=9> */
.L_x_1242:


//--------------------- .text._ZN5flash44flash_bwd_dq_dk_dv_loop_seqk_parallel_kernelI23Flash_bwd_kernel_traitsILi128ELi64ELi64ELi8ELi4ELi2ELi2ELb1ELb0EN7cutlass10bfloat16_tE19Flash_kernel_traitsILi128ELi64ELi64ELi8ES3_EELb0ELb1ELb0ELb0ELb0ELb1ELb0EEEvNS_16Flash_bwd_paramsE --------------------------
	.section	.text._ZN5flash44flash_bwd_dq_dk_dv_loop_seqk_parallel_kernelI23Flash_bwd_kernel_traitsILi128ELi64ELi64ELi8ELi4ELi2ELi2ELb1ELb0EN7cutlass10bfloat16_tE19Flash_kernel_traitsILi128ELi64ELi64ELi8ES3_EELb0ELb1ELb0ELb0ELb0ELb1ELb0EEEvNS_16Flash_bwd_paramsE,"ax",@progbits
	.align	128
        .global         _ZN5flash44flash_bwd_dq_dk_dv_loop_seqk_parallel_kernelI23Flash_bwd_kernel_traitsILi128ELi64ELi64ELi8ELi4ELi2ELi2ELb1ELb0EN7cutlass10bfloat16_tE19Flash_kernel_traitsILi128ELi64ELi64ELi8ES3_EELb0ELb1ELb0ELb0ELb0ELb1ELb0EEEvNS_16Flash_bwd_paramsE
        .type           _ZN5flash44flash_bwd_dq_dk_dv_loop_seqk_parallel_kernelI23Flash_bwd_kernel_traitsILi128ELi64ELi64ELi8ELi4ELi2ELi2ELb1ELb0EN7cutlass10bfloat16_tE19Flash_kernel_traitsILi128ELi64ELi64ELi8ES3_EELb0ELb1ELb0ELb0ELb0ELb1ELb0EEEvNS_16Flash_bwd_paramsE,@function
        .size           _ZN5flash44flash_bwd_dq_dk_dv_loop_seqk_parallel_kernelI23Flash_bwd_kernel_traitsILi128ELi64ELi64ELi8ELi4ELi2ELi2ELb1ELb0EN7cutlass10bfloat16_tE19Flash_kernel_traitsILi128ELi64ELi64ELi8ES3_EELb0ELb1ELb0ELb0ELb0ELb1ELb0EEEvNS_16Flash_bwd_paramsE,(.L_x_1243 - _ZN5flash44flash_bwd_dq_dk_dv_loop_seqk_parallel_kernelI23Flash_bwd_kernel_traitsILi128ELi64ELi64ELi8ELi4ELi2ELi2ELb1ELb0EN7cutlass10bfloat16_tE19Flash_kernel_traitsILi128ELi64ELi64ELi8ES3_EELb0ELb1ELb0ELb0ELb0ELb1ELb0EEEvNS_16Flash_bwd_paramsE)
        .other          _ZN5flash44flash_bwd_dq_dk_dv_loop_seqk_parallel_kernelI23Flash_bwd_kernel_traitsILi128ELi64ELi64ELi8ELi4ELi2ELi2ELb1ELb0EN7cutlass10bfloat16_tE19Flash_kernel_traitsILi128ELi64ELi64ELi8ES3_EELb0ELb1ELb0ELb0ELb0ELb1ELb0EEEvNS_16Flash_bwd_paramsE,@"STO_CUDA_ENTRY STV_DEFAULT"
_ZN5flash44flash_bwd_dq_dk_dv_loop_seqk_parallel_kernelI23Flash_bwd_kernel_traitsILi128ELi64ELi64ELi8ELi4ELi2ELi2ELb1ELb0EN7cutlass10bfloat16_tE19Flash_kernel_traitsILi128ELi64ELi64ELi8ES3_EELb0ELb1ELb0ELb0ELb0ELb1ELb0EEEvNS_16Flash_bwd_paramsE:
.text._ZN5flash44flash_bwd_dq_dk_dv_loop_seqk_parallel_kernelI23Flash_bwd_kernel_traitsILi128ELi64ELi64ELi8ELi4ELi2ELi2ELb1ELb0EN7cutlass10bfloat16_tE19Flash_kernel_traitsILi128ELi64ELi64ELi8ES3_EELb0ELb1ELb0ELb0ELb0ELb1ELb0EEEvNS_16Flash_bwd_paramsE:
        /* <DEDUP_REMOVED lines=14> */
[----:B------:R-:W-:Y:S01]  /*00e0*/  IMAD.MOV.U32 R209, RZ, RZ, 0x20 ;  /* 0x00000020ffd17424 */ /* 0x000fe200078e00ff */
[----:B------:R-:W-:Y:S01]  /*00f0*/  UMOV UR5, 0x400 ;  /* 0x0000040000057882 */ /* 0x000fe20000000000 */
[----:B------:R-:W1:Y:S01]  /*0100*/  LDCU.64 UR14, c[0x0][0x358] ;  /* 0x00006b00ff0e77ac */ /* 0x000e620008000a00 */
[----:B------:R-:W3:Y:S01]  /*0110*/  S2R R211, SR_CTAID.Z ;  /* 0x0000000000d37919 */ /* 0x000ee20000002700 */
[----:B------:R-:W3:Y:S01]  /*0120*/  S2UR UR12, SR_CTAID.X ;  /* 0x00000000000c79c3 */ /* 0x000ee20000002500 */
[----:B------:R-:W1:Y:S01]  /*0130*/  LDCU.64 UR8, c[0x0][0x470] ;  /* 0x00008e00ff0877ac */ /* 0x000e620008000a00 */
[----:B------:R-:W-:Y:S01]  /*0140*/  UMOV UR18, URZ ;  /* 0x000000ff00127c82 */ /* 0x000fe20008000000 */
[----:B------:R-:W-:Y:S01]  /*0150*/  UMOV UR19, URZ ;  /* 0x000000ff00137c82 */ /* 0x000fe20008000000 */
[----:B--2---:R-:W-:-:S04]  /*0160*/  ULEA UR6, UR6, UR5, 0x18 ;  /* 0x0000000506067291 */ /* 0x004fc8000f8ec0ff */
        /* <DEDUP_REMOVED lines=8> */
[----:B------:R-:W-:Y:S02]  /*01f0*/  LOP3.LUT R3, R9, 0xc00, RZ, 0xc0, !PT ;  /* 0x00000c0009037812 */ /* 0x000fe400078ec0ff */
[----:B------:R-:W-:-:S02]  /*0200*/  LOP3.LUT R219, R219, 0x20, R6, 0x78, !PT ;  /* 0x00000020dbdb7812 */ /* 0x000fc400078e7806 */
[----:B------:R-:W-:Y:S02]  /*0210*/  LOP3.LUT R7, R9, 0x200, RZ, 0xc0, !PT ;  /* 0x0000020009077812 */ /* 0x000fe400078ec0ff */
[----:B------:R-:W-:Y:S01]  /*0220*/  LOP3.LUT R2, R3, 0x6, R0, 0xf8, !PT ;  /* 0x0000000603027812 */ /* 0x000fe200078ef800 */
[----:B------:R-:W-:Y:S01]  /*0230*/  IMAD.SHL.U32 R3, R215, 0x40, RZ ;  /* 0x00000040d7037824 */ /* 0x000fe200078e00ff */
[--C-:B------:R-:W-:Y:S02]  /*0240*/  LOP3.LUT R219, R219, 0x1c0, R4.reuse, 0xf8, !PT ;  /* 0x000001c0dbdb7812 */ /* 0x100fe400078ef804 */
[----:B------:R-:W-:Y:S02]  /*0250*/  LOP3.LUT R7, R7, 0x3800, R4, 0xf8, !PT ;  /* 0x0000380007077812 */ /* 0x000fe400078ef804 */
[----:B------:R-:W-:Y:S02]  /*0260*/  SHF.R.U32.HI R217, RZ, 0x3, R215 ;  /* 0x00000003ffd97819 */ /* 0x000fe400000116d7 */
[----:B------:R-:W-:-:S02]  /*0270*/  LOP3.LUT R4, R4, 0x1c0, RZ, 0xc0, !PT ;  /* 0x000001c004047812 */ /* 0x000fc400078ec0ff */
[----:B------:R-:W-:Y:S02]  /*0280*/  LOP3.LUT R219, R2, R219, RZ, 0xfc, !PT ;  /* 0x000000db02db7212 */ /* 0x000fe400078efcff */
[----:B------:R-:W-:Y:S02]  /*0290*/  LOP3.LUT R13, R3, 0x1c0, RZ, 0xc0, !PT ;  /* 0x000001c0030d7812 */ /* 0x000fe400078ec0ff */
[----:B------:R-:W-:Y:S02]  /*02a0*/  LOP3.LUT R2, R5, 0x10, RZ, 0xc0, !PT ;  /* 0x0000001005027812 */ /* 0x000fe400078ec0ff */
[----:B------:R-:W-:Y:S02]  /*02b0*/  LOP3.LUT R11, R9, 0x400, RZ, 0xc0, !PT ;  /* 0x00000400090b7812 */ /* 0x000fe400078ec0ff */
[----:B------:R-:W-:Y:S02]  /*02c0*/  LOP3.LUT R15, R4, 0x18, R217, 0xf8, !PT ;  /* 0x00000018040f7812 */ /* 0x000fe400078ef8d9 */
[----:B------:R-:W-:-:S02]  /*02d0*/  LOP3.LUT R208, R13, 0x38, R216, 0xf8, !PT ;  /* 0x000000380dd07812 */ /* 0x000fc400078ef8d8 */
[----:B------:R-:W-:Y:S02]  /*02e0*/  LOP3.LUT R13, R2, 0x8, R215, 0xf8, !PT ;  /* 0x00000008020d7812 */ /* 0x000fe400078ef8d7 */
[--C-:B------:R-:W-:Y:S02]  /*02f0*/  LOP3.LUT R11, R11, 0x6, R0.reuse, 0xf8, !PT ;  /* 0x000000060b0b7812 */ /* 0x100fe400078ef800 */
[----:B------:R-:W-:Y:S02]  /*0300*/  LOP3.LUT R218, R15, 0x38, R0, 0x78, !PT ;  /* 0x000000380fda7812 */ /* 0x000fe400078e7800 */
[----:B------:R-:W-:Y:S02]  /*0310*/  LOP3.LUT R0, R0, 0x20, RZ, 0xc0, !PT ;  /* 0x0000002000007812 */ /* 0x000fe400078ec0ff */
[----:B------:R-:W-:Y:S02]  /*0320*/  LOP3.LUT R213, R5, 0x30, RZ, 0xc0, !PT ;  /* 0x0000003005d57812 */ /* 0x000fe400078ec0ff */
[----:B------:R-:W-:-:S02]  /*0330*/  LOP3.LUT R5, R208, 0x8, R5, 0x78, !PT ;  /* 0x00000008d0057812 */ /* 0x000fc400078e7805 */
[----:B------:R-:W-:Y:S02]  /*0340*/  LOP3.LUT R204, R13, R208, RZ, 0x3c, !PT ;  /* 0x000000d00dcc7212 */ /* 0x000fe400078e3cff */
[----:B------:R-:W-:Y:S02]  /*0350*/  LOP3.LUT R208, R208, 0x8, R215, 0x78, !PT ;  /* 0x00000008d0d07812 */ /* 0x000fe400078e78d7 */
[----:B------:R-:W-:Y:S02]  /*0360*/  LOP3.LUT R202, R3, 0x200, RZ, 0xc0, !PT ;  /* 0x0000020003ca7812 */ /* 0x000fe400078ec0ff */
[----:B------:R-:W-:Y:S02]  /*0370*/  LOP3.LUT R0, R0, 0x18, R217, 0xf8, !PT ;  /* 0x0000001800007812 */ /* 0x000fe400078ef8d9 */
[----:B------:R-:W-:Y:S02]  /*0380*/  LOP3.LUT R208, R7, R208, RZ, 0xfc, !PT ;  /* 0x000000d007d07212 */ /* 0x000fe400078efcff */
[----:B------:R-:W-:-:S02]  /*0390*/  LOP3.LUT R212, R202, 0xc00, R9, 0xf8, !PT ;  /* 0x00000c00cad47812 */ /* 0x000fc400078ef809 */
[----:B------:R-:W-:Y:S01]  /*03a0*/  LOP3.LUT R218, R11, R218, RZ, 0xfc, !PT ;  /* 0x000000da0bda7212 */ /* 0x000fe200078efcff */
[----:B---3--:R-:W-:Y:S01]  /*03b0*/  IMAD.U32 R11, RZ, RZ, UR4 ;  /* 0x00000004ff0b7e24 */ /* 0x008fe2000f8e00ff */
[----:B------:R-:W-:Y:S01]  /*03c0*/  LOP3.LUT R7, R0, 0x1c0, R3, 0xf8, !PT ;  /* 0x000001c000077812 */ /* 0x000fe200078ef803 */
[----:B------:R-:W-:Y:S01]  /*03d0*/  UIADD3 UR4, UPT, UPT, UR6, 0x10000, URZ ;  /* 0x0001000006047890 */ /* 0x000fe2000fffe0ff */
[----:B------:R-:W-:Y:S02]  /*03e0*/  LOP3.LUT R202, R202, 0x400, R9, 0xf8, !PT ;  /* 0x00000400caca7812 */ /* 0x000fe400078ef809 */
[----:B------:R-:W-:Y:S02]  /*03f0*/  R2P PR, R215, 0xe ;  /* 0x0000000ed7007804 */ /* 0x000fe40000000000 */
[----:B------:R-:W-:Y:S02]  /*0400*/  LOP3.LUT R210, R7, 0x38, R216, 0x78, !PT ;  /* 0x0000003807d27812 */ /* 0x000fe400078e78d8 */
[----:B------:R-:W-:-:S02]  /*0410*/  LOP3.LUT R212, R212, R5, RZ, 0xfc, !PT ;  /* 0x00000005d4d47212 */ /* 0x000fc400078efcff */
[----:B------:R-:W-:Y:S02]  /*0420*/  LOP3.LUT R202, R202, R5, RZ, 0xfc, !PT ;  /* 0x00000005caca7212 */ /* 0x000fe400078efcff */
[----:B------:R-:W-:Y:S02]  /*0430*/  LOP3.LUT R0, R216, 0x1f8, RZ, 0xc0, !PT ;  /* 0x000001f8d8007812 */ /* 0x000fe400078ec0ff */
[----:B------:R-:W-:Y:S02]  /*0440*/  LOP3.LUT R204, R204, 0x200, R9, 0xf8, !PT ;  /* 0x00000200cccc7812 */ /* 0x000fe400078ef809 */
[----:B------:R-:W-:Y:S02]  /*0450*/  LOP3.LUT R210, R210, 0x200, R3, 0xf8, !PT ;  /* 0x00000200d2d27812 */ /* 0x000fe400078ef803 */
[----:B------:R-:W-:Y:S02]  /*0460*/  SEL R207, R207, 0xffffffc0, !P2 ;  /* 0xffffffc0cfcf7807 */ /* 0x000fe40005000000 */
[----:B------:R-:W-:-:S02]  /*0470*/  LEA R212, R212, UR6, 0x1 ;  /* 0x00000006d4d47c11 */ /* 0x000fc4000f8e08ff */
[----:B------:R-:W-:Y:S02]  /*0480*/  LEA R208, R208, UR4, 0x1 ;  /* 0x00000004d0d07c11 */ /* 0x000fe4000f8e08ff */
[----:B------:R-:W-:Y:S01]  /*0490*/  LEA R202, R202, UR4, 0x1 ;  /* 0x00000004caca7c11 */ /* 0x000fe2000f8e08ff */
[----:B------:R-:W-:Y:S01]  /*04a0*/  IMAD.IADD R2, R212, 0x1, R207 ;  /* 0x00000001d4027824 */ /* 0x000fe200078e02cf */
[----:B------:R-:W-:Y:S01]  /*04b0*/  LOP3.LUT R3, R0, 0x38, R215, 0x78, !PT ;  /* 0x0000003800037812 */ /* 0x000fe200078e78d7 */
[----:B------:R-:W-:Y:S01]  /*04c0*/  IMAD.IADD R206, R208, 0x1, R207 ;  /* 0x00000001d0ce7824 */ /* 0x000fe200078e02cf */
[----:B------:R-:W-:Y:S01]  /*04d0*/  LEA R219, R219, UR5, 0x1 ;  /* 0x00000005dbdb7c11 */ /* 0x000fe2000f8e08ff */
[----:B------:R-:W-:Y:S01]  /*04e0*/  IMAD.IADD R200, R207, 0x1, R202 ;  /* 0x00000001cfc87824 */ /* 0x000fe200078e02ca */
[----:B------:R-:W-:Y:S02]  /*04f0*/  SEL R209, R209, 0xffffffe0, !P1 ;  /* 0xffffffe0d1d17807 */ /* 0x000fe40004800000 */
[----:B------:R-:W-:Y:S01]  /*0500*/  LEA R204, R204, UR5, 0x1 ;  /* 0x00000005cccc7c11 */ /* 0x000fe2000f8e08ff */
[----:B------:R-:W-:Y:S01]  /*0510*/  VIADD R247, R219, 0x20 ;  /* 0x00000020dbf77836 */ /* 0x000fe20000000000 */
[----:B------:R-:W-:Y:S01]  /*0520*/  LOP3.LUT R220, R3, 0x1e00, R216, 0xf8, !PT ;  /* 0x00001e0003dc7812 */ /* 0x000fe200078ef8d8 */
[----:B------:R-:W-:Y:S01]  /*0530*/  IMAD.IADD R3, R212, 0x1, R209 ;  /* 0x00000001d4037824 */ /* 0x000fe200078e02d1 */
[----:B------:R-:W-:Y:S01]  /*0540*/  LOP3.LUT R213, R213, 0x7, R6, 0xf8, !PT ;  /* 0x00000007d5d57812 */ /* 0x000fe200078ef806 */
[----:B------:R-:W-:Y:S01]  /*0550*/  IMAD.IADD R203, R207, 0x1, R204 ;  /* 0x00000001cfcb7824 */ /* 0x000fe200078e02cc */
[----:B------:R-:W-:Y:S01]  /*0560*/  SHF.R.U32.HI R215, RZ, 0x5, R215 ;  /* 0x00000005ffd77819 */ /* 0x000fe200000116d7 */
[----:B------:R-:W-:Y:S01]  /*0570*/  IMAD.IADD R201, R209, 0x1, R202 ;  /* 0x00000001d1c97824 */ /* 0x000fe200078e02ca */
[----:B------:R-:W-:Y:S01]  /*0580*/  LEA R220, R220, UR6, 0x1 ;  /* 0x00000006dcdc7c11 */ /* 0x000fe2000f8e08ff */
[----:B------:R-:W-:Y:S01]  /*0590*/  @P3 VIADD R247, R219, 0xffffffe0 ;  /* 0xffffffe0dbf73836 */ /* 0x000fe20000000000 */
[----:B------:R-:W-:Y:S01]  /*05a0*/  LEA R218, R218, UR6, 0x1 ;  /* 0x00000006dada7c11 */ /* 0x000fe2000f8e08ff */
[C---:B------:R-:W-:Y:S01]  /*05b0*/  IMAD.IADD R205, R209.reuse, 0x1, R206 ;  /* 0x00000001d1cd7824 */ /* 0x040fe200078e02ce */
[----:B------:R-:W-:Y:S01]  /*05c0*/  LEA R210, R210, UR6, 0x1 ;  /* 0x00000006d2d27c11 */ /* 0x000fe2000f8e08ff */
[----:B------:R-:W-:-:S02]  /*05d0*/  IMAD.IADD R0, R209, 0x1, R2 ;  /* 0x00000001d1007824 */ /* 0x000fc400078e0202 */
[----:B----4-:R-:W-:-:S07]  /*05e0*/  IMAD.IADD R199, R209, 0x1, R200 ;  /* 0x00000001d1c77824 */ /* 0x010fce00078e02c8 */
.L_x_105:
[----:B-1----:R-:W1:Y:S01]  /*05f0*/  LDC.64 R8, c[0x0][0x478] ;  /* 0x00011e00ff087b82 */ /* 0x002e620000000a00 */
[----:B------:R-:W-:Y:S01]  /*0600*/  ISETP.NE.U32.AND P5, PT, RZ, UR8, PT ;  /* 0x00000008ff007c0c */ /* 0x000fe2000bfa5070 */
[----:B------:R-:W-:Y:S01]  /*0610*/  IMAD.SHL.U32 R15, R214, 0x4, RZ ;  /* 0x00000004d60f7824 */ /* 0x000fe200078e00ff */
[----:B------:R-:W-:Y:S01]  /*0620*/  SHF.R.U32.HI R10, RZ, 0x1e, R214 ;  /* 0x0000001eff0a7819 */ /* 0x000fe200000116d6 */
[----:B------:R-:W-:Y:S01]  /*0630*/  IMAD.MOV.U32 R244, RZ, RZ, RZ ;  /* 0x000000fffff47224 */ /* 0x000fe200078e00ff */
[----:B------:R-:W-:-:S03]  /*0640*/  ISETP.NE.AND.EX P5, PT, RZ, UR9, PT, P5 ;  /* 0x00000009ff007c0c */ /* 0x000fc6000bfa5350 */
[----:B--2---:R-:W2:Y:S08]  /*0650*/  LDC.64 R4, c[0x0][0x460] ;  /* 0x00011800ff047b82 */ /* 0x004eb00000000a00 */
[----:B------:R-:W3:Y:S02]  /*0660*/  LDC.64 R16, c[0x0][0x460] ;  /* 0x00011800ff107b82 */ /* 0x000ee40000000a00 */
[----:B------:R-:W-:Y:S01]  /*0670*/  @P5 IADD3 R20, P1, PT, R15, UR8, RZ ;  /* 0x000000080f145c10 */ /* 0x000fe2000ff3e0ff */
[----:B------:R-:W-:-:S03]  /*0680*/  IMAD.MOV.U32 R12, RZ, RZ, -0x1 ;  /* 0xffffffffff0c7424 */ /* 0x000fc600078e00ff */
[----:B------:R-:W-:Y:S02]  /*0690*/  @P5 IADD3.X R21, PT, PT, R10, UR9, RZ, P1, !PT ;  /* 0x000000090a155c10 */ /* 0x000fe40008ffe4ff */
[----:B-1----:R-:W-:Y:S01]  /*06a0*/  ISETP.NE.U32.AND P4, PT, R8, RZ, PT ;  /* 0x000000ff0800720c */ /* 0x002fe20003f85070 */
[----:B------:R-:W1:Y:S02]  /*06b0*/  LDC.U8 R14, c[0x0][0x532] ;  /* 0x00014c80ff0e7b82 */ /* 0x000e640000000000 */
[----:B------:R-:W4:Y:S01]  /*06c0*/  @P5 LDG.E R244, desc[UR14][R20.64] ;  /* 0x0000000e14f45981 */ /* 0x000f22000c1e1900 */
[----:B------:R-:W-:Y:S02]  /*06d0*/  ISETP.NE.AND.EX P4, PT, R9, RZ, PT, P4 ;  /* 0x000000ff0900720c */ /* 0x000fe40003f85340 */
[----:B--2---:R-:W-:-:S03]  /*06e0*/  ISETP.NE.U32.AND P3, PT, R4, RZ, PT ;  /* 0x000000ff0400720c */ /* 0x004fc60003f65070 */
[----:B------:R-:W2:Y:S01]  /*06f0*/  LDC.64 R6, c[0x0][0x468] ;  /* 0x00011a00ff067b82 */ /* 0x000ea20000000a00 */
[----:B------:R-:W-:Y:S02]  /*0700*/  ISETP.NE.U32.AND P2, PT, R4, RZ, PT ;  /* 0x000000ff0400720c */ /* 0x000fe40003f45070 */
[C---:B------:R-:W-:Y:S02]  /*0710*/  ISETP.NE.AND.EX P3, PT, R5.reuse, RZ, PT, P3 ;  /* 0x000000ff0500720c */ /* 0x040fe40003f65330 */
[----:B------:R-:W-:-:S03]  /*0720*/  ISETP.NE.AND.EX P2, PT, R5, RZ, PT, P2 ;  /* 0x000000ff0500720c */ /* 0x000fc60003f45320 */
[----:B------:R-:W-:Y:S01]  /*0730*/  @P4 IADD3 R18, P0, PT, R15, R8, RZ ;  /* 0x000000080f124210 */ /* 0x000fe20007f1e0ff */
[----:B---3--:R-:W-:Y:S01]  /*0740*/  IMAD.WIDE.U32 R16, R214, 0x4, R16 ;  /* 0x00000004d6107825 */ /* 0x008fe200078e0010 */
[----:B------:R-:W3:Y:S03]  /*0750*/  @!P4 LDC.64 R4, c[0x0][0x488] ;  /* 0x00012200ff04cb82 */ /* 0x000ee60000000a00 */
[----:B------:R-:W-:-:S03]  /*0760*/  @P4 IMAD.X R19, R10, 0x1, R9, P0 ;  /* 0x000000010a134824 */ /* 0x000fc600000e0609 */
[----:B-----5:R2:W5:Y:S01]  /*0770*/  @P3 LDG.E R12, desc[UR14][R16.64] ;  /* 0x0000000e100c3981 */ /* 0x020562000c1e1900 */
[----:B-1----:R-:W-:Y:S01]  /*0780*/  ISETP.NE.AND P5, PT, R14, RZ, PT ;  /* 0x000000ff0e00720c */ /* 0x002fe20003fa5270 */
[----:B------:R-:W-:Y:S01]  /*0790*/  IMAD.MOV.U32 R245, RZ, RZ, -0x1 ;  /* 0xfffffffffff57424 */ /* 0x000fe200078e00ff */
[----:B------:R-:W1:Y:S01]  /*07a0*/  @!P4 LDC R8, c[0x0][0x43c] ;  /* 0x00010f00ff08cb82 */ /* 0x000e620000000800 */
[----:B------:R-:W4:Y:S04]  /*07b0*/  @P4 LDG.E R13, desc[UR14][R18.64] ;  /* 0x0000000e120d4981 */ /* 0x000f28000c1e1900 */
[----:B------:R1:W5:Y:S01]  /*07c0*/  @P2 LDG.E R9, desc[UR14][R16.64+0x4] ;  /* 0x0000040e10092981 */ /* 0x000362000c1e1900 */
[----:B--2---:R-:W-:-:S04]  /*07d0*/  ISETP.EQ.U32.AND P1, PT, R6, RZ, PT ;  /* 0x000000ff0600720c */ /* 0x004fc80003f22070 */
[----:B------:R-:W-:Y:S02]  /*07e0*/  ISETP.EQ.OR.EX P1, PT, R7, RZ, !P5, P1 ;  /* 0x000000ff0700720c */ /* 0x000fe40006f22710 */
[----:B------:R-:W-:-:S05]  /*07f0*/  IADD3 R14, P0, PT, R15, R6, RZ ;  /* 0x000000060f0e7210 */ /* 0x000fca0007f1e0ff */
[----:B------:R-:W-:Y:S01]  /*0800*/  IMAD.X R15, R10, 0x1, R7, P0 ;  /* 0x000000010a0f7824 */ /* 0x000fe200000e0607 */
[----:B------:R-:W2:Y:S05]  /*0810*/  @!P2 LDC R237, c[0x0][0x434] ;  /* 0x00010d00ffedab82 */ /* 0x000eaa0000000800 */
[----:B------:R2:W5:Y:S01]  /*0820*/  @!P1 LDG.E R245, desc[UR14][R14.64] ;  /* 0x0000000e0ef59981 */ /* 0x000562000c1e1900 */
[----:B------:R-:W-:-:S04]  /*0830*/  ISETP.NE.U32.AND P1, PT, R6, RZ, PT ;  /* 0x000000ff0600720c */ /* 0x000fc80003f25070 */
[----:B------:R-:W-:Y:S02]  /*0840*/  ISETP.NE.AND.EX P1, PT, R7, RZ, PT, P1 ;  /* 0x000000ff0700720c */ /* 0x000fe40003f25310 */
[----:B---3--:R-:W-:Y:S01]  /*0850*/  @!P4 ISETP.NE.U32.AND P0, PT, R4, RZ, PT ;  /* 0x000000ff0400c20c */ /* 0x008fe20003f05070 */
[----:B------:R-:W-:-:S03]  /*0860*/  USHF.L.U32 UR17, UR13, 0x6, URZ ;  /* 0x000000060d117899 */ /* 0x000fc600080006ff */
[----:B------:R-:W-:-:S04]  /*0870*/  @!P4 ISETP.NE.AND.EX P0, PT, R5, RZ, PT, P0 ;  /* 0x000000ff0500c20c */ /* 0x000fc80003f05300 */
[----:B-1----:R-:W-:Y:S01]  /*0880*/  @!P4 SEL R8, R8, RZ, P0 ;  /* 0x000000ff0808c207 */ /* 0x002fe20000000000 */
[----:B----4-:R-:W-:Y:S02]  /*0890*/  @P4 IMAD.IADD R242, R13, 0x1, -R244 ;  /* 0x000000010df24824 */ /* 0x010fe400078e0af4 */
[----:B--2---:R-:W-:Y:S06]  /*08a0*/  @!P1 BRA `(.L_x_68) ;  /* 0x00000000000c9947 */ /* 0x004fec0003800000 */
[----:B------:R-:W2:Y:S02]  /*08b0*/  @P5 LDG.E R4, desc[UR14][R14.64+0x4] ;  /* 0x0000040e0e045981 */ /* 0x000ea4000c1e1900 */
[----:B--2--5:R-:W-:-:S06]  /*08c0*/  @P5 IADD3 R11, PT, PT, R4, -R245, RZ ;  /* 0x800000f5040b5210 */ /* 0x024fcc0007ffe0ff */
[----:B------:R1:W5:Y:S02]  /*08d0*/  @!P5 LDG.E R11, desc[UR14][R14.64] ;  /* 0x0000000e0e0bd981 */ /* 0x000364000c1e1900 */
.L_x_68:
        /* <DEDUP_REMOVED lines=23> */
[----:B------:R-:W3:Y:S01]  /*0a50*/  LDCU.64 UR6, c[0x0][0x3a0] ;  /* 0x00007400ff0677ac */ /* 0x000ee20008000a00 */
[----:B--2---:R-:W-:Y:S02]  /*0a60*/  MOV R6, UR4 ;  /* 0x0000000400067c02 */ /* 0x004fe40008000f00 */
[----:B------:R-:W-:-:S03]  /*0a70*/  MOV R7, UR5 ;  /* 0x0000000500077c02 */ /* 0x000fc60008000f00 */
[-C--:B------:R-:W-:Y:S02]  /*0a80*/  IMAD R4, R5, R6.reuse, RZ ;  /* 0x0000000605047224 */ /* 0x080fe400078e02ff */
[----:B------:R-:W-:-:S04]  /*0a90*/  IMAD.WIDE.U32 R8, R244, R6, RZ ;  /* 0x00000006f4087225 */ /* 0x000fc800078e00ff */
[----:B------:R-:W-:-:S05]  /*0aa0*/  IMAD R4, R244, R7, R4 ;  /* 0x00000007f4047224 */ /* 0x000fca00078e0204 */
[----:B------:R-:W-:-:S03]  /*0ab0*/  IADD3 R9, PT, PT, R9, R4, RZ ;  /* 0x0000000409097210 */ /* 0x000fc60007ffe0ff */
[----:B---3--:R-:W-:-:S04]  /*0ac0*/  IMAD.WIDE.U32 R18, R214, UR6, R8 ;  /* 0x00000006d6127c25 */ /* 0x008fc8000f8e0008 */
[----:B------:R-:W-:Y:S01]  /*0ad0*/  IMAD R17, R214, UR7, R19 ;  /* 0x00000007d6117c24 */ /* 0x000fe2000f8e0213 */
[----:B------:R-:W-:Y:S06]  /*0ae0*/  BRA `(.L_x_71) ;  /* 0x0000000000147947 */ /* 0x000fec0003800000 */
.L_x_70:
[----:B------:R-:W2:Y:S01]  /*0af0*/  LDC.64 R6, c[0x0][0x3b8] ;  /* 0x0000ee00ff067b82 */ /* 0x000ea20000000a00 */
[----:B------:R-:W-:-:S05]  /*0b00*/  IADD3 R18, PT, PT, R244, R245, RZ ;  /* 0x000000f5f4127210 */ /* 0x000fca0007ffe0ff */
[C---:B--2---:R-:W-:Y:S02]  /*0b10*/  IMAD R17, R18.reuse, R7, RZ ;  /* 0x0000000712117224 */ /* 0x044fe400078e02ff */
[----:B------:R-:W-:-:S05]  /*0b20*/  IMAD.WIDE.U32 R18, R18, R6, RZ ;  /* 0x0000000612127225 */ /* 0x000fca00078e00ff */
[----:B------:R-:W-:Y:S02]  /*0b30*/  IADD3 R17, PT, PT, R19, R17, RZ ;  /* 0x0000001113117210 */ /* 0x000fe40007ffe0ff */
.L_x_71:
[----:B------:R-:W2:Y:S01]  /*0b40*/  LDC R4, c[0x0][0x3e8] ;  /* 0x0000fa00ff047b82 */ /* 0x000ea20000000800 */
[----:B------:R-:W-:Y:S01]  /*0b50*/  USHF.R.S32.HI UR16, URZ, 0x1f, UR17 ;  /* 0x0000001fff107899 */ /* 0x000fe20008011411 */
[----:B--2---:R-:W-:-:S04]  /*0b60*/  IABS R9, R4 ;  /* 0x0000000400097213 */ /* 0x004fc80000000000 */
[----:B------:R-:W2:Y:S08]  /*0b70*/  I2F.RP R13, R9 ;  /* 0x00000009000d7306 */ /* 0x000eb00000209400 */
[----:B--2---:R-:W2:Y:S02]  /*0b80*/  MUFU.RCP R10, R13 ;  /* 0x0000000d000a7308 */ /* 0x004ea40000001000 */
[----:B--2---:R-:W-:-:S06]  /*0b90*/  VIADD R10, R10, 0xffffffe ;  /* 0x0ffffffe0a0a7836 */ /* 0x004fcc0000000000 */
[----:B------:R-:W2:Y:S02]  /*0ba0*/  F2I.FTZ.U32.TRUNC.NTZ R11, R10 ;  /* 0x0000000a000b7305 */ /* 0x000ea4000021f000 */
[----:B--2---:R-:W-:Y:S01]  /*0bb0*/  IMAD.MOV R5, RZ, RZ, -R11 ;  /* 0x000000ffff057224 */ /* 0x004fe200078e0a0b */
        /* <DEDUP_REMOVED lines=17> */
[----:B-1----:R-:W-:Y:S01]  /*0cd0*/  SHF.R.S32.HI R15, RZ, 0x1f, R16 ;  /* 0x0000001fff0f7819 */ /* 0x002fe20000011410 */
[----:B------:R-:W-:Y:S06]  /*0ce0*/  @P0 BRA `(.L_x_72) ;  /* 0x0000000000300947 */ /* 0x000fec0003800000 */
[----:B------:R-:W1:Y:S01]  /*0cf0*/  LDCU.64 UR4, c[0x0][0x3c0] ;  /* 0x00007800ff0477ac */ /* 0x000e620008000a00 */
[----:B------:R-:W-:Y:S01]  /*0d00*/  SHF.R.S32.HI R5, RZ, 0x1f, R244 ;  /* 0x0000001fff057819 */ /* 0x000fe200000114f4 */
[----:B------:R-:W2:Y:S01]  /*0d10*/  LDCU.64 UR6, c[0x0][0x3a8] ;  /* 0x00007500ff0677ac */ /* 0x000ea20008000a00 */
[----:B-1----:R-:W-:Y:S02]  /*0d20*/  MOV R10, UR4 ;  /* 0x00000004000a7c02 */ /* 0x002fe40008000f00 */
[----:B------:R-:W-:-:S03]  /*0d30*/  MOV R11, UR5 ;  /* 0x00000005000b7c02 */ /* 0x000fc60008000f00 */
[-C--:B------:R-:W-:Y:S02]  /*0d40*/  IMAD R4, R5, R10.reuse, RZ ;  /* 0x0000000a05047224 */ /* 0x080fe400078e02ff */
[----:B------:R-:W-:-:S04]  /*0d50*/  IMAD.WIDE.U32 R8, R244, R10, RZ ;  /* 0x0000000af4087225 */ /* 0x000fc800078e00ff */
[----:B------:R-:W-:-:S05]  /*0d60*/  IMAD R4, R244, R11, R4 ;  /* 0x0000000bf4047224 */ /* 0x000fca00078e0204 */
[----:B------:R-:W-:-:S03]  /*0d70*/  IADD3 R9, PT, PT, R9, R4, RZ ;  /* 0x0000000409097210 */ /* 0x000fc60007ffe0ff */
[----:B--2---:R-:W-:-:S04]  /*0d80*/  IMAD.WIDE.U32 R22, R214, UR6, R8 ;  /* 0x00000006d6167c25 */ /* 0x004fc8000f8e0008 */
[----:B------:R-:W-:Y:S01]  /*0d90*/  IMAD R19, R214, UR7, R23 ;  /* 0x00000007d6137c24 */ /* 0x000fe2000f8e0217 */
[----:B------:R-:W-:Y:S06]  /*0da0*/  BRA `(.L_x_73) ;  /* 0x0000000000147947 */ /* 0x000fec0003800000 */
.L_x_72:
[----:B------:R-:W1:Y:S01]  /*0db0*/  LDC.64 R10, c[0x0][0x3c0] ;  /* 0x0000f000ff0a7b82 */ /* 0x000e620000000a00 */
[----:B------:R-:W-:-:S05]  /*0dc0*/  IADD3 R22, PT, PT, R244, R245, RZ ;  /* 0x000000f5f4167210 */ /* 0x000fca0007ffe0ff */
[C---:B-1----:R-:W-:Y:S02]  /*0dd0*/  IMAD R19, R22.reuse, R11, RZ ;  /* 0x0000000b16137224 */ /* 0x042fe400078e02ff */
[----:B------:R-:W-:-:S05]  /*0de0*/  IMAD.WIDE.U32 R22, R22, R10, RZ ;  /* 0x0000000a16167225 */ /* 0x000fca00078e00ff */
[----:B------:R-:W-:Y:S02]  /*0df0*/  IADD3 R19, PT, PT, R23, R19, RZ ;  /* 0x0000001317137210 */ /* 0x000fe40007ffe0ff */
.L_x_73:
[----:B------:R-:W1:Y:S01]  /*0e00*/  @!P4 LDC.64 R8, c[0x0][0x588] ;  /* 0x00016200ff08cb82 */ /* 0x000e620000000a00 */
[----:B------:R-:W2:Y:S07]  /*0e10*/  LDCU UR6, c[0x0][0x3e0] ;  /* 0x00007c00ff0677ac */ /* 0x000eae0008000800 */
[----:B------:R-:W3:Y:S08]  /*0e20*/  @P4 LDC.64 R4, c[0x0][0x590] ;  /* 0x00016400ff044b82 */ /* 0x000ef00000000a00 */
[----:B------:R-:W2:Y:S01]  /*0e30*/  LDC R234, c[0x0][0x44c] ;  /* 0x00011300ffea7b82 */ /* 0x000ea20000000800 */
[----:B-1----:R-:W-:-:S04]  /*0e40*/  @!P4 IMAD.WIDE.U32 R40, R214, R8, RZ ;  /* 0x00000008d628c225 */ /* 0x002fc800078e00ff */
[----:B------:R-:W-:Y:S02]  /*0e50*/  @!P4 IMAD R28, R214, R9, R41 ;  /* 0x00000009d61cc224 */ /* 0x000fe400078e0229 */
[----:B---3--:R-:W-:-:S04]  /*0e60*/  @P4 IMAD.WIDE.U32 R24, R12, R4, RZ ;  /* 0x000000040c184225 */ /* 0x008fc800078e00ff */
[----:B------:R-:W-:Y:S01]  /*0e70*/  @P4 IMAD R28, R12, R5, R25 ;  /* 0x000000050c1c4224 */ /* 0x000fe200078e0219 */
[----:B------:R-:W-:Y:S01]  /*0e80*/  @P4 MOV R40, R24 ;  /* 0x0000001800284202 */ /* 0x000fe20000000f00 */
[----:B--2---:R-:W-:Y:S01]  /*0e90*/  IMAD.WIDE R8, R234, UR6, RZ ;  /* 0x00000006ea087c25 */ /* 0x004fe2000f8e02ff */
        /* <DEDUP_REMOVED lines=8> */
[----:B------:R-:W-:-:S04]  /*0f20*/  IMAD.WIDE.U32 R36, R24, R234, RZ ;  /* 0x000000ea18247225 */ /* 0x000fc800078e00ff */
[----:B------:R-:W-:Y:S01]  /*0f30*/  IMAD R5, R4, UR6, RZ ;  /* 0x0000000604057c24 */ /* 0x000fe2000f8e02ff */
[----:B------:R-:W-:-:S03]  /*0f40*/  SHF.R.S32.HI R4, RZ, 0x1f, R234 ;  /* 0x0000001fff047819 */ /* 0x000fc600000114ea */
[----:B------:R-:W-:-:S05]  /*0f50*/  IMAD R5, R30, UR4, R5 ;  /* 0x000000041e057c24 */ /* 0x000fca000f8e0205 */
[----:B------:R-:W-:-:S05]  /*0f60*/  IADD3 R25, PT, PT, R25, R5, RZ ;  /* 0x0000000519197210 */ /* 0x000fca0007ffe0ff */
[----:B------:R-:W-:-:S04]  /*0f70*/  IMAD R25, R25, R234, RZ ;  /* 0x000000ea19197224 */ /* 0x000fc800078e02ff */
[----:B------:R-:W-:-:S05]  /*0f80*/  IMAD R25, R4, R24, R25 ;  /* 0x0000001804197224 */ /* 0x000fca00078e0219 */
[----:B------:R-:W-:Y:S01]  /*0f90*/  IADD3 R25, PT, PT, R37, R25, RZ ;  /* 0x0000001925197210 */ /* 0x000fe20007ffe0ff */
[----:B------:R-:W-:Y:S06]  /*0fa0*/  BRA `(.L_x_75) ;  /* 0x00000000000c7947 */ /* 0x000fec0003800000 */
.L_x_74:
[-C--:B------:R-:W-:Y:S02]  /*0fb0*/  IMAD R25, R9, R12.reuse, RZ ;  /* 0x0000000c09197224 */ /* 0x080fe400078e02ff */
[----:B------:R-:W-:-:S05]  /*0fc0*/  IMAD.WIDE.U32 R36, R8, R12, RZ ;  /* 0x0000000c08247225 */ /* 0x000fca00078e00ff */
[----:B------:R-:W-:Y:S02]  /*0fd0*/  IADD3 R25, PT, PT, R37, R25, RZ ;  /* 0x0000001925197210 */ /* 0x000fe40007ffe0ff */
.L_x_75:
[----:B------:R-:W1:Y:S01]  /*0fe0*/  LDCU.U8 UR4, c[0x0][0x548] ;  /* 0x0000a900ff0477ac */ /* 0x000e620008000000 */
[----:B------:R-:W-:Y:S01]  /*0ff0*/  SHF.L.U32 R13, R214, 0x7, RZ ;  /* 0x00000007d60d7819 */ /* 0x000fe200000006ff */
[----:B------:R-:W-:Y:S01]  /*1000*/  IMAD R24, R211, R234, RZ ;  /* 0x000000ead3187224 */ /* 0x000fe200078e02ff */
[----:B------:R-:W2:Y:S02]  /*1010*/  LDCU.U8 UR5, c[0x0][0x5f0] ;  /* 0x0000be00ff0577ac */ /* 0x000ea40008000000 */
[----:B------:R-:W-:-:S04]  /*1020*/  SEL R4, R13, RZ, P3 ;  /* 0x000000ff0d047207 */ /* 0x000fc80001800000 */
[----:B------:R-:W-:-:S04]  /*1030*/  IADD3 R5, P1, PT, R27, R4, RZ ;  /* 0x000000041b057210 */ /* 0x000fc80007f3e0ff */
[----:B------:R-:W-:Y:S01]  /*1040*/  IADD3.X R23, PT, PT, RZ, R29, RZ, P1, !PT ;  /* 0x0000001dff177210 */ /* 0x000fe20000ffe4ff */
[----:B------:R-:W-:Y:S01]  /*1050*/  IMAD.WIDE.U32 R34, R5, R8, RZ ;  /* 0x0000000805227225 */ /* 0x000fe200078e00ff */
[----:B-1----:R-:W-:-:S03]  /*1060*/  UISETP.NE.AND UP0, UPT, UR4, URZ, UPT ;  /* 0x000000ff0400728c */ /* 0x002fc6000bf05270 */
[----:B------:R-:W-:-:S04]  /*1070*/  IMAD R4, R23, R8, RZ ;  /* 0x0000000817047224 */ /* 0x000fc800078e02ff */
[----:B------:R-:W-:-:S05]  /*1080*/  IMAD R5, R9, R5, R4 ;  /* 0x0000000509057224 */ /* 0x000fca00078e0204 */
        /* <DEDUP_REMOVED lines=9> */
.L_x_76:
[----:B------:R-:W1:Y:S01]  /*1120*/  LDC R23, c[0x0][0x434] ;  /* 0x00010d00ff177b82 */ /* 0x000e620000000800 */
[----:B------:R-:W-:-:S04]  /*1130*/  IMAD R4, R214, UR6, R211 ;  /* 0x00000006d6047c24 */ /* 0x000fc8000f8e02d3 */
[----:B-1----:R-:W-:-:S03]  /*1140*/  IMAD R23, R4, R23, RZ ;  /* 0x0000001704177224 */ /* 0x002fc600078e02ff */
.L_x_77:
        /* <DEDUP_REMOVED lines=11> */
.L_x_78:
[----:B------:R-:W1:Y:S01]  /*1200*/  LDC R31, c[0x0][0x444] ;  /* 0x00011100ff1f7b82 */ /* 0x000e620000000800 */
[----:B------:R-:W-:-:S04]  /*1210*/  IMAD R4, R214, UR6, R211 ;  /* 0x00000006d6047c24 */ /* 0x000fc8000f8e02d3 */
[----:B-1----:R-:W-:-:S07]  /*1220*/  IMAD R31, R4, R31, RZ ;  /* 0x0000001f041f7224 */ /* 0x002fce00078e02ff */
.L_x_79:
[----:B------:R-:W1:Y:S01]  /*1230*/  S2R R14, SR_TID.X ;  /* 0x00000000000e7919 */ /* 0x000e620000002100 */
[----:B------:R-:W2:Y:S01]  /*1240*/  LDC.64 R12, c[0x0][0x5f8] ;  /* 0x00017e00ff0c7b82 */ /* 0x000ea20000000a00 */
[--C-:B------:R-:W-:Y:S01]  /*1250*/  IADD3 R36, P2, P1, R34, R36, R24.reuse ;  /* 0x0000002422247210 */ /* 0x100fe2000795e018 */
[----:B------:R-:W-:Y:S01]  /*1260*/  IMAD R234, R234, UR6, RZ ;  /* 0x00000006eaea7c24 */ /* 0x000fe2000f8e02ff */
[----:B------:R-:W-:Y:S01]  /*1270*/  ISETP.NE.AND P4, PT, RZ, UR5, PT ;  /* 0x00000005ff007c0c */ /* 0x000fe2000bf85270 */
[----:B------:R-:W3:Y:S01]  /*1280*/  LDCU.64 UR6, c[0x0][0x3c8] ;  /* 0x00007900ff0677ac */ /* 0x000ee20008000a00 */
[----:B------:R-:W-:Y:S01]  /*1290*/  SHF.R.S32.HI R24, RZ, 0x1f, R24 ;  /* 0x0000001fff187819 */ /* 0x000fe20000011418 */
[----:B------:R-:W-:Y:S01]  /*12a0*/  IMAD.SHL.U32 R37, R234, 0x40, RZ ;  /* 0x00000040ea257824 */ /* 0x000fe200078e00ff */
[----:B------:R-:W-:Y:S01]  /*12b0*/  LEA R23, R20, R23, 0x6 ;  /* 0x0000001714177211 */ /* 0x000fe200078e30ff */
[----:B------:R-:W4:Y:S01]  /*12c0*/  LDC.64 R8, c[0x0][0x3b0] ;  /* 0x0000ec00ff087b82 */ /* 0x000f220000000a00 */
[----:B------:R-:W-:Y:S01]  /*12d0*/  IADD3.X R32, PT, PT, R32, R25, R24, P2, P1 ;  /* 0x0000001920207210 */ /* 0x000fe200017e2418 */
[----:B------:R-:W-:Y:S01]  /*12e0*/  IMAD.MOV.U32 R25, RZ, RZ, RZ ;  /* 0x000000ffff197224 */ /* 0x000fe200078e00ff */
[----:B------:R-:W-:Y:S01]  /*12f0*/  LOP3.LUT R24, R216, 0x38, RZ, 0xc0, !PT ;  /* 0x00000038d8187812 */ /* 0x000fe200078ec0ff */
[----:B------:R-:W-:Y:S01]  /*1300*/  VIADD R223, R237, UR17 ;  /* 0x00000011eddf7c36 */ /* 0x000fe20008000000 */
[----:B------:R-:W5:Y:S01]  /*1310*/  LDCU.64 UR10, c[0x0][0x380] ;  /* 0x00007000ff0a77ac */ /* 0x000f620008000a00 */
[----:B------:R-:W-:Y:S01]  /*1320*/  IMAD R31, R20, 0x40, R31 ;  /* 0x00000040141f7824 */ /* 0x000fe200078e021f */
[----:B------:R-:W-:Y:S01]  /*1330*/  IADD3 R40, P3, PT, R24, R40, RZ ;  /* 0x0000002818287210 */ /* 0x000fe20007f7e0ff */
[----:B------:R-:W3:Y:S01]  /*1340*/  LDC.64 R4, c[0x0][0x590] ;  /* 0x00016400ff047b82 */ /* 0x000ee20000000a00 */
[----:B------:R-:W5:Y:S01]  /*1350*/  LDCU.64 UR4, c[0x0][0x570] ;  /* 0x0000ae00ff0477ac */ /* 0x000f620008000a00 */
[----:B------:R-:W-:Y:S02]  /*1360*/  BSSY.RECONVERGENT B1, `(.L_x_69) ;  /* 0x0000466000017945 */ /* 0x000fe40003800200 */
[----:B------:R-:W-:-:S02]  /*1370*/  IMAD.X R41, RZ, RZ, R28, P3 ;  /* 0x000000ffff297224 */ /* 0x000fc400018e061c */
[----:B--2---:R-:W-:Y:S02]  /*1380*/  IMAD.WIDE.U32 R34, R12, UR12, RZ ;  /* 0x0000000c0c227c25 */ /* 0x004fe4000f8e00ff */
[----:B------:R-:W2:Y:S02]  /*1390*/  LDC R30, c[0x0][0x508] ;  /* 0x00014200ff1e7b82 */ /* 0x000ea40000000800 */
[----:B------:R-:W-:Y:S01]  /*13a0*/  IMAD R35, R13, UR12, R35 ;  /* 0x0000000c0d237c24 */ /* 0x000fe2000f8e0223 */
[----:B------:R-:W-:Y:S02]  /*13b0*/  SEL R12, R34, RZ, P4 ;  /* 0x000000ff220c7207 */ /* 0x000fe40002000000 */
[----:B-1----:R-:W-:Y:S01]  /*13c0*/  LOP3.LUT R33, R14, 0x1f, RZ, 0xc0, !PT ;  /* 0x0000001f0e217812 */ /* 0x002fe200078ec0ff */
[----:B----4-:R-:W-:Y:S01]  /*13d0*/  IMAD R34, R29, R8, RZ ;  /* 0x000000081d227224 */ /* 0x010fe200078e02ff */
[----:B------:R-:W-:Y:S01]  /*13e0*/  SEL R35, R35, RZ, P4 ;  /* 0x000000ff23237207 */ /* 0x000fe20002000000 */
[----:B------:R-:W1:Y:S02]  /*13f0*/  LDC.64 R250, c[0x0][0x420] ;  /* 0x00010800fffa7b82 */ /* 0x000e640000000a00 */
[----:B------:R-:W-:-:S02]  /*1400*/  IMAD R33, R215, R234, R33 ;  /* 0x000000ead7217224 */ /* 0x000fc400078e0221 */
[----:B------:R-:W-:Y:S02]  /*1410*/  IMAD R34, R27, R9, R34 ;  /* 0x000000091b227224 */ /* 0x000fe400078e0222 */
[----:B---3--:R-:W-:Y:S01]  /*1420*/  IMAD R38, R29, R4, RZ ;  /* 0x000000041d267224 */ /* 0x008fe200078e02ff */
[----:B------:R-:W-:Y:S01]  /*1430*/  IADD3 R36, P2, P1, R33, R36, R12 ;  /* 0x0000002421247210 */ /* 0x000fe2000795e00c */
[C---:B------:R-:W-:Y:S01]  /*1440*/  IMAD.WIDE.U32 R28, R27.reuse, R8, R24 ;  /* 0x000000081b1c7225 */ /* 0x040fe200078e0018 */
[----:B------:R-:W3:Y:S01]  /*1450*/  LDC.64 R12, c[0x0][0x598] ;  /* 0x00016600ff0c7b82 */ /* 0x000ee20000000a00 */
[----:B------:R-:W-:Y:S02]  /*1460*/  SHF.R.S32.HI R33, RZ, 0x1f, R33 ;  /* 0x0000001fff217819 */ /* 0x000fe40000011421 */
[C---:B------:R-:W-:Y:S01]  /*1470*/  IMAD R38, R27.reuse, R5, R38 ;  /* 0x000000051b267224 */ /* 0x040fe200078e0226 */
[----:B------:R-:W-:Y:S01]  /*1480*/  IADD3 R26, P3, PT, R26, R28, RZ ;  /* 0x0000001c1a1a7210 */ /* 0x000fe20007f7e0ff */
[----:B------:R-:W-:Y:S01]  /*1490*/  IMAD.WIDE.U32 R40, R27, R4, R40 ;  /* 0x000000041b287225 */ /* 0x000fe200078e0028 */
[----:B------:R-:W-:-:S02]  /*14a0*/  IADD3.X R32, PT, PT, R33, R32, R35, P2, P1 ;  /* 0x0000002021207210 */ /* 0x000fc400017e2423 */
[----:B------:R-:W-:Y:S01]  /*14b0*/  IADD3 R36, P1, PT, R37, R36, RZ ;  /* 0x0000002425247210 */ /* 0x000fe20007f3e0ff */
[----:B------:R-:W-:Y:S01]  /*14c0*/  IMAD.IADD R41, R41, 0x1, R38 ;  /* 0x0000000129297824 */ /* 0x000fe200078e0226 */
[----:B------:R-:W-:Y:S02]  /*14d0*/  IADD3.X R27, PT, PT, R21, R29, R34, P3, !PT ;  /* 0x0000001d151b7210 */ /* 0x000fe40001ffe422 */
[----:B------:R-:W-:Y:S01]  /*14e0*/  LEA.HI.X.SX32 R37, R37, R32, 0x1, P1 ;  /* 0x0000002025257211 */ /* 0x000fe200008f0eff */
[----:B------:R-:W4:Y:S01]  /*14f0*/  LDC.64 R28, c[0x0][0x5e8] ;  /* 0x00017a00ff1c7b82 */ /* 0x000f220000000a00 */
[----:B--2---:R-:W-:Y:S01]  /*1500*/  IADD3 R30, PT, PT, R223, -R30, -R242 ;  /* 0x8000001edf1e7210 */ /* 0x004fe20007ffe8f2 */
[C---:B------:R-:W-:Y:S01]  /*1510*/  IMAD.WIDE.U32 R26, R211.reuse, UR6, R26 ;  /* 0x00000006d31a7c25 */ /* 0x040fe2000f8e001a */
[----:B-----5:R-:W-:Y:S02]  /*1520*/  LEA R248, P1, R36, UR4, 0x2 ;  /* 0x0000000424f87c11 */ /* 0x020fe4000f8210ff */
[----:B------:R-:W-:Y:S01]  /*1530*/  SHF.L.U64.HI R225, R4, 0x5, R5 ;  /* 0x0000000504e17819 */ /* 0x000fe20000010205 */
[----:B------:R-:W-:Y:S01]  /*1540*/  IMAD R27, R211, UR7, R27 ;  /* 0x00000007d31b7c24 */ /* 0x000fe2000f8e021b */
[----:B------:R-:W2:Y:S01]  /*1550*/  LDCU.64 UR6, c[0x0][0x550] ;  /* 0x0000aa00ff0677ac */ /* 0x000ea20008000a00 */
[----:B------:R-:W-:Y:S01]  /*1560*/  LEA.HI.X R249, R36, UR5, R37, 0x2, P1 ;  /* 0x0000000524f97c11 */ /* 0x000fe200088f1425 */
[----:B-1----:R-:W-:Y:S01]  /*1570*/  IMAD.WIDE R250, R23, 0x4, R250 ;  /* 0x0000000417fa7825 */ /* 0x002fe200078e02fa */
[----:B------:R-:W-:-:S03]  /*1580*/  IADD3 R21, PT, PT, R217, 0x20, RZ ;  /* 0x00000020d9157810 */ /* 0x000fc60007ffe0ff */
[----:B---3--:R-:W-:-:S04]  /*1590*/  IMAD.WIDE.U32 R32, R211, R12, R40 ;  /* 0x0000000cd3207225 */ /* 0x008fc800078e0028 */
[----:B------:R-:W-:Y:S01]  /*15a0*/  IMAD R33, R211, R13, R33 ;  /* 0x0000000dd3217224 */ /* 0x000fe200078e0221 */
[----:B------:R-:W-:Y:S01]  /*15b0*/  SHF.R.S32.HI R13, RZ, 0x1f, R30 ;  /* 0x0000001fff0d7819 */ /* 0x000fe2000001141e */
[----:B------:R-:W-:-:S03]  /*15c0*/  IMAD.WIDE.U32 R26, R217, R8, R26 ;  /* 0x00000008d91a7225 */ /* 0x000fc600078e001a */
[----:B------:R-:W-:Y:S01]  /*15d0*/  LEA.HI R224, R13, R30, RZ, 0x6 ;  /* 0x0000001e0de07211 */ /* 0x000fe200078f30ff */
[C---:B------:R-:W-:Y:S01]  /*15e0*/  IMAD R231, R217.reuse, R9, R27 ;  /* 0x00000009d9e77224 */ /* 0x040fe200078e021b */
[C---:B------:R-:W-:Y:S01]  /*15f0*/  LEA R230, P2, R26.reuse, UR10, 0x1 ;  /* 0x0000000a1ae67c11 */ /* 0x040fe2000f8408ff */
[C---:B------:R-:W-:Y:S01]  /*1600*/  IMAD.WIDE.U32 R12, R217.reuse, R4, R32 ;  /* 0x00000004d90c7225 */ /* 0x040fe200078e0020 */
[----:B------:R-:W-:Y:S02]  /*1610*/  SHF.R.S32.HI R224, RZ, 0x6, R224 ;  /* 0x00000006ffe07819 */ /* 0x000fe400000114e0 */
[----:B------:R-:W-:Y:S01]  /*1620*/  LEA.HI.X R231, R26, UR11, R231, 0x1, P2 ;  /* 0x0000000b1ae77c11 */ /* 0x000fe200090f0ce7 */
[----:B------:R-:W-:Y:S01]  /*1630*/  IMAD R233, R217, R5, R13 ;  /* 0x00000005d9e97224 */ /* 0x000fe200078e020d */
[----:B------:R-:W-:Y:S01]  /*1640*/  VIMNMX R224, PT, PT, RZ, R224, !PT ;  /* 0x000000e0ffe07248 */ /* 0x000fe20007fe0100 */
[----:B----4-:R-:W-:Y:S01]  /*1650*/  IMAD.WIDE R226, R31, 0x4, R28 ;  /* 0x000000041fe27825 */ /* 0x010fe200078e021c */
[----:B--2---:R-:W-:-:S02]  /*1660*/  LEA R232, P1, R12, UR6, 0x1 ;  /* 0x000000060ce87c11 */ /* 0x004fc4000f8208ff */
[----:B------:R-:W-:Y:S01]  /*1670*/  ISETP.GT.AND P2, PT, R243, R224, PT ;  /* 0x000000e0f300720c */ /* 0x000fe20003f44270 */
[----:B------:R-:W-:Y:S01]  /*1680*/  IMAD.MOV.U32 R228, RZ, RZ, R226 ;  /* 0x000000ffffe47224 */ /* 0x000fe200078e00e2 */
[----:B------:R-:W-:Y:S01]  /*1690*/  LEA.HI.X R233, R12, UR7, R233, 0x1, P1 ;  /* 0x000000070ce97c11 */ /* 0x000fe200088f0ce9 */
[----:B------:R-:W-:Y:S01]  /*16a0*/  IMAD.SHL.U32 R23, R8, 0x20, RZ ;  /* 0x0000002008177824 */ /* 0x000fe200078e00ff */
[----:B------:R-:W-:Y:S01]  /*16b0*/  IADD3 R12, P1, PT, R217, 0x20, RZ ;  /* 0x00000020d90c7810 */ /* 0x000fe20007f3e0ff */
[----:B------:R-:W-:Y:S01]  /*16c0*/  IMAD.SHL.U32 R226, R4, 0x20, RZ ;  /* 0x0000002004e27824 */ /* 0x000fe200078e00ff */
[----:B------:R-:W-:-:S03]  /*16d0*/  SHF.L.U64.HI R26, R8, 0x5, R9 ;  /* 0x00000005081a7819 */ /* 0x000fc60000010209 */
[----:B------:R-:W-:-:S04]  /*16e0*/  IMAD.X R13, RZ, RZ, RZ, P1 ;  /* 0x000000ffff0d7224 */ /* 0x000fc800008e06ff */
[----:B------:R-:W-:Y:S05]  /*16f0*/  @P2 BRA `(.L_x_80) ;  /* 0x0000000400982947 */ /* 0x000fea0003800000 */
[----:B------:R-:W-:Y:S05]  /*1700*/  @P0 BRA `(.L_x_81) ;  /* 0x0000000000300947 */ /* 0x000fea0003800000 */
        /* <DEDUP_REMOVED lines=11> */
[----:B------:R-:W-:Y:S05]  /*17c0*/  BRA `(.L_x_82) ;  /* 0x0000000000147947 */ /* 0x000fea0003800000 */
.L_x_81:
[----:B------:R-:W1:Y:S01]  /*17d0*/  LDC.64 R6, c[0x0][0x5c0] ;  /* 0x00017000ff067b82 */ /* 0x000e620000000a00 */
[----:B------:R-:W-:-:S05]  /*17e0*/  IADD3 R4, PT, PT, R244, R245, RZ ;  /* 0x000000f5f4047210 */ /* 0x000fca0007ffe0ff */
[C---:B-1----:R-:W-:Y:S02]  /*17f0*/  IMAD R8, R4.reuse, R7, RZ ;  /* 0x0000000704087224 */ /* 0x042fe400078e02ff */
[----:B------:R-:W-:-:S05]  /*1800*/  IMAD.WIDE.U32 R10, R4, R6, RZ ;  /* 0x00000006040a7225 */ /* 0x000fca00078e00ff */
[----:B------:R-:W-:Y:S02]  /*1810*/  IADD3 R8, PT, PT, R11, R8, RZ ;  /* 0x000000080b087210 */ /* 0x000fe40007ffe0ff */
.L_x_82:
        /* <DEDUP_REMOVED lines=13> */
.L_x_83:
[----:B------:R-:W1:Y:S01]  /*18f0*/  LDC.64 R4, c[0x0][0x5c8] ;  /* 0x00017200ff047b82 */ /* 0x000e620000000a00 */
[----:B------:R-:W-:-:S05]  /*1900*/  IADD3 R244, PT, PT, R244, R245, RZ ;  /* 0x000000f5f4f47210 */ /* 0x000fca0007ffe0ff */
[C---:B-1----:R-:W-:Y:S02]  /*1910*/  IMAD R11, R244.reuse, R5, RZ ;  /* 0x00000005f40b7224 */ /* 0x042fe400078e02ff */
[----:B------:R-:W-:-:S05]  /*1920*/  IMAD.WIDE.U32 R14, R244, R4, RZ ;  /* 0x00000004f40e7225 */ /* 0x000fca00078e00ff */
[----:B------:R-:W-:Y:S02]  /*1930*/  IADD3 R11, PT, PT, R15, R11, RZ ;  /* 0x0000000b0f0b7210 */ /* 0x000fe40007ffe0ff */
.L_x_84:
[----:B------:R-:W1:Y:S01]  /*1940*/  LDCU.64 UR4, c[0x0][0x5d8] ;  /* 0x0000bb00ff0477ac */ /* 0x000e620008000a00 */
[----:B------:R-:W-:Y:S01]  /*1950*/  IMAD R16, R6, UR16, RZ ;  /* 0x0000001006107c24 */ /* 0x000fe2000f8e02ff */
[----:B------:R-:W-:Y:S01]  /*1960*/  IADD3 R242, PT, PT, R242, -UR17, RZ ;  /* 0x80000011f2f27c10 */ /* 0x000fe2000fffe0ff */
[----:B------:R-:W-:Y:S01]  /*1970*/  IMAD.WIDE.U32 R18, R6, UR17, R24 ;  /* 0x0000001106127c25 */ /* 0x000fe2000f8e0018 */
[----:B------:R-:W-:Y:S02]  /*1980*/  BSSY.RECONVERGENT B0, `(.L_x_85) ;  /* 0x0000011000007945 */ /* 0x000fe40003800200 */
[----:B------:R-:W-:Y:S01]  /*1990*/  ISETP.GE.AND P2, PT, R217, R242, PT ;  /* 0x000000f2d900720c */ /* 0x000fe20003f46270 */
[----:B------:R-:W-:Y:S01]  /*19a0*/  IMAD R9, R7, UR17, R16 ;  /* 0x0000001107097c24 */ /* 0x000fe2000f8e0210 */
[----:B------:R-:W-:Y:S02]  /*19b0*/  IADD3 R16, P0, PT, R10, R18, RZ ;  /* 0x000000120a107210 */ /* 0x000fe40007f1e0ff */
[----:B------:R-:W-:-:S02]  /*19c0*/  ISETP.GE.AND P1, PT, R21, R242, PT ;  /* 0x000000f21500720c */ /* 0x000fc40003f26270 */
[----:B------:R-:W-:-:S03]  /*19d0*/  IADD3.X R17, PT, PT, R8, R19, R9, P0, !PT ;  /* 0x0000001308117210 */ /* 0x000fc600007fe409 */
[----:B-1----:R-:W-:-:S04]  /*19e0*/  IMAD.WIDE.U32 R16, R211, UR4, R16 ;  /* 0x00000004d3107c25 */ /* 0x002fc8000f8e0010 */
[----:B------:R-:W-:Y:S01]  /*19f0*/  IMAD R9, R211, UR5, R17 ;  /* 0x00000005d3097c24 */ /* 0x000fe2000f8e0211 */
[----:B------:R-:W-:Y:S06]  /*1a00*/  @P2 BRA `(.L_x_86) ;  /* 0x0000000000202947 */ /* 0x000fec0003800000 */
[----:B------:R-:W1:Y:S01]  /*1a10*/  LDCU.64 UR4, c[0x0][0x560] ;  /* 0x0000ac00ff0477ac */ /* 0x000e620008000a00 */
[----:B------:R-:W-:-:S05]  /*1a20*/  MOV R8, R16 ;  /* 0x0000001000087202 */ /* 0x000fca0000000f00 */
[----:B------:R-:W-:-:S04]  /*1a30*/  IMAD.WIDE.U32 R18, R217, R6, R8 ;  /* 0x00000006d9127225 */ /* 0x000fc800078e0008 */
[----:B------:R-:W-:Y:S01]  /*1a40*/  IMAD R8, R217, R7, R19 ;  /* 0x00000007d9087224 */ /* 0x000fe200078e0213 */
[----:B-1----:R-:W-:-:S04]  /*1a50*/  LEA R20, P0, R18, UR4, 0x1 ;  /* 0x0000000412147c11 */ /* 0x002fc8000f8008ff */
[----:B------:R-:W-:-:S05]  /*1a60*/  LEA.HI.X R21, R18, UR5, R8, 0x1, P0 ;  /* 0x0000000512157c11 */ /* 0x000fca00080f0c08 */
[----:B------:R1:W-:Y:S04]  /*1a70*/  STG.E.128 desc[UR14][R20.64], RZ ;  /* 0x000000ff14007986 */ /* 0x0003e8000c101d0e */
[----:B------:R1:W-:Y:S02]  /*1a80*/  STG.E.128 desc[UR14][R20.64+0x80], RZ ;  /* 0x000080ff14007986 */ /* 0x0003e4000c101d0e */
.L_x_86:
[----:B------:R-:W-:Y:S05]  /*1a90*/  BSYNC.RECONVERGENT B0 ;  /* 0x0000000000007941 */ /* 0x000fea0003800200 */
.L_x_85:
[----:B------:R-:W-:Y:S04]  /*1aa0*/  BSSY.RECONVERGENT B0, `(.L_x_87) ;  /* 0x000000c000007945 */ /* 0x000fe80003800200 */
[----:B------:R-:W-:Y:S05]  /*1ab0*/  @P1 BRA `(.L_x_88) ;  /* 0x0000000000281947 */ /* 0x000fea0003800000 */
[----:B------:R-:W2:Y:S01]  /*1ac0*/  LDCU.64 UR4, c[0x0][0x560] ;  /* 0x0000ac00ff0477ac */ /* 0x000ea20008000a00 */
[----:B------:R-:W-:Y:S01]  /*1ad0*/  MOV R17, R9 ;  /* 0x0000000900117202 */ /* 0x000fe20000000f00 */
[-C--:B------:R-:W-:Y:S02]  /*1ae0*/  IMAD R8, R13, R6.reuse, RZ ;  /* 0x000000060d087224 */ /* 0x080fe400078e02ff */
[----:B------:R-:W-:-:S04]  /*1af0*/  IMAD.WIDE.U32 R16, R12, R6, R16 ;  /* 0x000000060c107225 */ /* 0x000fc800078e0010 */
[----:B------:R-:W-:-:S05]  /*1b00*/  IMAD R8, R12, R7, R8 ;  /* 0x000000070c087224 */ /* 0x000fca00078e0208 */
[----:B------:R-:W-:Y:S02]  /*1b10*/  IADD3 R7, PT, PT, R17, R8, RZ ;  /* 0x0000000811077210 */ /* 0x000fe40007ffe0ff */
[----:B--2---:R-:W-:-:S04]  /*1b20*/  LEA R6, P0, R16, UR4, 0x1 ;  /* 0x0000000410067c11 */ /* 0x004fc8000f8008ff */
[----:B------:R-:W-:-:S05]  /*1b30*/  LEA.HI.X R7, R16, UR5, R7, 0x1, P0 ;  /* 0x0000000510077c11 */ /* 0x000fca00080f0c07 */
[----:B------:R2:W-:Y:S04]  /*1b40*/  STG.E.128 desc[UR14][R6.64], RZ ;  /* 0x000000ff06007986 */ /* 0x0005e8000c101d0e */
[----:B------:R2:W-:Y:S02]  /*1b50*/  STG.E.128 desc[UR14][R6.64+0x80], RZ ;  /* 0x000080ff06007986 */ /* 0x0005e4000c101d0e */
.L_x_88:
[----:B------:R-:W-:Y:S05]  /*1b60*/  BSYNC.RECONVERGENT B0 ;  /* 0x0000000000007941 */ /* 0x000fea0003800200 */
.L_x_87:
[----:B------:R-:W3:Y:S01]  /*1b70*/  LDCU.64 UR4, c[0x0][0x5e0] ;  /* 0x0000bc00ff0477ac */ /* 0x000ee20008000a00 */
[C---:B------:R-:W-:Y:S01]  /*1b80*/  IMAD.WIDE.U32 R24, R4.reuse, UR17, R24 ;  /* 0x0000001104187c25 */ /* 0x040fe2000f8e0018 */
[----:B------:R-:W-:Y:S03]  /*1b90*/  BSSY.RECONVERGENT B0, `(.L_x_89) ;  /* 0x0000010000007945 */ /* 0x000fe60003800200 */
[----:B--2---:R-:W-:Y:S01]  /*1ba0*/  IMAD R6, R4, UR16, RZ ;  /* 0x0000001004067c24 */ /* 0x004fe2000f8e02ff */
[----:B------:R-:W-:-:S03]  /*1bb0*/  IADD3 R8, P0, PT, R14, R24, RZ ;  /* 0x000000180e087210 */ /* 0x000fc60007f1e0ff */
[----:B------:R-:W-:-:S05]  /*1bc0*/  IMAD R6, R5, UR17, R6 ;  /* 0x0000001105067c24 */ /* 0x000fca000f8e0206 */
[----:B------:R-:W-:-:S03]  /*1bd0*/  IADD3.X R9, PT, PT, R11, R25, R6, P0, !PT ;  /* 0x000000190b097210 */ /* 0x000fc600007fe406 */
[----:B---3--:R-:W-:-:S04]  /*1be0*/  IMAD.WIDE.U32 R8, R211, UR4, R8 ;  /* 0x00000004d3087c25 */ /* 0x008fc8000f8e0008 */
[----:B------:R-:W-:Y:S01]  /*1bf0*/  IMAD R7, R211, UR5, R9 ;  /* 0x00000005d3077c24 */ /* 0x000fe2000f8e0209 */
[----:B------:R-:W-:Y:S06]  /*1c00*/  @P2 BRA `(.L_x_90) ;  /* 0x0000000000202947 */ /* 0x000fec0003800000 */
[----:B------:R-:W2:Y:S01]  /*1c10*/  LDCU.64 UR4, c[0x0][0x568] ;  /* 0x0000ad00ff0477ac */ /* 0x000ea20008000a00 */
[----:B------:R-:W-:-:S05]  /*1c20*/  MOV R6, R8 ;  /* 0x0000000800067202 */ /* 0x000fca0000000f00 */
[----:B------:R-:W-:-:S04]  /*1c30*/  IMAD.WIDE.U32 R10, R217, R4, R6 ;  /* 0x00000004d90a7225 */ /* 0x000fc800078e0006 */
[----:B------:R-:W-:Y:S01]  /*1c40*/  IMAD R6, R217, R5, R11 ;  /* 0x00000005d9067224 */ /* 0x000fe200078e020b */
[----:B--2---:R-:W-:-:S04]  /*1c50*/  LEA R14, P0, R10, UR4, 0x1 ;  /* 0x000000040a0e7c11 */ /* 0x004fc8000f8008ff */
[----:B------:R-:W-:-:S05]  /*1c60*/  LEA.HI.X R15, R10, UR5, R6, 0x1, P0 ;  /* 0x000000050a0f7c11 */ /* 0x000fca00080f0c06 */
[----:B------:R2:W-:Y:S04]  /*1c70*/  STG.E.128 desc[UR14][R14.64], RZ ;  /* 0x000000ff0e007986 */ /* 0x0005e8000c101d0e */
[----:B------:R2:W-:Y:S02]  /*1c80*/  STG.E.128 desc[UR14][R14.64+0x80], RZ ;  /* 0x000080ff0e007986 */ /* 0x0005e4000c101d0e */
.L_x_90:
[----:B------:R-:W-:Y:S05]  /*1c90*/  BSYNC.RECONVERGENT B0 ;  /* 0x0000000000007941 */ /* 0x000fea0003800200 */
.L_x_89:
[----:B------:R-:W-:Y:S05]  /*1ca0*/  @P1 BRA `(.L_x_91) ;  /* 0x0000003c00441947 */ /* 0x000fea0003800000 */
[----:B------:R-:W3:Y:S01]  /*1cb0*/  LDCU.64 UR4, c[0x0][0x568] ;  /* 0x0000ad00ff0477ac */ /* 0x000ee20008000a00 */
[----:B------:R-:W-:Y:S01]  /*1cc0*/  MOV R6, R8 ;  /* 0x0000000800067202 */ /* 0x000fe20000000f00 */
[----:B------:R-:W-:-:S04]  /*1cd0*/  IMAD R13, R13, R4, RZ ;  /* 0x000000040d0d7224 */ /* 0x000fc800078e02ff */
[----:B------:R-:W-:-:S04]  /*1ce0*/  IMAD.WIDE.U32 R6, R12, R4, R6 ;  /* 0x000000040c067225 */ /* 0x000fc800078e0006 */
[----:B------:R-:W-:-:S05]  /*1cf0*/  IMAD R13, R12, R5, R13 ;  /* 0x000000050c0d7224 */ /* 0x000fca00078e020d */
[----:B------:R-:W-:Y:S02]  /*1d00*/  IADD3 R13, PT, PT, R7, R13, RZ ;  /* 0x0000000d070d7210 */ /* 0x000fe40007ffe0ff */
[----:B---3--:R-:W-:-:S04]  /*1d10*/  LEA R4, P0, R6, UR4, 0x1 ;  /* 0x0000000406047c11 */ /* 0x008fc8000f8008ff */
[----:B------:R-:W-:-:S05]  /*1d20*/  LEA.HI.X R5, R6, UR5, R13, 0x1, P0 ;  /* 0x0000000506057c11 */ /* 0x000fca00080f0c0d */
[----:B------:R3:W-:Y:S04]  /*1d30*/  STG.E.128 desc[UR14][R4.64], RZ ;  /* 0x000000ff04007986 */ /* 0x0007e8000c101d0e */
[----:B------:R3:W-:Y:S01]  /*1d40*/  STG.E.128 desc[UR14][R4.64+0x80], RZ ;  /* 0x000080ff04007986 */ /* 0x0007e2000c101d0e */
[----:B------:R-:W-:Y:S05]  /*1d50*/  BRA `(.L_x_91) ;  /* 0x0000003c00187947 */ /* 0x000fea0003800000 */
.L_x_80:
[----:B------:R-:W-:Y:S01]  /*1d60*/  VIADD R4, R242, -UR17 ;  /* 0x80000011f2047c36 */ /* 0x000fe20008000000 */
[----:B------:R-:W1:Y:S01]  /*1d70*/  LDCU.64 UR4, c[0x0][0x3d8] ;  /* 0x00007b00ff0477ac */ /* 0x000e620008000a00 */
[C---:B------:R-:W-:Y:S01]  /*1d80*/  IMAD R8, R10.reuse, UR16, RZ ;  /* 0x000000100a087c24 */ /* 0x040fe2000f8e02ff */
[----:B------:R-:W2:Y:S01]  /*1d90*/  LDC R221, c[0x0][0x44c] ;  /* 0x00011300ffdd7b82 */ /* 0x000ea20000000800 */
[----:B------:R-:W-:Y:S01]  /*1da0*/  IMAD.WIDE.U32 R28, R10, UR17, R24 ;  /* 0x000000110a1c7c25 */ /* 0x000fe2000f8e0018 */
[-C--:B------:R-:W-:Y:S01]  /*1db0*/  ISETP.GE.AND P5, PT, R21, R4.reuse, PT ;  /* 0x000000041500720c */ /* 0x080fe20003fa6270 */
[----:B------:R-:W3:Y:S01]  /*1dc0*/  LDCU UR7, c[0x0][0x45c] ;  /* 0x00008b80ff0777ac */ /* 0x000ee20008000800 */
[----:B------:R-:W-:Y:S01]  /*1dd0*/  ISETP.GE.AND P6, PT, R217, R4, PT ;  /* 0x00000004d900720c */ /* 0x000fe20003fc6270 */
[----:B------:R-:W-:Y:S01]  /*1de0*/  IMAD R8, R11, UR17, R8 ;  /* 0x000000110b087c24 */ /* 0x000fe2000f8e0208 */
[----:B------:R-:W-:Y:S01]  /*1df0*/  IADD3 R28, P0, PT, R22, R28, RZ ;  /* 0x0000001c161c7210 */ /* 0x000fe20007f1e0ff */
[----:B------:R-:W-:Y:S01]  /*1e00*/  IMAD.WIDE.U32 R30, R6, UR17, R24 ;  /* 0x00000011061e7c25 */ /* 0x000fe2000f8e0018 */
[----:B------:R-:W-:-:S02]  /*1e10*/  LOP3.LUT R25, R20, 0x80000001, RZ, 0xc0, !PT ;  /* 0x8000000114197812 */ /* 0x000fc400078ec0ff */
[----:B------:R-:W-:Y:S01]  /*1e20*/  IADD3.X R29, PT, PT, R19, R29, R8, P0, !PT ;  /* 0x0000001d131d7210 */ /* 0x000fe200007fe408 */
[----:B------:R-:W-:Y:S01]  /*1e30*/  IMAD R22, R6, UR16, RZ ;  /* 0x0000001006167c24 */ /* 0x000fe2000f8e02ff */
[----:B------:R-:W-:Y:S01]  /*1e40*/  IADD3 R18, P1, PT, R18, R30, RZ ;  /* 0x0000001e12127210 */ /* 0x000fe20007f3e0ff */
[----:B------:R-:W-:Y:S01]  /*1e50*/  IMAD R20, R20, -0x40, R237 ;  /* 0xffffffc014147824 */ /* 0x000fe200078e02ed */
[----:B------:R-:W-:Y:S01]  /*1e60*/  @P4 BAR.SYNC.DEFER_BLOCKING 0x0 ;  /* 0x0000000000004b1d */ /* 0x000fe20000010000 */
[----:B------:R-:W-:Y:S01]  /*1e70*/  @!P5 IMAD R24, R13, R10, RZ ;  /* 0x0000000a0d18d224 */ /* 0x000fe200078e02ff */
[----:B------:R-:W-:Y:S01]  /*1e80*/  ISETP.NE.AND P0, PT, R25, 0x1, PT ;  /* 0x000000011900780c */ /* 0x000fe20003f05270 */
[----:B-1----:R-:W-:Y:S01]  /*1e90*/  IMAD R19, R15, UR4, RZ ;  /* 0x000000040f137c24 */ /* 0x002fe2000f8e02ff */
[----:B------:R-:W-:Y:S01]  /*1ea0*/  ISETP.GE.AND P3, PT, R21, R20, PT ;  /* 0x000000141500720c */ /* 0x000fe20003f66270 */
[----:B------:R-:W-:-:S03]  /*1eb0*/  IMAD.WIDE.U32 R28, R16, UR4, R28 ;  /* 0x00000004101c7c25 */ /* 0x000fc6000f8e001c */
[----:B------:R-:W1:Y:S01]  /*1ec0*/  @!P5 LDC.64 R4, c[0x0][0x390] ;  /* 0x0000e400ff04db82 */ /* 0x000e620000000a00 */
[----:B------:R-:W-:Y:S01]  /*1ed0*/  ISETP.GE.AND P4, PT, R217, R20, PT ;  /* 0x00000014d900720c */ /* 0x000fe20003f86270 */
[----:B------:R-:W-:Y:S01]  /*1ee0*/  IMAD R19, R16, UR5, R19 ;  /* 0x0000000510137c24 */ /* 0x000fe2000f8e0213 */
[----:B------:R-:W4:Y:S01]  /*1ef0*/  LDCU.64 UR4, c[0x0][0x3d0] ;  /* 0x00007a00ff0477ac */ /* 0x000f220008000a00 */
[----:B------:R-:W-:Y:S02]  /*1f00*/  IMAD R22, R7, UR17, R22 ;  /* 0x0000001107167c24 */ /* 0x000fe4000f8e0216 */
[----:B------:R-:W-:Y:S02]  /*1f10*/  IMAD.IADD R29, R29, 0x1, R19 ;  /* 0x000000011d1d7824 */ /* 0x000fe400078e0213 */
[----:B------:R-:W3:Y:S01]  /*1f20*/  @!P6 LDC.64 R8, c[0x0][0x390] ;  /* 0x0000e400ff08eb82 */ /* 0x000ee20000000a00 */
[C---:B------:R-:W-:Y:S01]  /*1f30*/  @!P5 IMAD R24, R12.reuse, R11, R24 ;  /* 0x0000000b0c18d224 */ /* 0x040fe200078e0218 */
[----:B------:R-:W-:Y:S01]  /*1f40*/  IADD3.X R19, PT, PT, R17, R31, R22, P1, !PT ;  /* 0x0000001f11137210 */ /* 0x000fe20000ffe416 */
[----:B------:R-:W-:-:S04]  /*1f50*/  @!P5 IMAD.WIDE.U32 R32, R12, R10, R28 ;  /* 0x0000000a0c20d225 */ /* 0x000fc800078e001c */
[----:B------:R-:W-:Y:S02]  /*1f60*/  @!P5 IMAD.IADD R24, R33, 0x1, R24 ;  /* 0x000000012118d824 */ /* 0x000fe400078e0218 */
[----:B------:R-:W-:-:S04]  /*1f70*/  @!P6 IMAD.WIDE.U32 R28, R217, R10, R28 ;  /* 0x0000000ad91ce225 */ /* 0x000fc800078e001c */
[----:B------:R-:W-:Y:S02]  /*1f80*/  @!P6 IMAD R11, R217, R11, R29 ;  /* 0x0000000bd90be224 */ /* 0x000fe400078e021d */
[----:B----4-:R-:W-:Y:S01]  /*1f90*/  IMAD R15, R15, UR4, RZ ;  /* 0x000000040f0f7c24 */ /* 0x010fe2000f8e02ff */
[----:B-1----:R-:W-:Y:S01]  /*1fa0*/  @!P5 LEA R30, P1, R32, R4, 0x1 ;  /* 0x00000004201ed211 */ /* 0x002fe200078208ff */
[----:B------:R-:W-:Y:S02]  /*1fb0*/  @!P5 IMAD R4, R13, R6, RZ ;  /* 0x000000060d04d224 */ /* 0x000fe400078e02ff */
[----:B------:R-:W-:Y:S01]  /*1fc0*/  IMAD R15, R16, UR5, R15 ;  /* 0x00000005100f7c24 */ /* 0x000fe2000f8e020f */
[----:B------:R-:W-:Y:S01]  /*1fd0*/  @!P5 LEA.HI.X R31, R32, R5, R24, 0x1, P1 ;  /* 0x00000005201fd211 */ /* 0x000fe200008f0c18 */
[----:B------:R-:W-:Y:S01]  /*1fe0*/  IMAD.WIDE.U32 R32, R16, UR4, R18 ;  /* 0x0000000410207c25 */ /* 0x000fe2000f8e0012 */
[----:B------:R-:W-:Y:S01]  /*1ff0*/  SEL R5, RZ, 0x4000, P0 ;  /* 0x00004000ff057807 */ /* 0x000fe20000000000 */
[----:B------:R-:W1:Y:S01]  /*2000*/  LDCU UR4, c[0x0][0x590] ;  /* 0x0000b200ff0477ac */ /* 0x000e620008000800 */
[C---:B---3--:R-:W-:Y:S01]  /*2010*/  @!P6 LEA R24, P2, R28.reuse, R8, 0x1 ;  /* 0x000000081c18e211 */ /* 0x048fe200078408ff */
[----:B------:R-:W-:Y:S01]  /*2020*/  IMAD.IADD R33, R33, 0x1, R15 ;  /* 0x0000000121217824 */ /* 0x000fe200078e020f */
[----:B------:R-:W-:Y:S01]  /*2030*/  @!P3 LEA R16, P0, R23, R230, 0x1 ;  /* 0x000000e61710b211 */ /* 0x000fe200078008ff */
[----:B------:R-:W-:Y:S01]  /*2040*/  @!P5 IMAD.MOV.U32 R8, RZ, RZ, R32 ;  /* 0x000000ffff08d224 */ /* 0x000fe200078e0020 */
[----:B------:R-:W-:Y:S01]  /*2050*/  @!P6 LEA.HI.X R25, R28, R9, R11, 0x1, P2 ;  /* 0x000000091c19e211 */ /* 0x000fe200010f0c0b */
[----:B------:R-:W-:Y:S01]  /*2060*/  @!P5 IMAD.MOV.U32 R9, RZ, RZ, R33 ;  /* 0x000000ffff09d224 */ /* 0x000fe200078e0021 */
[----:B------:R-:W3:Y:S01]  /*2070*/  @!P6 LDC.64 R10, c[0x0][0x388] ;  /* 0x0000e200ff0aeb82 */ /* 0x000ee20000000a00 */
[----:B------:R-:W-:Y:S01]  /*2080*/  @!P5 IMAD R4, R12, R7, R4 ;  /* 0x000000070c04d224 */ /* 0x000fe200078e0204 */
[----:B------:R-:W-:Y:S01]  /*2090*/  @!P3 LEA R18, P2, R226, R232, 0x1 ;  /* 0x000000e8e212b211 */ /* 0x000fe200078408ff */
[-C--:B------:R-:W-:Y:S01]  /*20a0*/  @!P5 IMAD.WIDE.U32 R12, R12, R6.reuse, R8 ;  /* 0x000000060c0cd225 */ /* 0x080fe200078e0008 */
[----:B------:R-:W-:Y:S01]  /*20b0*/  @!PT LDS RZ, [RZ] ;  /* 0x00000000fffff984 */ /* 0x000fe20000000800 */
[----:B------:R-:W-:Y:S01]  /*20c0*/  @!PT LDS RZ, [RZ] ;  /* 0x00000000fffff984 */ /* 0x000fe20000000800 */
[----:B------:R-:W-:Y:S01]  /*20d0*/  @!PT LDS RZ, [RZ] ;  /* 0x00000000fffff984 */ /* 0x000fe20000000800 */
[----:B------:R-:W-:Y:S03]  /*20e0*/  @!P6 LDGSTS.E.BYPASS.LTC128B.128 [R220+0x10000], desc[UR14][R24.64] ;  /* 0x1000000018dcefae */ /* 0x000fe6000b981a0e */
[----:B------:R-:W-:Y:S01]  /*20f0*/  IMAD.MOV.U32 R239, RZ, RZ, 0x7f800000 ;  /* 0x7f800000ffef7424 */ /* 0x000fe200078e00ff */
[----:B------:R-:W4:Y:S01]  /*2100*/  @!P5 LDC.64 R8, c[0x0][0x388] ;  /* 0x0000e200ff08db82 */ /* 0x000f220000000a00 */
[----:B------:R-:W-:Y:S01]  /*2110*/  VIADD R17, R213, 0x8 ;  /* 0x00000008d5117836 */ /* 0x000fe20000000000 */
[----:B------:R-:W-:Y:S01]  /*2120*/  @!P6 LDGSTS.E.BYPASS.LTC128B.128 [R220+0x12000], desc[UR14][R24.64+0x80] ;  /* 0x1200008018dcefae */ /* 0x000fe2000b981a0e */
[----:B------:R-:W-:Y:S01]  /*2130*/  @!P6 IMAD.WIDE.U32 R32, R217, R6, R32 ;  /* 0x00000006d920e225 */ /* 0x000fe200078e0020 */
[----:B------:R-:W-:-:S03]  /*2140*/  @!P3 LEA.HI.X R19, R226, R233, R225, 0x1, P2 ;  /* 0x000000e9e213b211 */ /* 0x000fc600010f0ce1 */
[----:B------:R-:W-:Y:S01]  /*2150*/  IMAD.MOV.U32 R238, RZ, RZ, 0x7f800000 ;  /* 0x7f800000ffee7424 */ /* 0x000fe200078e00ff */
[----:B------:R1:W-:Y:S01]  /*2160*/  @P6 STS.128 [R220+0x10000], RZ ;  /* 0x010000ffdc006388 */ /* 0x0003e20000000c00 */
[-C--:B------:R-:W-:Y:S01]  /*2170*/  ISETP.GE.AND P1, PT, R17, R20.reuse, PT ;  /* 0x000000141100720c */ /* 0x080fe20003f26270 */
[----:B------:R-:W-:Y:S01]  /*2180*/  @!P6 IMAD R6, R217, R7, R33 ;  /* 0x00000007d906e224 */ /* 0x000fe200078e0221 */
[----:B------:R-:W-:Y:S01]  /*2190*/  @!P3 LEA.HI.X R17, R23, R231, R26, 0x1, P0 ;  /* 0x000000e71711b211 */ /* 0x000fe200000f0c1a */
[----:B------:R1:W-:Y:S01]  /*21a0*/  @P6 STS.128 [R220+0x12000], RZ ;  /* 0x012000ffdc006388 */ /* 0x0003e20000000c00 */
[----:B------:R-:W-:Y:S01]  /*21b0*/  IMAD.IADD R241, R220, 0x1, R5 ;  /* 0x00000001dcf17824 */ /* 0x000fe200078e0205 */
[----:B------:R-:W-:Y:S01]  /*21c0*/  ISETP.GE.AND P2, PT, R213, R20, PT ;  /* 0x00000014d500720c */ /* 0x000fe20003f46270 */
[----:B------:R-:W-:Y:S01]  /*21d0*/  @!P5 IMAD.IADD R4, R13, 0x1, R4 ;  /* 0x000000010d04d824 */ /* 0x000fe200078e0204 */
[----:B------:R1:W-:Y:S01]  /*21e0*/  @P5 STS.128 [R220+0x11000], RZ ;  /* 0x011000ffdc005388 */ /* 0x0003e20000000c00 */
[----:B---3--:R-:W-:Y:S01]  /*21f0*/  @!P6 LEA R10, P0, R32, R10, 0x1 ;  /* 0x0000000a200ae211 */ /* 0x008fe200078008ff */
[----:B------:R-:W-:Y:S01]  /*2200*/  IMAD.IADD R198, R208, 0x1, R209 ;  /* 0x00000001d0c67824 */ /* 0x000fe200078e02d1 */
[----:B------:R-:W-:Y:S01]  /*2210*/  SHF.R.U32.HI R222, RZ, 0x2, R14 ;  /* 0x00000002ffde7819 */ /* 0x000fe2000001160e */
[----:B------:R3:W-:Y:S01]  /*2220*/  @P5 STS.128 [R220+0x13000], RZ ;  /* 0x013000ffdc005388 */ /* 0x0007e20000000c00 */
[----:B------:R-:W-:Y:S01]  /*2230*/  @!P6 LEA.HI.X R11, R32, R11, R6, 0x1, P0 ;  /* 0x0000000b200be211 */ /* 0x000fe200000f0c06 */
[----:B------:R-:W-:Y:S01]  /*2240*/  IMAD.MOV.U32 R236, RZ, RZ, 0x10 ;  /* 0x00000010ffec7424 */ /* 0x000fe200078e00ff */
[----:B------:R-:W-:Y:S01]  /*2250*/  IADD3 R223, PT, PT, R223, 0x40, -R242 ;  /* 0x00000040dfdf7810 */ /* 0x000fe20007ffe8f2 */
[----:B------:R-:W-:Y:S01]  /*2260*/  @!PT LDS RZ, [RZ] ;  /* 0x00000000fffff984 */ /* 0x000fe20000000800 */
[----:B------:R-:W-:Y:S01]  /*2270*/  @!PT LDS RZ, [RZ] ;  /* 0x00000000fffff984 */ /* 0x000fe20000000800 */
[----:B------:R-:W-:Y:S01]  /*2280*/  @!PT LDS RZ, [RZ] ;  /* 0x00000000fffff984 */ /* 0x000fe20000000800 */
[----:B------:R-:W-:Y:S01]  /*2290*/  @!P5 LDGSTS.E.BYPASS.LTC128B.128 [R220+0x11000], desc[UR14][R30.64] ;  /* 0x110000001edcdfae */ /* 0x000fe2000b981a0e */
[----:B----4-:R-:W-:Y:S01]  /*22a0*/  @!P5 LEA R8, P0, R12, R8, 0x1 ;  /* 0x000000080c08d211 */ /* 0x010fe200078008ff */
[----:B------:R-:W-:Y:S01]  /*22b0*/  IMAD.SHL.U32 R234, R234, 0x8, RZ ;  /* 0x00000008eaea7824 */ /* 0x000fe200078e00ff */
[----:B------:R-:W-:Y:S01]  /*22c0*/  CS2R R94, SRZ ;  /* 0x00000000005e7805 */ /* 0x000fe2000001ff00 */
[----:B------:R4:W-:Y:S01]  /*22d0*/  @!P5 LDGSTS.E.BYPASS.LTC128B.128 [R220+0x13000], desc[UR14][R30.64+0x80] ;  /* 0x130000801edcdfae */ /* 0x0009e2000b981a0e */
[----:B------:R-:W-:Y:S01]  /*22e0*/  @!P5 LEA.HI.X R9, R12, R9, R4, 0x1, P0 ;  /* 0x000000090c09d211 */ /* 0x000fe200000f0c04 */
[----:B------:R-:W-:Y:S01]  /*22f0*/  IMAD.WIDE.U32 R12, R213, 0x4, R250 ;  /* 0x00000004d50c7825 */ /* 0x000fe200078e00fa */
[----:B------:R-:W-:Y:S01]  /*2300*/  CS2R R92, SRZ ;  /* 0x00000000005c7805 */ /* 0x000fe2000001ff00 */
[----:B------:R-:W0:Y:S01]  /*2310*/  LDGDEPBAR ;  /* 0x00000000000079af */ /* 0x000e220000000000 */
[----:B------:R-:W-:-:S02]  /*2320*/  CS2R R98, SRZ ;  /* 0x0000000000627805 */ /* 0x000fc4000001ff00 */
[----:B------:R-:W-:Y:S02]  /*2330*/  CS2R R96, SRZ ;  /* 0x0000000000607805 */ /* 0x000fe4000001ff00 */
[----:B------:R-:W-:Y:S01]  /*2340*/  CS2R R90, SRZ ;  /* 0x00000000005a7805 */ /* 0x000fe2000001ff00 */
[----:B------:R3:W-:Y:S01]  /*2350*/  @!P4 LDGSTS.E.BYPASS.LTC128B.128 [R220+0x8000], desc[UR14][R232.64] ;  /* 0x08000000e8dccfae */ /* 0x0007e2000b981a0e */
[----:B------:R-:W-:Y:S02]  /*2360*/  CS2R R88, SRZ ;  /* 0x0000000000587805 */ /* 0x000fe4000001ff00 */
[----:B------:R-:W-:Y:S02]  /*2370*/  CS2R R86, SRZ ;  /* 0x0000000000567805 */ /* 0x000fe4000001ff00 */
[----:B------:R-:W-:Y:S01]  /*2380*/  CS2R R84, SRZ ;  /* 0x0000000000547805 */ /* 0x000fe2000001ff00 */
[----:B------:R3:W-:Y:S01]  /*2390*/  @!P4 LDGSTS.E.BYPASS.LTC128B.128 [R220+0xa000], desc[UR14][R232.64+0x80] ;  /* 0x0a000080e8dccfae */ /* 0x0007e2000b981a0e */
[----:B------:R-:W-:-:S02]  /*23a0*/  CS2R R78, SRZ ;  /* 0x00000000004e7805 */ /* 0x000fc4000001ff00 */
[----:B------:R-:W-:Y:S02]  /*23b0*/  CS2R R76, SRZ ;  /* 0x00000000004c7805 */ /* 0x000fe4000001ff00 */
[----:B------:R-:W-:Y:S01]  /*23c0*/  CS2R R82, SRZ ;  /* 0x0000000000527805 */ /* 0x000fe2000001ff00 */
[----:B------:R3:W-:Y:S01]  /*23d0*/  @P4 STS.128 [R220+0x8000], RZ ;  /* 0x008000ffdc004388 */ /* 0x0007e20000000c00 */
[----:B------:R-:W-:Y:S02]  /*23e0*/  CS2R R80, SRZ ;  /* 0x0000000000507805 */ /* 0x000fe4000001ff00 */
[----:B------:R-:W-:Y:S02]  /*23f0*/  CS2R R74, SRZ ;  /* 0x00000000004a7805 */ /* 0x000fe4000001ff00 */
[----:B------:R-:W-:Y:S01]  /*2400*/  CS2R R72, SRZ ;  /* 0x0000000000487805 */ /* 0x000fe2000001ff00 */
[----:B------:R3:W-:Y:S01]  /*2410*/  @P4 STS.128 [R220+0xa000], RZ ;  /* 0x00a000ffdc004388 */ /* 0x0007e20000000c00 */
        /* <DEDUP_REMOVED lines=11> */
[----:B------:R-:W-:Y:S01]  /*24d0*/  @!PT LDS RZ, [RZ] ;  /* 0x00000000fffff984 */ /* 0x000fe20000000800 */
[----:B------:R-:W-:Y:S01]  /*24e0*/  @!PT LDS RZ, [RZ] ;  /* 0x00000000fffff984 */ /* 0x000fe20000000800 */
[----:B------:R-:W-:Y:S01]  /*24f0*/  @!PT LDS RZ, [RZ] ;  /* 0x00000000fffff984 */ /* 0x000fe20000000800 */
[----:B------:R3:W-:Y:S01]  /*2500*/  @!P3 LDGSTS.E.BYPASS.LTC128B.128 [R220+0x9000], desc[UR14][R18.64] ;  /* 0x0900000012dcbfae */ /* 0x0007e2000b981a0e */
[----:B------:R-:W-:Y:S02]  /*2510*/  CS2R R36, SRZ ;  /* 0x0000000000247805 */ /* 0x000fe4000001ff00 */
[----:B------:R-:W-:Y:S01]  /*2520*/  CS2R R34, SRZ ;  /* 0x0000000000227805 */ /* 0x000fe2000001ff00 */
[----:B------:R-:W1:Y:S01]  /*2530*/  LDCU UR5, c[0x0][0x3e0] ;  /* 0x00007c00ff0577ac */ /* 0x000e620008000800 */
[----:B------:R3:W-:Y:S04]  /*2540*/  @!P3 LDGSTS.E.BYPASS.LTC128B.128 [R220+0xb000], desc[UR14][R18.64+0x80] ;  /* 0x0b00008012dcbfae */ /* 0x0007e8000b981a0e */
[----:B------:R3:W-:Y:S04]  /*2550*/  @!P4 LDGSTS.E.BYPASS.LTC128B.128 [R241], desc[UR14][R230.64] ;  /* 0x00000000e6f1cfae */ /* 0x0007e8000b981a0e */
[----:B------:R3:W-:Y:S04]  /*2560*/  @!P4 LDGSTS.E.BYPASS.LTC128B.128 [R241+0x2000], desc[UR14][R230.64+0x80] ;  /* 0x02000080e6f1cfae */ /* 0x0007e8000b981a0e */
[----:B------:R3:W-:Y:S04]  /*2570*/  @P4 STS.128 [R241], RZ ;  /* 0x000000fff1004388 */ /* 0x0007e80000000c00 */
[----:B------:R3:W-:Y:S04]  /*2580*/  @P4 STS.128 [R241+0x2000], RZ ;  /* 0x002000fff1004388 */ /* 0x0007e80000000c00 */
[----:B------:R3:W-:Y:S04]  /*2590*/  @P3 STS.128 [R241+0x1000], RZ ;  /* 0x001000fff1003388 */ /* 0x0007e80000000c00 */
[----:B------:R3:W-:Y:S04]  /*25a0*/  @P3 STS.128 [R241+0x3000], RZ ;  /* 0x003000fff1003388 */ /* 0x0007e80000000c00 */
[----:B------:R-:W-:Y:S01]  /*25b0*/  @!PT LDS RZ, [RZ] ;  /* 0x00000000fffff984 */ /* 0x000fe20000000800 */
[----:B------:R-:W-:Y:S01]  /*25c0*/  @!PT LDS RZ, [RZ] ;  /* 0x00000000fffff984 */ /* 0x000fe20000000800 */
[----:B------:R-:W-:Y:S01]  /*25d0*/  @!PT LDS RZ, [RZ] ;  /* 0x00000000fffff984 */ /* 0x000fe20000000800 */
[----:B------:R3:W-:Y:S04]  /*25e0*/  @!P3 LDGSTS.E.BYPASS.LTC128B.128 [R241+0x1000], desc[UR14][R16.64] ;  /* 0x0100000010f1bfae */ /* 0x0007e8000b981a0e */
[----:B------:R3:W-:Y:S04]  /*25f0*/  @!P3 LDGSTS.E.BYPASS.LTC128B.128 [R241+0x3000], desc[UR14][R16.64+0x80] ;  /* 0x0300008010f1bfae */ /* 0x0007e8000b981a0e */
[----:B------:R3:W-:Y:S04]  /*2600*/  @!P6 LDGSTS.E.BYPASS.LTC128B.128 [R220+0xc000], desc[UR14][R10.64] ;  /* 0x0c0000000adcefae */ /* 0x0007e8000b981a0e */
[----:B------:R3:W-:Y:S04]  /*2610*/  @!P6 LDGSTS.E.BYPASS.LTC128B.128 [R220+0xe000], desc[UR14][R10.64+0x80] ;  /* 0x0e0000800adcefae */ /* 0x0007e8000b981a0e */
[----:B------:R3:W-:Y:S04]  /*2620*/  @P6 STS.128 [R220+0xc000], RZ ;  /* 0x00c000ffdc006388 */ /* 0x0007e80000000c00 */
        /* <DEDUP_REMOVED lines=8> */
[----:B------:R-:W0:Y:S04]  /*26b0*/  LDGDEPBAR ;  /* 0x00000000000079af */ /* 0x000e280000000000 */
[----:B------:R3:W5:Y:S04]  /*26c0*/  @!P2 LDG.E R239, desc[UR14][R12.64] ;  /* 0x0000000e0cefa981 */ /* 0x000768000c1e1900 */
[----:B------:R3:W5:Y:S01]  /*26d0*/  @!P1 LDG.E R238, desc[UR14][R12.64+0x20] ;  /* 0x0000200e0cee9981 */ /* 0x000762000c1e1900 */
[----:B------:R-:W-:Y:S01]  /*26e0*/  IMAD.SHL.U32 R7, R14, 0x2, RZ ;  /* 0x000000020e077824 */ /* 0x000fe200078e00ff */
[----:B------:R-:W-:-:S02]  /*26f0*/  IADD3 R6, PT, PT, R240, R213, R242 ;  /* 0x000000d5f0067210 */ /* 0x000fc40007ffe0f2 */
[----:B----4-:R-:W-:Y:S01]  /*2700*/  CS2R R30, SRZ ;  /* 0x00000000001e7805 */ /* 0x010fe2000001ff00 */
[----:B------:R-:W4:Y:S01]  /*2710*/  S2R R4, SR_TID.X ;  /* 0x0000000000047919 */ /* 0x000f220000002100 */
[----:B------:R-:W-:Y:S02]  /*2720*/  CS2R R28, SRZ ;  /* 0x00000000001c7805 */ /* 0x000fe4000001ff00 */
[----:B------:R-:W-:Y:S01]  /*2730*/  LOP3.LUT R7, R7, 0x6, RZ, 0xc0, !PT ;  /* 0x0000000607077812 */ /* 0x000fe200078ec0ff */
[----:B------:R-:W-:Y:S01]  /*2740*/  IMAD.IADD R237, R6, 0x1, -R237 ;  /* 0x0000000106ed7824 */ /* 0x000fe200078e0aed */
[----:B------:R-:W-:Y:S02]  /*2750*/  CS2R R32, SRZ ;  /* 0x0000000000207805 */ /* 0x000fe4000001ff00 */
[----:B------:R-:W-:Y:S02]  /*2760*/  CS2R R26, SRZ ;  /* 0x00000000001a7805 */ /* 0x000fe4000001ff00 */
[----:B------:R-:W-:-:S02]  /*2770*/  LOP3.LUT R222, R7, 0xe0, R222, 0xf8, !PT ;  /* 0x000000e007de7812 */ /* 0x000fc400078ef8de */
[----:B------:R-:W-:Y:S02]  /*2780*/  CS2R R24, SRZ ;  /* 0x0000000000187805 */ /* 0x000fe4000001ff00 */
[----:B------:R-:W-:Y:S02]  /*2790*/  CS2R R22, SRZ ;  /* 0x0000000000167805 */ /* 0x000fe4000001ff00 */
[----:B------:R-:W-:Y:S01]  /*27a0*/  CS2R R20, SRZ ;  /* 0x0000000000147805 */ /* 0x000fe2000001ff00 */
[----:B------:R-:W-:Y:S01]  /*27b0*/  IMAD.IADD R197, R212, 0x1, R5 ;  /* 0x00000001d4c57824 */ /* 0x000fe200078e0205 */
[----:B------:R-:W-:Y:S01]  /*27c0*/  UIADD3 UR6, UPT, UPT, UR17, 0x40, URZ ;  /* 0x0000004011067890 */ /* 0x000fe2000fffe0ff */
[----:B------:R-:W-:-:S04]  /*27d0*/  DEPBAR.LE SB0, 0x1 ;  /* 0x000080400000791a */ /* 0x000fc80000000000 */
[----:B------:R-:W-:Y:S01]  /*27e0*/  BAR.SYNC.DEFER_BLOCKING 0x0 ;  /* 0x0000000000007b1d */ /* 0x000fe20000010000 */
[----:B------:R-:W-:Y:S01]  /*27f0*/  VIADD R222, R222, UR17 ;  /* 0x00000011dede7c36 */ /* 0x000fe20008000000 */
[----:B-1----:R-:W-:Y:S01]  /*2800*/  USHF.L.U32 UR4, UR4, 0x6, URZ ;  /* 0x0000000604047899 */ /* 0x002fe200080006ff */
[----:B------:R-:W-:Y:S01]  /*2810*/  IMAD.IADD R196, R210, 0x1, R5 ;  /* 0x00000001d2c47824 */ /* 0x000fe200078e0205 */
[----:B----4-:R-:W-:-:S04]  /*2820*/  LOP3.LUT P0, RZ, R4, 0x4, RZ, 0xc0, !PT ;  /* 0x0000000404ff7812 */ /* 0x010fc8000780c0ff */
[----:B------:R-:W-:Y:S01]  /*2830*/  SEL R236, R236, 0xfffffff0, !P0 ;  /* 0xfffffff0ecec7807 */ /* 0x000fe20004000000 */
[----:B------:R3:W1:Y:S04]  /*2840*/  LDSM.16.M88.4 R116, [R208] ;  /* 0x00000000d074783b */ /* 0x0006680000000200 */
[----:B------:R-:W-:Y:S01]  /*2850*/  IMAD.IADD R235, R219, 0x1, R236 ;  /* 0x00000001dbeb7824 */ /* 0x000fe200078e02ec */
[----:B------:R3:W4:Y:S04]  /*2860*/  LDSM.16.M88.4 R120, [R208+0x800] ;  /* 0x00080000d078783b */ /* 0x0007280000000200 */
[----:B------:R3:W1:Y:S04]  /*2870*/  LDSM.16.M88.4 R124, [R198] ;  /* 0x00000000c67c783b */ /* 0x0006680000000200 */
[----:B------:R3:W1:Y:S04]  /*2880*/  LDSM.16.M88.4 R128, [R198+0x800] ;  /* 0x00080000c680783b */ /* 0x0006680000000200 */
[----:B------:R3:W1:Y:S04]  /*2890*/  LDSM.16.M88.4 R132, [R206] ;  /* 0x00000000ce84783b */ /* 0x0006680000000200 */
[----:B------:R3:W1:Y:S04]  /*28a0*/  LDSM.16.M88.4 R136, [R206+0x800] ;  /* 0x00080000ce88783b */ /* 0x0006680000000200 */
[----:B------:R3:W1:Y:S04]  /*28b0*/  LDSM.16.M88.4 R140, [R205] ;  /* 0x00000000cd8c783b */ /* 0x0006680000000200 */
[----:B------:R3:W1:Y:S04]  /*28c0*/  LDSM.16.M88.4 R144, [R205+0x800] ;  /* 0x00080000cd90783b */ /* 0x0006680000000200 */
[----:B------:R3:W1:Y:S04]  /*28d0*/  LDSM.16.M88.4 R148, [R208+0x2000] ;  /* 0x00200000d094783b */ /* 0x0006680000000200 */
[----:B------:R3:W1:Y:S04]  /*28e0*/  LDSM.16.M88.4 R152, [R208+0x2800] ;  /* 0x00280000d098783b */ /* 0x0006680000000200 */
[----:B------:R3:W1:Y:S04]  /*28f0*/  LDSM.16.M88.4 R156, [R198+0x2000] ;  /* 0x00200000c69c783b */ /* 0x0006680000000200 */
[----:B------:R3:W1:Y:S04]  /*2900*/  LDSM.16.M88.4 R160, [R198+0x2800] ;  /* 0x00280000c6a0783b */ /* 0x0006680000000200 */
[----:B------:R3:W1:Y:S04]  /*2910*/  LDSM.16.M88.4 R164, [R206+0x2000] ;  /* 0x00200000cea4783b */ /* 0x0006680000000200 */
[----:B------:R3:W1:Y:S04]  /*2920*/  LDSM.16.M88.4 R168, [R206+0x2800] ;  /* 0x00280000cea8783b */ /* 0x0006680000000200 */
[----:B------:R3:W1:Y:S04]  /*2930*/  LDSM.16.M88.4 R172, [R205+0x2000] ;  /* 0x00200000cdac783b */ /* 0x0006680000000200 */
[----:B--2-4-:R3:W1:Y:S02]  /*2940*/  LDSM.16.M88.4 R176, [R205+0x2800] ;  /* 0x00280000cdb0783b */ /* 0x0146640000000200 */
.L_x_94:
[----:B------:R-:W0:Y:S01]  /*2950*/  LDGDEPBAR ;  /* 0x00000000000079af */ /* 0x000e220000000000 */
[--C-:B------:R-:W-:Y:S01]  /*2960*/  IMAD.IADD R181, R209, 0x1, R197.reuse ;  /* 0x00000001d1b57824 */ /* 0x100fe200078e02c5 */
[----:B-----5:R-:W-:Y:S01]  /*2970*/  FSETP.NEU.FTZ.AND P0, PT, R239, -INF , PT ;  /* 0xff800000ef00780b */ /* 0x020fe20003f1d000 */
[----:B------:R-:W-:Y:S02]  /*2980*/  IMAD.IADD R182, R207, 0x1, R197 ;  /* 0x00000001cfb67824 */ /* 0x000fe400078e02c5 */
[----:B------:R-:W-:Y:S01]  /*2990*/  FMUL.FTZ R185, R238, 1.4426950216293334961 ;  /* 0x3fb8aa3beeb97820 */ /* 0x000fe20000410000 */
[----:B------:R-:W-:Y:S02]  /*29a0*/  IMAD.MOV.U32 R229, RZ, RZ, R227 ;  /* 0x000000ffffe57224 */ /* 0x000fe400078e00e3 */
[----:B------:R-:W-:Y:S01]  /*29b0*/  FMUL.FTZ R252, R239, 1.4426950216293334961 ;  /* 0x3fb8aa3beffc7820 */ /* 0x000fe20000410000 */
[----:B------:R-:W-:Y:S01]  /*29c0*/  VIADD R240, R240, 0xffffffc0 ;  /* 0xffffffc0f0f07836 */ /* 0x000fe20000000000 */
[----:B------:R-:W-:Y:S02]  /*29d0*/  IADD3 R180, PT, PT, R209, R182, RZ ;  /* 0x000000b6d1b47210 */ /* 0x000fe40007ffe0ff */
[----:B------:R-:W-:Y:S02]  /*29e0*/  IADD3 R243, PT, PT, R243, -0x1, RZ ;  /* 0xfffffffff3f37810 */ /* 0x000fe40007ffe0ff */
[----:B------:R-:W-:Y:S02]  /*29f0*/  FSEL R252, R252, RZ, P0 ;  /* 0x000000fffcfc7208 */ /* 0x000fe40000000000 */
[----:B------:R-:W-:Y:S02]  /*2a00*/  FSETP.NEU.FTZ.AND P0, PT, R238, -INF , PT ;  /* 0xff800000ee00780b */ /* 0x000fe40003f1d000 */
[----:B------:R-:W-:Y:S04]  /*2a10*/  ISETP.GE.AND P3, PT, R240, R223, PT ;  /* 0x000000dff000720c */ /* 0x000fe80003f66270 */
[----:B------:R-:W-:Y:S01]  /*2a20*/  ISETP.GT.AND P3, PT, R242, UR6, P3 ;  /* 0x00000006f2007c0c */ /* 0x000fe20009f64270 */
[----:B------:R-:W-:Y:S04]  /*2a30*/  DEPBAR.LE SB0, 0x0 ;  /* 0x000080000000791a */ /* 0x000fe80000000000 */
[----:B------:R-:W-:Y:S08]  /*2a40*/  BAR.SYNC.DEFER_BLOCKING 0x0 ;  /* 0x0000000000007b1d */ /* 0x000ff00000010000 */
[C---:B------:R-:W-:Y:S01]  /*2a50*/  @!P3 VIADD R190, R222.reuse, 0x9 ;  /* 0x00000009debeb836 */ /* 0x040fe20000000000 */
[C-C-:B------:R-:W-:Y:S01]  /*2a60*/  @!P3 VIADDMNMX R246, R237.reuse, 0xffffffc1, R242.reuse, PT ;  /* 0xffffffc1edf6b846 */ /* 0x140fe200038001f2 */
[C---:B------:R-:W-:Y:S01]  /*2a70*/  @!P3 VIADD R184, R222.reuse, 0x1 ;  /* 0x00000001deb8b836 */ /* 0x040fe20000000000 */
[C---:B------:R-:W-:Y:S02]  /*2a80*/  @!P3 IADD3 R189, PT, PT, R222.reuse, 0x8, RZ ;  /* 0x00000008debdb810 */ /* 0x040fe40007ffe0ff */
[C---:B------:R-:W-:Y:S01]  /*2a90*/  @!P3 ISETP.GE.AND P1, PT, R222.reuse, R246, PT ;  /* 0x000000f6de00b20c */ /* 0x040fe20003f26270 */
[----:B------:R-:W-:Y:S08]  /*2aa0*/  LDSM.16.M88.4 R52, [R197] ;  /* 0x00000000c534783b */ /* 0x000ff00000000200 */
[----:B------:R-:W2:Y:S08]  /*2ab0*/  LDSM.16.M88.4 R56, [R208+-0x4000] ;  /* 0xffc00000d038783b */ /* 0x000eb00000000200 */
[----:B------:R-:W4:Y:S08]  /*2ac0*/  LDSM.16.M88.4 R60, [R208+-0x3800] ;  /* 0xffc80000d03c783b */ /* 0x000f300000000200 */
[----:B------:R-:W-:Y:S08]  /*2ad0*/  LDSM.16.M88.4 R64, [R181] ;  /* 0x00000000b540783b */ /* 0x000ff00000000200 */
[----:B------:R-:W1:Y:S08]  /*2ae0*/  LDSM.16.M88.4 R100, [R198+-0x4000] ;  /* 0xffc00000c664783b */ /* 0x000e700000000200 */
[----:B------:R-:W1:Y:S01]  /*2af0*/  LDSM.16.M88.4 R104, [R198+-0x3800] ;  /* 0xffc80000c668783b */ /* 0x000e620000000200 */
[C---:B--2---:R-:W-:Y:S07]  /*2b00*/  HMMA.16816.F32.BF16 R4, R52.reuse, R56, RZ ;  /* 0x000000383404723c */ /* 0x044fee00000418ff */
[----:B------:R-:W-:Y:S01]  /*2b10*/  LDSM.16.M88.4 R108, [R182] ;  /* 0x00000000b66c783b */ /* 0x000fe20000000200 */
[C---:B---3--:R-:W-:Y:S07]  /*2b20*/  HMMA.16816.F32.BF16 R8, R52.reuse, R58, RZ ;  /* 0x0000003a3408723c */ /* 0x048fee00000418ff */
[----:B------:R-:W2:Y:S01]  /*2b30*/  LDSM.16.M88.4 R112, [R206+-0x4000] ;  /* 0xffc00000ce70783b */ /* 0x000ea20000000200 */
[C---:B----4-:R-:W-:Y:S07]  /*2b40*/  HMMA.16816.F32.BF16 R12, R52.reuse, R60, RZ ;  /* 0x0000003c340c723c */ /* 0x050fee00000418ff */
[----:B------:R-:W-:Y:S01]  /*2b50*/  LDSM.16.M88.4 R56, [R180] ;  /* 0x00000000b438783b */ /* 0x000fe20000000200 */
[----:B------:R-:W-:Y:S07]  /*2b60*/  HMMA.16816.F32.BF16 R16, R52, R62, RZ ;  /* 0x0000003e3410723c */ /* 0x000fee00000418ff */
[----:B------:R-:W3:Y:S01]  /*2b70*/  LDSM.16.M88.4 R52, [R206+-0x3800] ;  /* 0xffc80000ce34783b */ /* 0x000ee20000000200 */
[C---:B-1----:R-:W-:Y:S07]  /*2b80*/  HMMA.16816.F32.BF16 R4, R64.reuse, R100, R4 ;  /* 0x000000644004723c */ /* 0x042fee0000041804 */
[----:B------:R-:W1:Y:S01]  /*2b90*/  LDSM.16.M88.4 R60, [R205+-0x4000] ;  /* 0xffc00000cd3c783b */ /* 0x000e620000000200 */
[C---:B------:R-:W-:Y:S07]  /*2ba0*/  HMMA.16816.F32.BF16 R8, R64.reuse, R102, R8 ;  /* 0x000000664008723c */ /* 0x040fee0000041808 */
[----:B------:R-:W-:Y:S01]  /*2bb0*/  LDSM.16.M88.4 R100, [R197+0x2000] ;  /* 0x00200000c564783b */ /* 0x000fe20000000200 */
[C---:B------:R-:W-:Y:S08]  /*2bc0*/  HMMA.16816.F32.BF16 R12, R64.reuse, R104, R12 ;  /* 0x00000068400c723c */ /* 0x040ff0000004180c */
[----:B------:R-:W-:Y:S01]  /*2bd0*/  HMMA.16816.F32.BF16 R16, R64, R106, R16 ;  /* 0x0000006a4010723c */ /* 0x000fe20000041810 */
[----:B------:R-:W4:Y:S07]  /*2be0*/  LDSM.16.M88.4 R64, [R205+-0x3800] ;  /* 0xffc80000cd40783b */ /* 0x000f2e0000000200 */
[C---:B--2---:R-:W-:Y:S01]  /*2bf0*/  HMMA.16816.F32.BF16 R4, R108.reuse, R112, R4 ;  /* 0x000000706c04723c */ /* 0x044fe20000041804 */
[----:B------:R-:W2:Y:S07]  /*2c00*/  LDSM.16.M88.4 R104, [R208+-0x2000] ;  /* 0xffe00000d068783b */ /* 0x000eae0000000200 */
[C---:B------:R-:W-:Y:S01]  /*2c10*/  HMMA.16816.F32.BF16 R8, R108.reuse, R114, R8 ;  /* 0x000000726c08723c */ /* 0x040fe20000041808 */
[----:B------:R-:W-:Y:S07]  /*2c20*/  LDSM.16.M88.4 R112, [R206+-0x1800] ;  /* 0xffe80000ce70783b */ /* 0x000fee0000000200 */
[C---:B---3--:R-:W-:Y:S08]  /*2c30*/  HMMA.16816.F32.BF16 R12, R108.reuse, R52, R12 ;  /* 0x000000346c0c723c */ /* 0x048ff0000004180c */
[----:B------:R-:W-:Y:S01]  /*2c40*/  HMMA.16816.F32.BF16 R16, R108, R54, R16 ;  /* 0x000000366c10723c */ /* 0x000fe20000041810 */
[----:B------:R-:W3:Y:S07]  /*2c50*/  LDSM.16.M88.4 R52, [R208+-0x1800] ;  /* 0xffe80000d034783b */ /* 0x000eee0000000200 */
[C---:B-1----:R-:W-:Y:S01]  /*2c60*/  HMMA.16816.F32.BF16 R4, R56.reuse, R60, R4 ;  /* 0x0000003c3804723c */ /* 0x042fe20000041804 */
[----:B------:R-:W-:Y:S07]  /*2c70*/  LDSM.16.M88.4 R108, [R198+-0x2000] ;  /* 0xffe00000c66c783b */ /* 0x000fee0000000200 */
[C---:B------:R-:W-:Y:S01]  /*2c80*/  HMMA.16816.F32.BF16 R8, R56.reuse, R62, R8 ;  /* 0x0000003e3808723c */ /* 0x040fe20000041808 */
[----:B------:R-:W1:Y:S07]  /*2c90*/  LDSM.16.M88.4 R60, [R181+0x2000] ;  /* 0x00200000b53c783b */ /* 0x000e6e0000000200 */
[C---:B----4-:R-:W-:Y:S08]  /*2ca0*/  HMMA.16816.F32.BF16 R12, R56.reuse, R64, R12 ;  /* 0x00000040380c723c */ /* 0x050ff0000004180c */
[----:B------:R-:W-:Y:S01]  /*2cb0*/  HMMA.16816.F32.BF16 R16, R56, R66, R16 ;  /* 0x000000423810723c */ /* 0x000fe20000041810 */
[----:B------:R-:W4:Y:S07]  /*2cc0*/  LDSM.16.M88.4 R56, [R198+-0x1800] ;  /* 0xffe80000c638783b */ /* 0x000f2e0000000200 */
[C---:B--2---:R-:W-:Y:S01]  /*2cd0*/  HMMA.16816.F32.BF16 R4, R100.reuse, R104, R4 ;  /* 0x000000686404723c */ /* 0x044fe20000041804 */
[----:B------:R-:W-:Y:S07]  /*2ce0*/  LDSM.16.M88.4 R64, [R182+0x2000] ;  /* 0x00200000b640783b */ /* 0x000fee0000000200 */
[C---:B------:R-:W-:Y:S01]  /*2cf0*/  HMMA.16816.F32.BF16 R8, R100.reuse, R106, R8 ;  /* 0x0000006a6408723c */ /* 0x040fe20000041808 */
[----:B------:R-:W2:Y:S07]  /*2d00*/  LDSM.16.M88.4 R104, [R206+-0x2000] ;  /* 0xffe00000ce68783b */ /* 0x000eae0000000200 */
[C---:B---3--:R-:W-:Y:S08]  /*2d10*/  HMMA.16816.F32.BF16 R12, R100.reuse, R52, R12 ;  /* 0x00000034640c723c */ /* 0x048ff0000004180c */
[----:B------:R-:W-:Y:S01]  /*2d20*/  HMMA.16816.F32.BF16 R16, R100, R54, R16 ;  /* 0x000000366410723c */ /* 0x000fe20000041810 */
[----:B------:R3:W-:Y:S07]  /*2d30*/  LDSM.16.M88.4 R52, [R180+0x2000] ;  /* 0x00200000b434783b */ /* 0x0007ee0000000200 */
[C---:B-1----:R-:W-:Y:S01]  /*2d40*/  HMMA.16816.F32.BF16 R4, R60.reuse, R108, R4 ;  /* 0x0000006c3c04723c */ /* 0x042fe20000041804 */
[----:B------:R-:W1:Y:S07]  /*2d50*/  LDSM.16.M88.4 R100, [R205+-0x2000] ;  /* 0xffe00000cd64783b */ /* 0x000e6e0000000200 */
[C---:B------:R-:W-:Y:S08]  /*2d60*/  HMMA.16816.F32.BF16 R8, R60.reuse, R110, R8 ;  /* 0x0000006e3c08723c */ /* 0x040ff00000041808 */
[C---:B----4-:R-:W-:Y:S03]  /*2d70*/  HMMA.16816.F32.BF16 R12, R60.reuse, R56, R12 ;  /* 0x000000383c0c723c */ /* 0x050fe6000004180c */
[C---:B---3--:R-:W-:Y:S05]  /*2d80*/  @!P3 IADD3 R180, PT, PT, R222.reuse, 0x19, RZ ;  /* 0x00000019deb4b810 */ /* 0x048fea0007ffe0ff */
[----:B------:R-:W-:Y:S01]  /*2d90*/  HMMA.16816.F32.BF16 R16, R60, R58, R16 ;  /* 0x0000003a3c10723c */ /* 0x000fe20000041810 */
[----:B------:R-:W3:Y:S07]  /*2da0*/  LDSM.16.M88.4 R56, [R205+-0x1800] ;  /* 0xffe80000cd38783b */ /* 0x000eee0000000200 */
[C---:B--2---:R-:W-:Y:S08]  /*2db0*/  HMMA.16816.F32.BF16 R4, R64.reuse, R104, R4 ;  /* 0x000000684004723c */ /* 0x044ff00000041804 */
[C---:B------:R-:W-:Y:S08]  /*2dc0*/  HMMA.16816.F32.BF16 R8, R64.reuse, R106, R8 ;  /* 0x0000006a4008723c */ /* 0x040ff00000041808 */
[C---:B------:R-:W-:Y:S03]  /*2dd0*/  HMMA.16816.F32.BF16 R12, R64.reuse, R112, R12 ;  /* 0x00000070400c723c */ /* 0x040fe6000004180c */
[----:B------:R-:W-:Y:S04]  /*2de0*/  @!P3 VIADDMNMX R113, R237, 0xffffffc9, R242, PT ;  /* 0xffffffc9ed71b846 */ /* 0x000fe800038001f2 */
[C---:B------:R-:W-:Y:S01]  /*2df0*/  @!P3 ISETP.GE.AND P2, PT, R222.reuse, R113, PT ;  /* 0x00000071de00b20c */ /* 0x040fe20003f46270 */
[----:B------:R-:W-:Y:S03]  /*2e00*/  HMMA.16816.F32.BF16 R16, R64, R114, R16 ;  /* 0x000000724010723c */ /* 0x000fe60000041810 */
[----:B------:R-:W-:Y:S01]  /*2e10*/  FSEL R114, R185, RZ, P0 ;  /* 0x000000ffb9727208 */ /* 0x000fe20000000000 */
[----:B------:R-:W-:Y:S01]  /*2e20*/  @!P3 VIADD R115, R222, 0x11 ;  /* 0x00000011de73b836 */ /* 0x000fe20000000000 */
[C---:B------:R-:W-:Y:S03]  /*2e30*/  LEA R194, P0, R213.reuse, R228, 0x2 ;  /* 0x000000e4d5c27211 */ /* 0x040fe600078010ff */
[C---:B-1----:R-:W-:Y:S05]  /*2e40*/  HMMA.16816.F32.BF16 R4, R52.reuse, R100, R4 ;  /* 0x000000643404723c */ /* 0x042fea0000041804 */
[----:B------:R-:W-:Y:S02]  /*2e50*/  LEA.HI.X R195, R213, R229, RZ, 0x2, P0 ;  /* 0x000000e5d5c37211 */ /* 0x000fe400000f14ff */
[-C--:B------:R-:W-:Y:S01]  /*2e60*/  @!P3 ISETP.GE.AND P0, PT, R190, R246.reuse, PT ;  /* 0x000000f6be00b20c */ /* 0x080fe20003f06270 */
[C---:B------:R-:W-:Y:S02]  /*2e70*/  HMMA.16816.F32.BF16 R8, R52.reuse, R102, R8 ;  /* 0x000000663408723c */ /* 0x040fe40000041808 */
[----:B------:R-:W2:Y:S01]  /*2e80*/  LDG.E R187, desc[UR14][R194.64] ;  /* 0x0000000ec2bb7981 */ /* 0x000ea2000c1e1900 */
[----:B------:R-:W-:Y:S03]  /*2e90*/  @!P3 IADD3 R229, PT, PT, R222, 0x10, RZ ;  /* 0x00000010dee5b810 */ /* 0x000fe60007ffe0ff */
[----:B------:R1:W4:Y:S02]  /*2ea0*/  LDG.E R191, desc[UR14][R194.64+0x20] ;  /* 0x0000200ec2bf7981 */ /* 0x000324000c1e1900 */
[C---:B---3--:R-:W-:Y:S03]  /*2eb0*/  HMMA.16816.F32.BF16 R12, R52.reuse, R56, R12 ;  /* 0x00000038340c723c */ /* 0x048fe6000004180c */
[----:B------:R-:W-:Y:S02]  /*2ec0*/  @!P3 FSEL R4, R4, -INF , !P1 ;  /* 0xff8000000404b808 */ /* 0x000fe40004800000 */
[-C--:B------:R-:W-:Y:S02]  /*2ed0*/  @!P3 ISETP.GE.AND P1, PT, R184, R246.reuse, PT ;  /* 0x000000f6b800b20c */ /* 0x080fe40003f26270 */
[----:B------:R-:W-:Y:S01]  /*2ee0*/  @!P3 FSEL R6, R6, -INF , !P2 ;  /* 0xff8000000606b808 */ /* 0x000fe20005000000 */
[----:B------:R-:W-:Y:S03]  /*2ef0*/  HMMA.16816.F32.BF16 R16, R52, R58, R16 ;  /* 0x0000003a3410723c */ /* 0x000fe60000041810 */
[----:B------:R-:W-:Y:S01]  /*2f00*/  @!P3 FSEL R9, R9, -INF , !P0 ;  /* 0xff8000000909b808 */ /* 0x000fe20004000000 */
[----:B------:R-:W-:Y:S01]  /*2f10*/  FFMA.FTZ R185, R6, UR7, -R114 ;  /* 0x0000000706b97c23 */ /* 0x000fe20008010872 */
[-C--:B------:R-:W-:Y:S01]  /*2f20*/  @!P3 ISETP.GE.AND P0, PT, R189, R113.reuse, PT ;  /* 0x00000071bd00b20c */ /* 0x080fe20003f06270 */
[--C-:B------:R-:W-:Y:S01]  /*2f30*/  FFMA.FTZ R183, R4, UR7, -R252.reuse ;  /* 0x0000000704b77c23 */ /* 0x100fe200080108fc */
[----:B------:R-:W-:Y:S02]  /*2f40*/  @!P3 FSEL R5, R5, -INF , !P1 ;  /* 0xff8000000505b808 */ /* 0x000fe40004800000 */
[----:B------:R-:W-:Y:S01]  /*2f50*/  @!P3 FSEL R10, R10, -INF , !P0 ;  /* 0xff8000000a0ab808 */ /* 0x000fe20004000000 */
[----:B------:R-:W-:Y:S01]  /*2f60*/  MUFU.EX2 R185, R185 ;  /* 0x000000b900b97308 */ /* 0x000fe20000000800 */
[-C--:B------:R-:W-:Y:S02]  /*2f70*/  @!P3 ISETP.GE.AND P0, PT, R190, R113.reuse, PT ;  /* 0x00000071be00b20c */ /* 0x080fe40003f06270 */
[-C--:B------:R-:W-:Y:S01]  /*2f80*/  @!P3 ISETP.GE.AND P1, PT, R184, R113.reuse, PT ;  /* 0x00000071b800b20c */ /* 0x080fe20003f26270 */
[----:B------:R-:W-:Y:S01]  /*2f90*/  FFMA.FTZ R184, R5, UR7, -R252 ;  /* 0x0000000705b87c23 */ /* 0x000fe200080108fc */
[----:B------:R-:W-:Y:S01]  /*2fa0*/  @!P3 FSEL R11, R11, -INF , !P0 ;  /* 0xff8000000b0bb808 */ /* 0x000fe20004000000 */
[--C-:B------:R-:W-:Y:S01]  /*2fb0*/  FFMA.FTZ R190, R10, UR7, -R114.reuse ;  /* 0x000000070abe7c23 */ /* 0x100fe20008010872 */
[-C--:B------:R-:W-:Y:S03]  /*2fc0*/  @!P3 ISETP.GE.AND P0, PT, R229, R246.reuse, PT ;  /* 0x000000f6e500b20c */ /* 0x080fe60003f06270 */
[----:B------:R-:W-:Y:S01]  /*2fd0*/  MUFU.EX2 R183, R183 ;  /* 0x000000b700b77308 */ /* 0x000fe20000000800 */
[----:B------:R-:W-:Y:S01]  /*2fe0*/  @!P3 FSEL R7, R7, -INF , !P1 ;  /* 0xff8000000707b808 */ /* 0x000fe20004800000 */
[--C-:B------:R-:W-:Y:S01]  /*2ff0*/  FFMA.FTZ R193, R11, UR7, -R114.reuse ;  /* 0x000000070bc17c23 */ /* 0x100fe20008010872 */
[----:B------:R-:W-:Y:S02]  /*3000*/  @!P3 FSEL R12, R12, -INF , !P0 ;  /* 0xff8000000c0cb808 */ /* 0x000fe40004000000 */
[-C--:B------:R-:W-:Y:S01]  /*3010*/  @!P3 ISETP.GE.AND P0, PT, R115, R246.reuse, PT ;  /* 0x000000f67300b20c */ /* 0x080fe20003f06270 */
[----:B------:R-:W-:Y:S01]  /*3020*/  FFMA.FTZ R186, R7, UR7, -R114 ;  /* 0x0000000707ba7c23 */ /* 0x000fe20008010872 */
[----:B------:R-:W-:Y:S01]  /*3030*/  @!P3 ISETP.GE.AND P1, PT, R189, R246, PT ;  /* 0x000000f6bd00b20c */ /* 0x000fe20003f26270 */
[--C-:B------:R-:W-:Y:S01]  /*3040*/  FFMA.FTZ R189, R9, UR7, -R252.reuse ;  /* 0x0000000709bd7c23 */ /* 0x100fe200080108fc */
[----:B------:R-:W-:Y:S01]  /*3050*/  @!P3 FSEL R13, R13, -INF , !P0 ;  /* 0xff8000000d0db808 */ /* 0x000fe20004000000 */
[----:B------:R-:W-:Y:S01]  /*3060*/  MUFU.EX2 R184, R184 ;  /* 0x000000b800b87308 */ /* 0x000fe20000000800 */
[-C--:B------:R-:W-:Y:S01]  /*3070*/  @!P3 ISETP.GE.AND P0, PT, R229, R113.reuse, PT ;  /* 0x00000071e500b20c */ /* 0x080fe20003f06270 */
[--C-:B------:R-:W-:Y:S01]  /*3080*/  FFMA.FTZ R192, R12, UR7, -R252.reuse ;  /* 0x000000070cc07c23 */ /* 0x100fe200080108fc */
[----:B------:R-:W-:Y:S01]  /*3090*/  @!P3 FSEL R8, R8, -INF , !P1 ;  /* 0xff8000000808b808 */ /* 0x000fe20004800000 */
[--C-:B-1----:R-:W-:Y:S01]  /*30a0*/  FFMA.FTZ R195, R13, UR7, -R252.reuse ;  /* 0x000000070dc37c23 */ /* 0x102fe200080108fc */
[----:B------:R-:W-:Y:S02]  /*30b0*/  @!P3 FSEL R14, R14, -INF , !P0 ;  /* 0xff8000000e0eb808 */ /* 0x000fe40004000000 */
[-C--:B------:R-:W-:Y:S03]  /*30c0*/  @!P3 ISETP.GE.AND P0, PT, R115, R113.reuse, PT ;  /* 0x000000717300b20c */ /* 0x080fe60003f06270 */
[----:B------:R-:W1:Y:S01]  /*30d0*/  MUFU.EX2 R186, R186 ;  /* 0x000000ba00ba7308 */ /* 0x000e620000000800 */
[----:B------:R-:W-:Y:S02]  /*30e0*/  @!P3 VIADD R115, R222, 0x18 ;  /* 0x00000018de73b836 */ /* 0x000fe40000000000 */
[----:B------:R-:W-:Y:S01]  /*30f0*/  FFMA.FTZ R188, R8, UR7, -R252 ;  /* 0x0000000708bc7c23 */ /* 0x000fe200080108fc */
[----:B------:R-:W-:Y:S01]  /*3100*/  @!P3 FSEL R15, R15, -INF , !P0 ;  /* 0xff8000000f0fb808 */ /* 0x000fe20004000000 */
[--C-:B------:R-:W-:Y:S01]  /*3110*/  FFMA.FTZ R194, R14, UR7, -R114.reuse ;  /* 0x000000070ec27c23 */ /* 0x100fe20008010872 */
[----:B------:R-:W-:Y:S02]  /*3120*/  ISETP.GT.AND P2, PT, R243, R224, PT ;  /* 0x000000e0f300720c */ /* 0x000fe40003f44270 */
[-C--:B------:R-:W-:Y:S01]  /*3130*/  @!P3 ISETP.GE.AND P0, PT, R115, R246.reuse, PT ;  /* 0x000000f67300b20c */ /* 0x080fe20003f06270 */
[----:B------:R-:W-:Y:S01]  /*3140*/  FFMA.FTZ R229, R15, UR7, -R114 ;  /* 0x000000070fe57c23 */ /* 0x000fe20008010872 */
[----:B------:R-:W-:Y:S01]  /*3150*/  @!P3 ISETP.GE.AND P1, PT, R115, R113, PT ;  /* 0x000000717300b20c */ /* 0x000fe20003f26270 */
[----:B------:R-:W-:Y:S01]  /*3160*/  MUFU.EX2 R188, R188 ;  /* 0x000000bc00bc7308 */ /* 0x000fe20000000800 */
[----:B------:R-:W-:Y:S02]  /*3170*/  @!P3 FSEL R16, R16, -INF , !P0 ;  /* 0xff8000001010b808 */ /* 0x000fe40004000000 */
[----:B------:R-:W-:Y:S02]  /*3180*/  @!P3 ISETP.GE.AND P0, PT, R180, R246, PT ;  /* 0x000000f6b400b20c */ /* 0x000fe40003f06270 */
[----:B------:R-:W-:Y:S01]  /*3190*/  @!P3 FSEL R18, R18, -INF , !P1 ;  /* 0xff8000001212b808 */ /* 0x000fe20004800000 */
[--C-:B------:R-:W-:Y:S01]  /*31a0*/  FFMA.FTZ R246, R16, UR7, -R252.reuse ;  /* 0x0000000710f67c23 */ /* 0x100fe200080108fc */
[----:B------:R-:W-:Y:S03]  /*31b0*/  @!P3 FSEL R17, R17, -INF , !P0 ;  /* 0xff8000001111b808 */ /* 0x000fe60004000000 */
[----:B------:R-:W3:Y:S01]  /*31c0*/  MUFU.EX2 R189, R189 ;  /* 0x000000bd00bd7308 */ /* 0x000ee20000000800 */
[----:B-1----:R-:W-:Y:S02]  /*31d0*/  F2FP.BF16.F32.PACK_AB R115, R186, R185 ;  /* 0x000000b9ba73723e */ /* 0x002fe400000010ff */
[----:B------:R-:W-:Y:S01]  /*31e0*/  @!P3 ISETP.GE.AND P0, PT, R180, R113, PT ;  /* 0x00000071b400b20c */ /* 0x000fe20003f06270 */
[----:B------:R-:W-:Y:S01]  /*31f0*/  FFMA.FTZ R252, R17, UR7, -R252 ;  /* 0x0000000711fc7c23 */ /* 0x000fe200080108fc */
[--C-:B------:R-:W-:Y:S01]  /*3200*/  FFMA.FTZ R113, R18, UR7, -R114.reuse ;  /* 0x0000000712717c23 */ /* 0x100fe20008010872 */
[----:B------:R1:W-:Y:S01]  /*3210*/  STS [R219+0x400], R115 ;  /* 0x00040073db007388 */ /* 0x0003e20000000800 */
[----:B------:R-:W-:Y:S03]  /*3220*/  @!P3 FSEL R19, R19, -INF , !P0 ;  /* 0xff8000001313b808 */ /* 0x000fe60004000000 */
[----:B------:R-:W-:Y:S01]  /*3230*/  MUFU.EX2 R190, R190 ;  /* 0x000000be00be7308 */ /* 0x000fe20000000800 */
[----:B------:R-:W-:Y:S01]  /*3240*/  F2FP.BF16.F32.PACK_AB R62, R184, R183 ;  /* 0x000000b7b83e723e */ /* 0x000fe200000010ff */
[----:B------:R-:W-:Y:S04]  /*3250*/  FFMA.FTZ R114, R19, UR7, -R114 ;  /* 0x0000000713727c23 */ /* 0x000fe80008010872 */
[----:B------:R-:W-:Y:S04]  /*3260*/  STS [R219], R62 ;  /* 0x0000003edb007388 */ /* 0x000fe80000000800 */
[----:B------:R-:W1:Y:S01]  /*3270*/  MUFU.EX2 R193, R193 ;  /* 0x000000c100c17308 */ /* 0x000e620000000800 */
[----:B---3--:R-:W-:Y:S05]  /*3280*/  F2FP.BF16.F32.PACK_AB R107, R189, R188 ;  /* 0x000000bcbd6b723e */ /* 0x008fea00000010ff */
[----:B------:R-:W-:Y:S04]  /*3290*/  STS [R235], R107 ;  /* 0x0000006beb007388 */ /* 0x000fe80000000800 */
[----:B------:R-:W-:Y:S10]  /*32a0*/  MUFU.EX2 R192, R192 ;  /* 0x000000c000c07308 */ /* 0x000ff40000000800 */
[----:B------:R-:W3:Y:S01]  /*32b0*/  MUFU.EX2 R195, R195 ;  /* 0x000000c300c37308 */ /* 0x000ee20000000800 */
[----:B-1----:R-:W-:Y:S05]  /*32c0*/  F2FP.BF16.F32.PACK_AB R105, R193, R190 ;  /* 0x000000bec169723e */ /* 0x002fea00000010ff */
[----:B------:R-:W-:Y:S04]  /*32d0*/  STS [R235+0x400], R105 ;  /* 0x00040069eb007388 */ /* 0x000fe80000000800 */
[----:B------:R-:W-:Y:S10]  /*32e0*/  MUFU.EX2 R194, R194 ;  /* 0x000000c200c27308 */ /* 0x000ff40000000800 */
        /* <DEDUP_REMOVED lines=8> */
[----:B------:R1:W1:Y:S01]  /*3370*/  MUFU.EX2 R180, R114 ;  /* 0x0000007200b47308 */ /* 0x0002620000000800 */
[----:B---3--:R-:W-:Y:S01]  /*3380*/  F2FP.BF16.F32.PACK_AB R181, R252, R246 ;  /* 0x000000f6fcb5723e */ /* 0x008fe200000010ff */
[----:B-1----:R-:W-:Y:S01]  /*3390*/  IMAD.IADD R114, R247, 0x1, R236 ;  /* 0x00000001f7727824 */ /* 0x002fe200078e02ec */
[----:B------:R-:W-:Y:S04]  /*33a0*/  F2FP.BF16.F32.PACK_AB R115, R180, R113 ;  /* 0x00000071b473723e */ /* 0x000fe800000010ff */
[----:B------:R-:W-:Y:S04]  /*33b0*/  STS [R114], R181 ;  /* 0x000000b572007388 */ /* 0x000fe80000000800 */
[----:B------:R-:W-:Y:S04]  /*33c0*/  STS [R114+0x400], R115 ;  /* 0x0004007372007388 */ /* 0x000fe80000000800 */
[----:B------:R-:W1:Y:S08]  /*33d0*/  LDSM.16.M88.4 R52, [R212+0x8000] ;  /* 0x00800000d434783b */ /* 0x000e700000000200 */
[----:B------:R-:W3:Y:S08]  /*33e0*/  LDSM.16.M88.4 R56, [R3+0x8000] ;  /* 0x008000000338783b */ /* 0x000ef00000000200 */
[----:B------:R-:W3:Y:S01]  /*33f0*/  LDSM.16.M88.4 R60, [R2+0x8000] ;  /* 0x00800000023c783b */ /* 0x000ee20000000200 */
[C---:B-1----:R-:W-:Y:S08]  /*3400*/  HMMA.16816.F32.BF16 R4, R52.reuse, R116, RZ ;  /* 0x000000743404723c */ /* 0x042ff000000418ff */
[C---:B------:R-:W-:Y:S08]  /*3410*/  HMMA.16816.F32.BF16 R8, R52.reuse, R118, RZ ;  /* 0x000000763408723c */ /* 0x040ff000000418ff */
[C---:B------:R-:W-:Y:S08]  /*3420*/  HMMA.16816.F32.BF16 R12, R52.reuse, R120, RZ ;  /* 0x00000078340c723c */ /* 0x040ff000000418ff */
[----:B------:R-:W-:Y:S01]  /*3430*/  HMMA.16816.F32.BF16 R16, R52, R122, RZ ;  /* 0x0000007a3410723c */ /* 0x000fe200000418ff */
[----:B------:R-:W1:Y:S07]  /*3440*/  LDSM.16.M88.4 R52, [R0+0x8000] ;  /* 0x008000000034783b */ /* 0x000e6e0000000200 */
[C---:B---3--:R-:W-:Y:S08]  /*3450*/  HMMA.16816.F32.BF16 R4, R56.reuse, R124, R4 ;  /* 0x0000007c3804723c */ /* 0x048ff00000041804 */
[C---:B------:R-:W-:Y:S08]  /*3460*/  HMMA.16816.F32.BF16 R8, R56.reuse, R126, R8 ;  /* 0x0000007e3808723c */ /* 0x040ff00000041808 */
[C---:B------:R-:W-:Y:S08]  /*3470*/  HMMA.16816.F32.BF16 R12, R56.reuse, R128, R12 ;  /* 0x00000080380c723c */ /* 0x040ff0000004180c */
[----:B------:R-:W-:Y:S01]  /*3480*/  HMMA.16816.F32.BF16 R16, R56, R130, R16 ;  /* 0x000000823810723c */ /* 0x000fe20000041810 */
[----:B------:R-:W3:Y:S07]  /*3490*/  LDSM.16.M88.4 R56, [R212+0xa000] ;  /* 0x00a00000d438783b */ /* 0x000eee0000000200 */
        /* <DEDUP_REMOVED lines=10> */
[C---:B---3--:R-:W-:Y:S08]  /*3540*/  HMMA.16816.F32.BF16 R4, R56.reuse, R148, R4 ;  /* 0x000000943804723c */ /* 0x048ff00000041804 */
[C---:B------:R-:W-:Y:S08]  /*3550*/  HMMA.16816.F32.BF16 R8, R56.reuse, R150, R8 ;  /* 0x000000963808723c */ /* 0x040ff00000041808 */
[C---:B------:R-:W-:Y:S08]  /*3560*/  HMMA.16816.F32.BF16 R12, R56.reuse, R152, R12 ;  /* 0x00000098380c723c */ /* 0x040ff0000004180c */
[----:B------:R-:W-:Y:S01]  /*3570*/  HMMA.16816.F32.BF16 R16, R56, R154, R16 ;  /* 0x0000009a3810723c */ /* 0x000fe20000041810 */
[----:B------:R-:W3:Y:S07]  /*3580*/  LDSM.16.M88.4 R56, [R0+0xa000] ;  /* 0x00a000000038783b */ /* 0x000eee0000000200 */
        /* <DEDUP_REMOVED lines=8> */
[C---:B---3--:R-:W-:Y:S08]  /*3610*/  HMMA.16816.F32.BF16 R4, R56.reuse, R172, R4 ;  /* 0x000000ac3804723c */ /* 0x048ff00000041804 */
        /* <DEDUP_REMOVED lines=14> */
[----:B------:R-:W-:Y:S01]  /*3700*/  FMUL.FTZ R183, R192, R183 ;  /* 0x000000b7c0b77220 */ /* 0x000fe20000410000 */
[----:B------:R-:W-:Y:S01]  /*3710*/  FMUL.FTZ R192, R195, R115 ;  /* 0x00000073c3c07220 */ /* 0x000fe20000410000 */
[----:B------:R-:W-:Y:S01]  /*3720*/  F2FP.BF16.F32.PACK_AB R188, R189, R188 ;  /* 0x000000bcbdbc723e */ /* 0x000fe200000010ff */
[----:B----4-:R-:W-:Y:S01]  /*3730*/  FADD.FTZ R189, -R191, R6 ;  /* 0x00000006bfbd7221 */ /* 0x010fe20000010100 */
[C---:B------:R-:W-:Y:S01]  /*3740*/  FADD.FTZ R181, -R187.reuse, R16 ;  /* 0x00000010bbb57221 */ /* 0x040fe20000010100 */
[----:B------:R-:W-:Y:S01]  /*3750*/  FADD.FTZ R187, -R187, R17 ;  /* 0x00000011bbbb7221 */ /* 0x000fe20000010100 */
[----:B------:R-:W-:Y:S01]  /*3760*/  F2FP.BF16.F32.PACK_AB R192, R192, R183 ;  /* 0x000000b7c0c0723e */ /* 0x000fe200000010ff */
[C---:B------:R-:W-:Y:S01]  /*3770*/  FADD.FTZ R183, -R191.reuse, R10 ;  /* 0x0000000abfb77221 */ /* 0x040fe20000010100 */
[----:B------:R-:W-:Y:S01]  /*3780*/  FMUL.FTZ R246, R246, R181 ;  /* 0x000000b5f6f67220 */ /* 0x000fe20000410000 */
[----:B------:R-:W-:Y:S01]  /*3790*/  FMUL.FTZ R187, R252, R187 ;  /* 0x000000bbfcbb7220 */ /* 0x000fe20000410000 */
[----:B------:R-:W-:Y:S01]  /*37a0*/  FADD.FTZ R195, -R191, R7 ;  /* 0x00000007bfc37221 */ /* 0x000fe20000010100 */
[----:B------:R-:W-:Y:S01]  /*37b0*/  FMUL.FTZ R189, R185, R189 ;  /* 0x000000bdb9bd7220 */ /* 0x000fe20000410000 */
[----:B------:R-:W-:Y:S01]  /*37c0*/  FMUL.FTZ R183, R190, R183 ;  /* 0x000000b7beb77220 */ /* 0x000fe20000410000 */
[----:B------:R-:W-:Y:S01]  /*37d0*/  FADD.FTZ R252, -R191, R11 ;  /* 0x0000000bbffc7221 */ /* 0x000fe20000010100 */
[----:B------:R-:W-:Y:S01]  /*37e0*/  F2FP.BF16.F32.PACK_AB R187, R187, R246 ;  /* 0x000000f6bbbb723e */ /* 0x000fe200000010ff */
[----:B------:R-:W-:Y:S01]  /*37f0*/  FMUL.FTZ R186, R186, R195 ;  /* 0x000000c3baba7220 */ /* 0x000fe20000410000 */
[C---:B------:R-:W-:Y:S01]  /*3800*/  FADD.FTZ R185, -R191.reuse, R14 ;  /* 0x0000000ebfb97221 */ /* 0x040fe20000010100 */
[C---:B------:R-:W-:Y:S01]  /*3810*/  FADD.FTZ R190, -R191.reuse, R15 ;  /* 0x0000000fbfbe7221 */ /* 0x040fe20000010100 */
[C---:B------:R-:W-:Y:S01]  /*3820*/  FADD.FTZ R246, -R191.reuse, R18 ;  /* 0x00000012bff67221 */ /* 0x040fe20000010100 */
[----:B------:R-:W-:Y:S01]  /*3830*/  FADD.FTZ R191, -R191, R19 ;  /* 0x00000013bfbf7221 */ /* 0x000fe20000010100 */
[----:B------:R-:W-:Y:S01]  /*3840*/  FMUL.FTZ R252, R193, R252 ;  /* 0x000000fcc1fc7220 */ /* 0x000fe20000410000 */
        /* <DEDUP_REMOVED lines=8> */
[----:B------:R-:W-:Y:S04]  /*38d0*/  LOP3.LUT R6, R243, 0x1, RZ, 0xc0, !PT ;  /* 0x00000001f3067812 */ /* 0x000fe800078ec0ff */
[----:B------:R-:W-:Y:S01]  /*38e0*/  ISETP.NE.U32.AND P1, PT, R6, 0x1, PT ;  /* 0x000000010600780c */ /* 0x000fe20003f25070 */
[----:B------:R-:W2:Y:S01]  /*38f0*/  LDC R4, c[0x0][0x3b4] ;  /* 0x0000ed00ff047b82 */ /* 0x000ea20000000800 */
[----:B------:R-:W-:Y:S05]  /*3900*/  IMAD.MOV.U32 R6, RZ, RZ, -0x4000 ;  /* 0xffffc000ff067424 */ /* 0x000fea00078e00ff */
[----:B------:R-:W-:Y:S05]  /*3910*/  SEL R6, R6, 0x4000, !P1 ;  /* 0x0000400006067807 */ /* 0x000fea0004800000 */
[--C-:B------:R-:W-:Y:S02]  /*3920*/  IMAD.IADD R241, R241, 0x1, R6.reuse ;  /* 0x00000001f1f17824 */ /* 0x100fe400078e0206 */
[----:B------:R-:W-:Y:S02]  /*3930*/  IMAD.IADD R197, R197, 0x1, R6 ;  /* 0x00000001c5c57824 */ /* 0x000fe400078e0206 */
        /* <DEDUP_REMOVED lines=9> */
[----:B------:R1:W-:Y:S01]  /*39d0*/  LDGSTS.E.BYPASS.LTC128B.128 [R241], desc[UR14][R230.64] ;  /* 0x00000000e6f17fae */ /* 0x0003e2000b981a0e */
[----:B--2---:R-:W-:Y:S03]  /*39e0*/  LEA.HI.X R9, R5, R231, R4, 0x6, P0 ;  /* 0x000000e705097211 */ /* 0x004fe600000f3404 */
[----:B------:R1:W-:Y:S04]  /*39f0*/  LDGSTS.E.BYPASS.LTC128B.128 [R241+0x2000], desc[UR14][R230.64+0x80] ;  /* 0x02000080e6f17fae */ /* 0x0003e8000b981a0e */
[----:B------:R1:W-:Y:S04]  /*3a00*/  LDGSTS.E.BYPASS.LTC128B.128 [R241+0x1000], desc[UR14][R8.64] ;  /* 0x0100000008f17fae */ /* 0x0003e8000b981a0e */
[----:B------:R1:W-:Y:S04]  /*3a10*/  LDGSTS.E.BYPASS.LTC128B.128 [R241+0x3000], desc[UR14][R8.64+0x80] ;  /* 0x0300008008f17fae */ /* 0x0003e8000b981a0e */
[----:B------:R-:W0:Y:S02]  /*3a20*/  LDGDEPBAR ;  /* 0x00000000000079af */ /* 0x000e240000000000 */
.L_x_92:
        /* <DEDUP_REMOVED lines=66> */
[----:B------:R-:W-:Y:S05]  /*3e50*/  IADD3 R5, P0, PT, RZ, -UR19, RZ ;  /* 0x80000013ff057c10 */ /* 0x000fea000ff1e0ff */
[----:B------:R-:W-:Y:S05]  /*3e60*/  IMAD.X R4, RZ, RZ, ~UR4, P0 ;  /* 0x80000004ff047e24 */ /* 0x000fea00080e06ff */
        /* <DEDUP_REMOVED lines=8> */
[----:B------:R-:W-:Y:S03]  /*3ef0*/  LEA.HI.X R7, R226, R233, R225, 0x1, P0 ;  /* 0x000000e9e2077211 */ /* 0x000fe600000f0ce1 */
[----:B------:R1:W-:Y:S04]  /*3f00*/  LDGSTS.E.BYPASS.LTC128B.128 [R220+0xa000], desc[UR14][R232.64+0x80] ;  /* 0x0a000080e8dc7fae */ /* 0x0003e8000b981a0e */
[----:B------:R1:W-:Y:S04]  /*3f10*/  LDGSTS.E.BYPASS.LTC128B.128 [R220+0x9000], desc[UR14][R6.64] ;  /* 0x0900000006dc7fae */ /* 0x0003e8000b981a0e */
[----:B------:R1:W-:Y:S04]  /*3f20*/  LDGSTS.E.BYPASS.LTC128B.128 [R220+0xb000], desc[UR14][R6.64+0x80] ;  /* 0x0b00008006dc7fae */ /* 0x0003e8000b981a0e */
[----:B------:R-:W0:Y:S02]  /*3f30*/  LDGDEPBAR ;  /* 0x00000000000079af */ /* 0x000e240000000000 */
.L_x_93:
        /* <DEDUP_REMOVED lines=30> */
[C---:B------:R-:W-:Y:S04]  /*4120*/  HMMA.16816.F32.BF16 R56, R112.reuse, R180, R56 ;  /* 0x000000b47038723c */ /* 0x040fe80000041838 */
[C---:B------:R-:W-:Y:S04]  /*4130*/  LEA R180, P0, R234.reuse, R248, 0x2 ;  /* 0x000000f8eab47211 */ /* 0x040fe800078010ff */
[-C--:B------:R-:W-:Y:S01]  /*4140*/  HMMA.16816.F32.BF16 R60, R112, R182.reuse, R60 ;  /* 0x000000b6703c723c */ /* 0x080fe2000004183c */
[----:B------:R-:W-:Y:S02]  /*4150*/  LDSM.16.M88.4 R112, [R199+0x1000] ;  /* 0x00100000c770783b */ /* 0x000fe40000000200 */
[----:B------:R-:W-:Y:S05]  /*4160*/  LEA.HI.X.SX32 R181, R234, R249, 0x2, P0 ;  /* 0x000000f9eab57211 */ /* 0x000fea00000f16ff */
[----:B------:R-:W-:Y:S01]  /*4170*/  HMMA.16816.F32.BF16 R64, R104, R182, R64 ;  /* 0x000000b66840723c */ /* 0x000fe20000041840 */
[----:B------:R-:W2:Y:S03]  /*4180*/  LDSM.16.M88.4 R104, [R199] ;  /* 0x00000000c768783b */ /* 0x000ea60000000200 */
[C---:B------:R-:W-:Y:S04]  /*4190*/  LEA R182, P0, R229.reuse, R180, 0x5 ;  /* 0x000000b4e5b67211 */ /* 0x040fe800078028ff */
[-C--:B------:R-:W-:Y:S05]  /*41a0*/  HMMA.16816.F32.BF16 R4, R184, R188.reuse, R4 ;  /* 0x000000bcb804723c */ /* 0x080fea0000041804 */
[C---:B------:R-:W-:Y:S03]  /*41b0*/  LEA.HI.X.SX32 R183, R229.reuse, R181, 0x5, P0 ;  /* 0x000000b5e5b77211 */ /* 0x040fe600000f2eff */
[C---:B------:R-:W-:Y:S04]  /*41c0*/  HMMA.16816.F32.BF16 R8, R192.reuse, R188, R8 ;  /* 0x000000bcc008723c */ /* 0x040fe80000041808 */
[C---:B------:R-:W-:Y:S04]  /*41d0*/  LEA R188, P0, R229.reuse, R182, 0x5 ;  /* 0x000000b6e5bc7211 */ /* 0x040fe800078028ff */
        /* <DEDUP_REMOVED lines=30> */
[----:B------:R-:W-:Y:S03]  /*43c0*/  LEA R114, P0, R229, R100, 0x5 ;  /* 0x00000064e5727211 */ /* 0x000fe600078028ff */
        /* <DEDUP_REMOVED lines=232> */
[----:B------:R-:W1:Y:S01]  /*5250*/  LDCU.64 UR6, c[0x0][0x5a8] ;  /* 0x0000b500ff0677ac */ /* 0x000e620008000a00 */
[----:B--2---:R-:W-:Y:S02]  /*5260*/  MOV R6, UR4 ;  /* 0x0000000400067c02 */ /* 0x004fe40008000f00 */
[----:B------:R-:W-:-:S03]  /*5270*/  MOV R7, UR5 ;  /* 0x0000000500077c02 */ /* 0x000fc60008000f00 */
[-C--:B------:R-:W-:Y:S02]  /*5280*/  IMAD R4, R5, R6.reuse, RZ ;  /* 0x0000000605047224 */ /* 0x080fe400078e02ff */
[----:B------:R-:W-:-:S04]  /*5290*/  IMAD.WIDE.U32 R8, R244, R6, RZ ;  /* 0x00000006f4087225 */ /* 0x000fc800078e00ff */
[----:B------:R-:W-:-:S05]  /*52a0*/  IMAD R4, R244, R7, R4 ;  /* 0x00000007f4047224 */ /* 0x000fca00078e0204 */
[----:B------:R-:W-:-:S03]  /*52b0*/  IADD3 R9, PT, PT, R9, R4, RZ ;  /* 0x0000000409097210 */ /* 0x000fc60007ffe0ff */
[----:B-1----:R-:W-:-:S04]  /*52c0*/  IMAD.WIDE.U32 R34, R214, UR6, R8 ;  /* 0x00000006d6227c25 */ /* 0x002fc8000f8e0008 */
[----:B------:R-:W-:Y:S01]  /*52d0*/  IMAD R32, R214, UR7, R35 ;  /* 0x00000007d6207c24 */ /* 0x000fe2000f8e0223 */
[----:B------:R-:W-:Y:S05]  /*52e0*/  BRA `(.L_x_96) ;  /* 0x0000000000147947 */ /* 0x000fea0003800000 */
.L_x_95:
[----:B------:R-:W2:Y:S01]  /*52f0*/  LDC.64 R6, c[0x0][0x5c0] ;  /* 0x00017000ff067b82 */ /* 0x000ea20000000a00 */
[----:B-1----:R-:W-:-:S05]  /*5300*/  IADD3 R34, PT, PT, R244, R245, RZ ;  /* 0x000000f5f4227210 */ /* 0x002fca0007ffe0ff */
[C---:B--2---:R-:W-:Y:S02]  /*5310*/  IMAD R32, R34.reuse, R7, RZ ;  /* 0x0000000722207224 */ /* 0x044fe400078e02ff */
[----:B------:R-:W-:-:S05]  /*5320*/  IMAD.WIDE.U32 R34, R34, R6, RZ ;  /* 0x0000000622227225 */ /* 0x000fca00078e00ff */
[----:B------:R-:W-:Y:S02]  /*5330*/  IADD3 R32, PT, PT, R35, R32, RZ ;  /* 0x0000002023207210 */ /* 0x000fe40007ffe0ff */
.L_x_96:
        /* <DEDUP_REMOVED lines=13> */
.L_x_97:
[----:B------:R-:W1:Y:S01]  /*5410*/  LDC.64 R4, c[0x0][0x5c8] ;  /* 0x00017200ff047b82 */ /* 0x000e620000000a00 */
[----:B------:R-:W-:-:S05]  /*5420*/  IADD3 R42, PT, PT, R244, R245, RZ ;  /* 0x000000f5f42a7210 */ /* 0x000fca0007ffe0ff */
[C---:B-1----:R-:W-:Y:S02]  /*5430*/  IMAD R40, R42.reuse, R5, RZ ;  /* 0x000000052a287224 */ /* 0x042fe400078e02ff */
[----:B------:R-:W-:-:S05]  /*5440*/  IMAD.WIDE.U32 R42, R42, R4, RZ ;  /* 0x000000042a2a7225 */ /* 0x000fca00078e00ff */
[----:B------:R-:W-:-:S07]  /*5450*/  IADD3 R40, PT, PT, R43, R40, RZ ;  /* 0x000000282b287210 */ /* 0x000fce0007ffe0ff */
.L_x_98:
[----:B------:R-:W-:Y:S01]  /*5460*/  BAR.SYNC.DEFER_BLOCKING 0x0 ;  /* 0x0000000000007b1d */ /* 0x000fe20000010000 */
[----:B------:R-:W-:Y:S01]  /*5470*/  USHF.L.U32 UR6, UR13, 0x6, URZ ;  /* 0x000000060d067899 */ /* 0x000fe200080006ff */
[----:B------:R-:W-:Y:S01]  /*5480*/  LOP3.LUT R44, R216, 0x38, RZ, 0xc0, !PT ;  /* 0x00000038d82c7812 */ /* 0x000fe200078ec0ff */
[----:B------:R-:W-:Y:S02]  /*5490*/  USHF.L.U32 UR10, UR13, 0x6, URZ ;  /* 0x000000060d0a7899 */ /* 0x000fe400080006ff */
[----:B------:R-:W-:Y:S01]  /*54a0*/  USHF.R.S32.HI UR7, URZ, 0x1f, UR6 ;  /* 0x0000001fff077899 */ /* 0x000fe20008011406 */
[----:B------:R-:W-:Y:S01]  /*54b0*/  BSSY.RECONVERGENT B0, `(.L_x_99) ;  /* 0x0000022000007945 */ /* 0x000fe20003800200 */
[C---:B------:R-:W-:Y:S01]  /*54c0*/  IMAD.WIDE.U32 R38, R6.reuse, UR6, RZ ;  /* 0x0000000606267c25 */ /* 0x040fe2000f8e00ff */
[----:B------:R-:W1:Y:S03]  /*54d0*/  LDCU.64 UR4, c[0x0][0x5d8] ;  /* 0x0000bb00ff0477ac */ /* 0x000e660008000a00 */
[----:B------:R-:W-:Y:S01]  /*54e0*/  IMAD R36, R6, UR7, RZ ;  /* 0x0000000706247c24 */ /* 0x000fe2000f8e02ff */
[----:B------:R-:W-:Y:S01]  /*54f0*/  LOP3.LUT R35, R38, 0x38, R216, 0xf8, !PT ;  /* 0x0000003826237812 */ /* 0x000fe200078ef8d8 */
[----:B------:R-:W-:-:S02]  /*5500*/  VIADD R242, R242, -UR10 ;  /* 0x8000000af2f27c36 */ /* 0x000fc40008000000 */
[----:B------:R-:W-:Y:S01]  /*5510*/  IMAD R33, R7, UR6, R36 ;  /* 0x0000000607217c24 */ /* 0x000fe2000f8e0224 */
[----:B------:R-:W-:Y:S02]  /*5520*/  IADD3 R48, P0, PT, R34, R35, RZ ;  /* 0x0000002322307210 */ /* 0x000fe40007f1e0ff */
[C---:B------:R-:W-:Y:S02]  /*5530*/  ISETP.GE.AND P1, PT, R217.reuse, R242, PT ;  /* 0x000000f2d900720c */ /* 0x040fe40003f26270 */
[----:B------:R-:W-:Y:S02]  /*5540*/  IADD3.X R49, PT, PT, R32, R39, R33, P0, !PT ;  /* 0x0000002720317210 */ /* 0x000fe400007fe421 */
[C---:B------:R-:W-:Y:S01]  /*5550*/  IADD3 R43, P0, PT, R217.reuse, 0x20, RZ ;  /* 0x00000020d92b7810 */ /* 0x040fe20007f1e0ff */
[----:B------:R2:W3:Y:S01]  /*5560*/  LDS.128 R28, [R220+0xd000] ;  /* 0x00d00000dc1c7984 */ /* 0x0004e20000000c00 */
[----:B------:R-:W-:Y:S01]  /*5570*/  IADD3 R34, PT, PT, R217, 0x20, RZ ;  /* 0x00000020d9227810 */ /* 0x000fe20007ffe0ff */
[----:B-1----:R-:W-:-:S02]  /*5580*/  IMAD.WIDE.U32 R48, R211, UR4, R48 ;  /* 0x00000004d3307c25 */ /* 0x002fc4000f8e0030 */
[----:B------:R2:W1:Y:S01]  /*5590*/  LDS.128 R24, [R220+0xf000] ;  /* 0x00f00000dc187984 */ /* 0x0004620000000c00 */
[----:B------:R-:W-:Y:S01]  /*55a0*/  ISETP.GE.AND P2, PT, R34, R242, PT ;  /* 0x000000f22200720c */ /* 0x000fe20003f46270 */
[----:B------:R-:W-:Y:S02]  /*55b0*/  IMAD R45, R211, UR5, R49 ;  /* 0x00000005d32d7c24 */ /* 0x000fe4000f8e0231 */
[----:B------:R2:W4:Y:S01]  /*55c0*/  LDS.128 R20, [R220+0x10000] ;  /* 0x01000000dc147984 */ /* 0x0005220000000c00 */
[----:B------:R-:W-:-:S03]  /*55d0*/  IMAD.X R41, RZ, RZ, RZ, P0 ;  /* 0x000000ffff297224 */ /* 0x000fc600000e06ff */
[----:B------:R2:W1:Y:S04]  /*55e0*/  LDS.128 R16, [R220+0x11000] ;  /* 0x01100000dc107984 */ /* 0x0004680000000c00 */
[----:B------:R2:W1:Y:S04]  /*55f0*/  LDS.128 R12, [R220+0x12000] ;  /* 0x01200000dc0c7984 */ /* 0x0004680000000c00 */
[----:B------:R2:W1:Y:S01]  /*5600*/  LDS.128 R8, [R220+0x13000] ;  /* 0x01300000dc087984 */ /* 0x0004620000000c00 */
[----:B------:R-:W-:Y:S05]  /*5610*/  @P1 BRA `(.L_x_100) ;  /* 0x00000000002c1947 */ /* 0x000fea0003800000 */
[----:B------:R-:W3:Y:S01]  /*5620*/  LDS.128 R32, [R220+0xc000] ;  /* 0x00c00000dc207984 */ /* 0x000ee20000000c00 */
[----:B------:R-:W2:Y:S01]  /*5630*/  LDCU.64 UR4, c[0x0][0x560] ;  /* 0x0000ac00ff0477ac */ /* 0x000ea20008000a00 */
[----:B------:R-:W-:Y:S02]  /*5640*/  MOV R46, R48 ;  /* 0x00000030002e7202 */ /* 0x000fe40000000f00 */
[----:B------:R-:W4:Y:S01]  /*5650*/  LDS.128 R36, [R220+0xe000] ;  /* 0x00e00000dc247984 */ /* 0x000f220000000c00 */
[----:B------:R-:W-:-:S03]  /*5660*/  MOV R47, R45 ;  /* 0x0000002d002f7202 */ /* 0x000fc60000000f00 */
[----:B------:R-:W-:-:S04]  /*5670*/  IMAD.WIDE.U32 R50, R217, R6, R46 ;  /* 0x00000006d9327225 */ /* 0x000fc800078e002e */
[----:B------:R-:W-:Y:S01]  /*5680*/  IMAD R46, R217, R7, R51 ;  /* 0x00000007d92e7224 */ /* 0x000fe200078e0233 */
[----:B--2---:R-:W-:-:S04]  /*5690*/  LEA R52, P0, R50, UR4, 0x1 ;  /* 0x0000000432347c11 */ /* 0x004fc8000f8008ff */
[----:B------:R-:W-:-:S05]  /*56a0*/  LEA.HI.X R53, R50, UR5, R46, 0x1, P0 ;  /* 0x0000000532357c11 */ /* 0x000fca00080f0c2e */
[----:B---3--:R2:W-:Y:S04]  /*56b0*/  STG.E.128 desc[UR14][R52.64], R32 ;  /* 0x0000002034007986 */ /* 0x0085e8000c101d0e */
[----:B----4-:R2:W-:Y:S02]  /*56c0*/  STG.E.128 desc[UR14][R52.64+0x80], R36 ;  /* 0x0000802434007986 */ /* 0x0105e4000c101d0e */
.L_x_100:
[----:B------:R-:W-:Y:S05]  /*56d0*/  BSYNC.RECONVERGENT B0 ;  /* 0x0000000000007941 */ /* 0x000fea0003800200 */
.L_x_99:
[----:B------:R-:W-:Y:S04]  /*56e0*/  BSSY.RECONVERGENT B0, `(.L_x_101) ;  /* 0x000000d000007945 */ /* 0x000fe80003800200 */
[----:B------:R-:W-:Y:S05]  /*56f0*/  @P2 BRA `(.L_x_102) ;  /* 0x00000000002c2947 */ /* 0x000fea0003800000 */
[----:B------:R-:W3:Y:S01]  /*5700*/  LDCU.64 UR4, c[0x0][0x560] ;  /* 0x0000ac00ff0477ac */ /* 0x000ee20008000a00 */
[----:B--2---:R-:W-:Y:S01]  /*5710*/  MOV R34, R48 ;  /* 0x0000003000227202 */ /* 0x004fe20000000f00 */
[----:B------:R-:W-:Y:S01]  /*5720*/  IMAD R32, R41, R6, RZ ;  /* 0x0000000629207224 */ /* 0x000fe200078e02ff */
[----:B------:R-:W-:-:S03]  /*5730*/  MOV R35, R45 ;  /* 0x0000002d00237202 */ /* 0x000fc60000000f00 */
[C---:B------:R-:W-:Y:S02]  /*5740*/  IMAD R32, R43.reuse, R7, R32 ;  /* 0x000000072b207224 */ /* 0x040fe400078e0220 */
[----:B------:R-:W-:-:S05]  /*5750*/  IMAD.WIDE.U32 R34, R43, R6, R34 ;  /* 0x000000062b227225 */ /* 0x000fca00078e0022 */
[----:B------:R-:W-:Y:S02]  /*5760*/  IADD3 R32, PT, PT, R32, R35, RZ ;  /* 0x0000002320207210 */ /* 0x000fe40007ffe0ff */
[----:B---3--:R-:W-:-:S04]  /*5770*/  LEA R6, P0, R34, UR4, 0x1 ;  /* 0x0000000422067c11 */ /* 0x008fc8000f8008ff */
[----:B------:R-:W-:-:S05]  /*5780*/  LEA.HI.X R7, R34, UR5, R32, 0x1, P0 ;  /* 0x0000000522077c11 */ /* 0x000fca00080f0c20 */
[----:B------:R2:W-:Y:S04]  /*5790*/  STG.E.128 desc[UR14][R6.64], R28 ;  /* 0x0000001c06007986 */ /* 0x0005e8000c101d0e */
[----:B-1----:R2:W-:Y:S02]  /*57a0*/  STG.E.128 desc[UR14][R6.64+0x80], R24 ;  /* 0x0000801806007986 */ /* 0x0025e4000c101d0e */
.L_x_102:
[----:B------:R-:W-:Y:S05]  /*57b0*/  BSYNC.RECONVERGENT B0 ;  /* 0x0000000000007941 */ /* 0x000fea0003800200 */
.L_x_101:
[----:B------:R-:W-:Y:S01]  /*57c0*/  MOV R45, RZ ;  /* 0x000000ff002d7202 */ /* 0x000fe20000000f00 */
[----:B------:R-:W3:Y:S01]  /*57d0*/  LDCU.64 UR4, c[0x0][0x5e0] ;  /* 0x0000bc00ff0477ac */ /* 0x000ee20008000a00 */
[C---:B--2---:R-:W-:Y:S01]  /*57e0*/  IMAD R6, R4.reuse, UR7, RZ ;  /* 0x0000000704067c24 */ /* 0x044fe2000f8e02ff */
[----:B------:R-:W-:Y:S01]  /*57f0*/  BSSY.RECONVERGENT B0, `(.L_x_103) ;  /* 0x0000010000007945 */ /* 0x000fe20003800200 */
[----:B-1----:R-:W-:-:S04]  /*5800*/  IMAD.WIDE.U32 R24, R4, UR6, R44 ;  /* 0x0000000604187c25 */ /* 0x002fc8000f8e002c */
[----:B------:R-:W-:Y:S01]  /*5810*/  IMAD R7, R5, UR6, R6 ;  /* 0x0000000605077c24 */ /* 0x000fe2000f8e0206 */
[----:B------:R-:W-:-:S04]  /*5820*/  IADD3 R24, P0, PT, R42, R24, RZ ;  /* 0x000000182a187210 */ /* 0x000fc80007f1e0ff */
[----:B------:R-:W-:-:S03]  /*5830*/  IADD3.X R25, PT, PT, R40, R25, R7, P0, !PT ;  /* 0x0000001928197210 */ /* 0x000fc600007fe407 */
[----:B---3--:R-:W-:-:S04]  /*5840*/  IMAD.WIDE.U32 R24, R211, UR4, R24 ;  /* 0x00000004d3187c25 */ /* 0x008fc8000f8e0018 */
        /* <DEDUP_REMOVED lines=8> */
[----:B----4-:R1:W-:Y:S04]  /*58d0*/  STG.E.128 desc[UR14][R28.64], R20 ;  /* 0x000000141c007986 */ /* 0x0103e8000c101d0e */
[----:B------:R1:W-:Y:S02]  /*58e0*/  STG.E.128 desc[UR14][R28.64+0x80], R12 ;  /* 0x0000800c1c007986 */ /* 0x0003e4000c101d0e */
.L_x_104:
[----:B------:R-:W-:Y:S05]  /*58f0*/  BSYNC.RECONVERGENT B0 ;  /* 0x0000000000007941 */ /* 0x000fea0003800200 */
.L_x_103:
[----:B------:R-:W-:Y:S05]  /*5900*/  @P2 BRA `(.L_x_91) ;  /* 0x00000000002c2947 */ /* 0x000fea0003800000 */
[----:B------:R-:W2:Y:S01]  /*5910*/  LDCU.64 UR4, c[0x0][0x568] ;  /* 0x0000ad00ff0477ac */ /* 0x000ea20008000a00 */
[----:B-1----:R-:W-:Y:S01]  /*5920*/  MOV R12, R24 ;  /* 0x00000018000c7202 */ /* 0x002fe20000000f00 */
[----:B------:R-:W-:Y:S01]  /*5930*/  IMAD R6, R41, R4, RZ ;  /* 0x0000000429067224 */ /* 0x000fe200078e02ff */
[----:B------:R-:W-:-:S03]  /*5940*/  MOV R13, R7 ;  /* 0x00000007000d7202 */ /* 0x000fc60000000f00 */
[C---:B------:R-:W-:Y:S02]  /*5950*/  IMAD R6, R43.reuse, R5, R6 ;  /* 0x000000052b067224 */ /* 0x040fe400078e0206 */
[----:B------:R-:W-:-:S05]  /*5960*/  IMAD.WIDE.U32 R12, R43, R4, R12 ;  /* 0x000000042b0c7225 */ /* 0x000fca00078e000c */
[----:B------:R-:W-:Y:S02]  /*5970*/  IADD3 R6, PT, PT, R6, R13, RZ ;  /* 0x0000000d06067210 */ /* 0x000fe40007ffe0ff */
[----:B--2---:R-:W-:-:S04]  /*5980*/  LEA R4, P0, R12, UR4, 0x1 ;  /* 0x000000040c047c11 */ /* 0x004fc8000f8008ff */
[----:B------:R-:W-:-:S05]  /*5990*/  LEA.HI.X R5, R12, UR5, R6, 0x1, P0 ;  /* 0x000000050c057c11 */ /* 0x000fca00080f0c06 */
[----:B------:R2:W-:Y:S04]  /*59a0*/  STG.E.128 desc[UR14][R4.64], R16 ;  /* 0x0000001004007986 */ /* 0x0005e8000c101d0e */
[----:B------:R2:W-:Y:S02]  /*59b0*/  STG.E.128 desc[UR14][R4.64+0x80], R8 ;  /* 0x0000800804007986 */ /* 0x0005e4000c101d0e */
.L_x_91:
[----:B------:R-:W-:Y:S05]  /*59c0*/  BSYNC.RECONVERGENT B1 ;  /* 0x0000000000017941 */ /* 0x000fea0003800200 */
.L_x_69:
[----:B------:R-:W4:Y:S01]  /*59d0*/  LDCU UR5, c[0x0][0x438] ;  /* 0x00008700ff0577ac */ /* 0x000f220008000800 */
[----:B--2---:R-:W2:Y:S01]  /*59e0*/  LDC R11, c[0x0][0x438] ;  /* 0x00010e00ff0b7b82 */ /* 0x004ea20000000800 */
[----:B------:R-:W3:Y:S01]  /*59f0*/  LDCU UR6, c[0x0][0x370] ;  /* 0x00006e00ff0677ac */ /* 0x000ee20008000800 */
[----:B----4-:R-:W-:-:S04]  /*5a00*/  UIADD3 UR5, UPT, UPT, UR5, 0x3f, URZ ;  /* 0x0000003f05057890 */ /* 0x010fc8000fffe0ff */
[----:B------:R-:W-:Y:S02]  /*5a10*/  USHF.R.S32.HI UR4, URZ, 0x1f, UR5 ;  /* 0x0000001fff047899 */ /* 0x000fe40008011405 */
[----:B---3--:R-:W-:Y:S02]  /*5a20*/  UIADD3 UR13, UPT, UPT, UR6, UR13, URZ ;  /* 0x0000000d060d7290 */ /* 0x008fe4000fffe0ff */
[----:B------:R-:W-:-:S04]  /*5a30*/  ULEA.HI UR4, UR4, UR5, URZ, 0x6 ;  /* 0x0000000504047291 */ /* 0x000fc8000f8f30ff */
[----:B------:R-:W-:-:S04]  /*5a40*/  USHF.R.S32.HI UR4, URZ, 0x6, UR4 ;  /* 0x00000006ff047899 */ /* 0x000fc80008011404 */
[----:B------:R-:W-:-:S09]  /*5a50*/  UISETP.GE.AND UP0, UPT, UR13, UR4, UPT ;  /* 0x000000040d00728c */ /* 0x000fd2000bf06270 */
[----:B------:R-:W-:Y:S05]  /*5a60*/  BRA.U !UP0, `(.L_x_105) ;  /* 0xffffffa908e07547 */ /* 0x000fea000b83ffff */
[----:B------:R-:W-:Y:S05]  /*5a70*/  EXIT ;  /* 0x000000000000794d */ /* 0x000fea0003800000 */
.L_x_106:
        /* <DEDUP_REMOVED lines=16> */
.L_x_1243:


//--------------------- .text._ZN5flash44flash_bwd_dq_dk_dv_loop_seqk_parallel_kernelI23Flash_bwd_kernel_traitsILi128ELi64ELi64ELi8ELi4ELi2ELi2ELb1ELb0EN7cutlass10bfloat16_tE19Flash_kernel_traitsILi128ELi64ELi64ELi8ES3_EELb0ELb1ELb0ELb1ELb0ELb0ELb0EEEvNS_16Flash_bwd_paramsE --------------------------
	.section	.text._ZN5flash44flash_bwd_dq_dk_dv_loop_seqk_parallel_kernelI23Flash_bwd_kernel_traitsILi128ELi64ELi64ELi8ELi4ELi2ELi2ELb1ELb0EN7cutlass10bfloat16_tE19Flash_kernel_traitsILi128ELi64ELi64ELi8ES3_EELb0ELb1ELb0ELb1ELb0ELb0ELb0EEEvNS_16Flash_bwd_paramsE,"ax",@progbits
	.align	128
        .global         _ZN5flash44flash_bwd_dq_dk_dv_loop_seqk_parallel_kernelI23Flash_bwd_kernel_traitsILi128ELi64ELi64ELi8ELi4ELi2ELi2ELb1ELb0EN7cutlass10bfloat16_tE19Flash_kernel_traitsILi128ELi64ELi64ELi8ES3_EELb0ELb1ELb0ELb1ELb0ELb0ELb0EEEvNS_16Flash_bwd_paramsE
        .type           _ZN5flash44flash_bwd_dq_dk_dv_loop_seqk_parallel_kernelI23Flash_bwd_kernel_traitsILi128ELi64ELi64ELi8ELi4ELi2ELi2ELb1ELb0EN7cutlass10bfloat16_tE19Flash_kernel_traitsILi128ELi64ELi64ELi8ES3_EELb0ELb1ELb0ELb1ELb0ELb0ELb0EEEvNS_16Flash_bwd_paramsE,@function
        .size           _ZN5flash44flash_bwd_dq_dk_dv_loop_seqk_parallel_kernelI23Flash_bwd_kernel_traitsILi128ELi64ELi64ELi8ELi4ELi2ELi2ELb1ELb0EN7cutlass10bfloat16_tE19Flash_kernel_traitsILi128ELi64ELi64ELi8ES3_EELb0ELb1ELb0ELb1ELb0ELb0ELb0EEEvNS_16Flash_bwd_paramsE,(.L_x_1244 - _ZN5flash44flash_bwd_dq_dk_dv_loop_seqk_parallel_kernelI23Flash_bwd_kernel_traitsILi128ELi64ELi64ELi8ELi4ELi2ELi2ELb1ELb0EN7cutlass10bfloat16_tE19Flash_kernel_traitsILi128ELi64ELi64ELi8ES3_EELb0ELb1ELb0ELb1ELb0ELb0ELb0EEEvNS_16Flash_bwd_paramsE)
        .other          _ZN5flash44flash_bwd_dq_dk_dv_loop_seqk_parallel_kernelI23Flash_bwd_kernel_traitsILi128ELi64ELi64ELi8ELi4ELi2ELi2ELb1ELb0EN7cutlass10bfloat16_tE19Flash_kernel_traitsILi128ELi64ELi64ELi8ES3_EELb0ELb1ELb0ELb1ELb0ELb0ELb0EEEvNS_16Flash_bwd_paramsE,@"STO_CUDA_ENTRY STV_DEFAULT"
_ZN5flash44flash_bwd_dq_dk_dv_loop_seqk_parallel_kernelI23Flash_bwd_kernel_traitsILi128ELi64ELi64ELi8ELi4ELi2ELi2ELb1ELb0EN7cutlass10bfloat16_tE19Flash_kernel_traitsILi128ELi64ELi64ELi8ES3_EELb0ELb1ELb0ELb1ELb0ELb0ELb0EEEvNS_16Flash_bwd_paramsE:
.text._ZN5flash44flash_bwd_dq_dk_dv_loop_seqk_parallel_kernelI23Flash_bwd_kernel_traitsILi128ELi64ELi64ELi8ELi4ELi2ELi2ELb1ELb0EN7cutlass10bfloat16_tE19Flash_kernel_traitsILi128ELi64ELi64ELi8ES3_EELb0ELb1ELb0ELb1ELb0ELb0ELb0EEEvNS_16Flash_bwd_paramsE:
        /* <DEDUP_REMOVED lines=13> */
[----:B------:R-:W4:Y:S01]  /*00d0*/  S2R R208, SR_CTAID.Z ;  /* 0x0000000000d07919 */ /* 0x000f220000002700 */
[----:B------:R-:W-:Y:S01]  /*00e0*/  IMAD.MOV.U32 R201, RZ, RZ, 0x20 ;  /* 0x00000020ffc97424 */ /* 0x000fe200078e00ff */
[----:B------:R-:W-:Y:S01]  /*00f0*/  UMOV UR5, 0x400 ;  /* 0x0000040000057882 */ /* 0x000fe20000000000 */
[----:B------:R-:W1:Y:S02]  /*0100*/  LDCU.64 UR24, c[0x0][0x358] ;  /* 0x00006b00ff1877ac */ /* 0x000e640008000a00 */
[----:B------:R-:W3:Y:S01]  /*0110*/  S2UR UR21, SR_CTAID.X ;  /* 0x00000000001579c3 */ /* 0x000ee20000002500 */
[----:B------:R-:W1:Y:S01]  /*0120*/  LDCU.64 UR10, c[0x0][0x460] ;  /* 0x00008c00ff0a77ac */ /* 0x000e620008000a00 */
[----:B------:R-:W1:Y:S06]  /*0130*/  LDCU.64 UR8, c[0x0][0x470] ;  /* 0x00008e00ff0877ac */ /* 0x000e6c0008000a00 */
[----:B------:R-:W3:Y:S01]  /*0140*/  S2UR UR20, SR_CTAID.Y ;  /* 0x00000000001479c3 */ /* 0x000ee20000002600 */
        /* <DEDUP_REMOVED lines=11> */
[----:B------:R-:W-:Y:S01]  /*0200*/  LOP3.LUT R209, R200, 0x30, RZ, 0xc0, !PT ;  /* 0x00000030c8d17812 */ /* 0x000fe200078ec0ff */
[----:B------:R-:W-:Y:S01]  /*0210*/  IMAD.SHL.U32 R213, R204, 0x8, RZ ;  /* 0x00000008ccd57824 */ /* 0x000fe200078e00ff */
[----:B------:R-:W-:-:S02]  /*0220*/  LOP3.LUT R210, R5, 0x20, R0, 0x78, !PT ;  /* 0x0000002005d27812 */ /* 0x000fc400078e7800 */
[----:B------:R-:W-:Y:S02]  /*0230*/  LOP3.LUT R209, R209, 0x7, R0, 0xf8, !PT ;  /* 0x00000007d1d17812 */ /* 0x000fe400078ef800 */
[C---:B------:R-:W-:Y:S02]  /*0240*/  LOP3.LUT R0, R3.reuse, 0x200, RZ, 0xc0, !PT ;  /* 0x0000020003007812 */ /* 0x040fe400078ec0ff */
[----:B------:R-:W-:Y:S02]  /*0250*/  LOP3.LUT R7, R3, 0xc00, RZ, 0xc0, !PT ;  /* 0x00000c0003077812 */ /* 0x000fe400078ec0ff */
[--C-:B------:R-:W-:Y:S02]  /*0260*/  LOP3.LUT R5, R0, 0x3800, R207.reuse, 0xf8, !PT ;  /* 0x0000380000057812 */ /* 0x100fe400078ef8cf */
[----:B------:R-:W-:Y:S02]  /*0270*/  LOP3.LUT R210, R210, 0x1c0, R207, 0xf8, !PT ;  /* 0x000001c0d2d27812 */ /* 0x000fe400078ef8cf */
[----:B------:R-:W-:-:S02]  /*0280*/  SHF.R.U32.HI R214, RZ, 0x3, R204 ;  /* 0x00000003ffd67819 */ /* 0x000fc400000116cc */
[----:B------:R-:W-:Y:S02]  /*0290*/  LOP3.LUT R207, R207, 0x1c0, RZ, 0xc0, !PT ;  /* 0x000001c0cfcf7812 */ /* 0x000fe400078ec0ff */
[----:B------:R-:W-:Y:S02]  /*02a0*/  LOP3.LUT R7, R7, 0x6, R2, 0xf8, !PT ;  /* 0x0000000607077812 */ /* 0x000fe400078ef802 */
[----:B------:R-:W-:Y:S02]  /*02b0*/  LOP3.LUT R9, R3, 0x400, RZ, 0xc0, !PT ;  /* 0x0000040003097812 */ /* 0x000fe400078ec0ff */
[----:B------:R-:W-:Y:S02]  /*02c0*/  LOP3.LUT R207, R207, 0x18, R214, 0xf8, !PT ;  /* 0x00000018cfcf7812 */ /* 0x000fe400078ef8d6 */
[----:B------:R-:W-:Y:S02]  /*02d0*/  LOP3.LUT R0, R199, 0x1c0, RZ, 0xc0, !PT ;  /* 0x000001c0c7007812 */ /* 0x000fe400078ec0ff */
[----:B------:R-:W-:-:S02]  /*02e0*/  LOP3.LUT R210, R7, R210, RZ, 0xfc, !PT ;  /* 0x000000d207d27212 */ /* 0x000fc400078efcff */
[----:B------:R-:W-:Y:S02]  /*02f0*/  LOP3.LUT R7, R2, 0x20, RZ, 0xc0, !PT ;  /* 0x0000002002077812 */ /* 0x000fe400078ec0ff */
[----:B------:R-:W-:Y:S02]  /*0300*/  LOP3.LUT R13, R213, 0x1f8, RZ, 0xc0, !PT ;  /* 0x000001f8d50d7812 */ /* 0x000fe400078ec0ff */
[----:B------:R-:W-:Y:S02]  /*0310*/  LOP3.LUT R11, R200, 0x10, RZ, 0xc0, !PT ;  /* 0x00000010c80b7812 */ /* 0x000fe400078ec0ff */
[--C-:B------:R-:W-:Y:S02]  /*0320*/  LOP3.LUT R4, R9, 0x6, R2.reuse, 0xf8, !PT ;  /* 0x0000000609047812 */ /* 0x100fe400078ef802 */
[----:B------:R-:W-:Y:S02]  /*0330*/  LOP3.LUT R207, R207, 0x38, R2, 0x78, !PT ;  /* 0x00000038cfcf7812 */ /* 0x000fe400078e7802 */
[----:B------:R-:W-:-:S02]  /*0340*/  LOP3.LUT R9, R0, 0x38, R213, 0xf8, !PT ;  /* 0x0000003800097812 */ /* 0x000fc400078ef8d5 */
[----:B------:R-:W-:Y:S02]  /*0350*/  LOP3.LUT R2, R7, 0x18, R214, 0xf8, !PT ;  /* 0x0000001807027812 */ /* 0x000fe400078ef8d6 */
[----:B------:R-:W-:Y:S02]  /*0360*/  R2P PR, R204, 0xe ;  /* 0x0000000ecc007804 */ /* 0x000fe40000000000 */
[--C-:B------:R-:W-:Y:S02]  /*0370*/  LOP3.LUT R0, R13, 0x38, R204.reuse, 0x78, !PT ;  /* 0x000000380d007812 */ /* 0x100fe400078e78cc */
[--C-:B------:R-:W-:Y:S02]  /*0380*/  LOP3.LUT R202, R11, 0x8, R204.reuse, 0xf8, !PT ;  /* 0x000000080bca7812 */ /* 0x100fe400078ef8cc */
[----:B------:R-:W-:Y:S02]  /*0390*/  LOP3.LUT R207, R4, R207, RZ, 0xfc, !PT ;  /* 0x000000cf04cf7212 */ /* 0x000fe400078efcff */
[----:B------:R-:W-:-:S02]  /*03a0*/  LOP3.LUT R204, R9, 0x8, R204, 0x78, !PT ;  /* 0x0000000809cc7812 */ /* 0x000fc400078e78cc */
[----:B------:R-:W-:Y:S02]  /*03b0*/  LOP3.LUT R4, R199, 0x200, RZ, 0xc0, !PT ;  /* 0x00000200c7047812 */ /* 0x000fe400078ec0ff */
[----:B------:R-:W-:Y:S02]  /*03c0*/  LOP3.LUT R2, R2, 0x1c0, R199, 0xf8, !PT ;  /* 0x000001c002027812 */ /* 0x000fe400078ef8c7 */
[----:B------:R-:W-:Y:S02]  /*03d0*/  LOP3.LUT R200, R9, 0x8, R200, 0x78, !PT ;  /* 0x0000000809c87812 */ /* 0x000fe400078e78c8 */
[----:B------:R-:W-:Y:S02]  /*03e0*/  LOP3.LUT R204, R5, R204, RZ, 0xfc, !PT ;  /* 0x000000cc05cc7212 */ /* 0x000fe400078efcff */
[--C-:B------:R-:W-:Y:S02]  /*03f0*/  LOP3.LUT R7, R4, 0xc00, R3.reuse, 0xf8, !PT ;  /* 0x00000c0004077812 */ /* 0x100fe400078ef803 */
[----:B------:R-:W-:Y:S01]  /*0400*/  LOP3.LUT R202, R202, R9, RZ, 0x3c, !PT ;  /* 0x00000009caca7212 */ /* 0x000fe200078e3cff */
[----:B---3--:R-:W-:Y:S01]  /*0410*/  IMAD.U32 R9, RZ, RZ, UR4 ;  /* 0x00000004ff097e24 */ /* 0x008fe2000f8e00ff */
[----:B------:R-:W-:Y:S01]  /*0420*/  LOP3.LUT R5, R4, 0x400, R3, 0xf8, !PT ;  /* 0x0000040004057812 */ /* 0x000fe200078ef803 */
[----:B------:R-:W-:Y:S01]  /*0430*/  UIADD3 UR4, UPT, UPT, UR6, 0x10000, URZ ;  /* 0x0001000006047890 */ /* 0x000fe2000fffe0ff */
[----:B------:R-:W-:-:S02]  /*0440*/  LOP3.LUT R2, R2, 0x38, R213, 0x78, !PT ;  /* 0x0000003802027812 */ /* 0x000fc400078e78d5 */
[----:B------:R-:W-:Y:S02]  /*0450*/  LEA R210, R210, UR5, 0x1 ;  /* 0x00000005d2d27c11 */ /* 0x000fe4000f8e08ff */
[-C--:B------:R-:W-:Y:S02]  /*0460*/  LOP3.LUT R206, R7, R200.reuse, RZ, 0xfc, !PT ;  /* 0x000000c807ce7212 */ /* 0x080fe400078efcff */
[----:B------:R-:W-:Y:S01]  /*0470*/  LOP3.LUT R202, R202, 0x200, R3, 0xf8, !PT ;  /* 0x00000200caca7812 */ /* 0x000fe200078ef803 */
[C---:B------:R-:W-:Y:S01]  /*0480*/  VIADD R215, R210.reuse, 0x20 ;  /* 0x00000020d2d77836 */ /* 0x040fe20000000000 */
[----:B------:R-:W-:Y:S01]  /*0490*/  LOP3.LUT R200, R5, R200, RZ, 0xfc, !PT ;  /* 0x000000c805c87212 */ /* 0x000fe200078efcff */
[----:B------:R-:W-:Y:S01]  /*04a0*/  @P3 VIADD R215, R210, 0xffffffe0 ;  /* 0xffffffe0d2d73836 */ /* 0x000fe20000000000 */
[----:B------:R-:W-:Y:S02]  /*04b0*/  LOP3.LUT R199, R2, 0x200, R199, 0xf8, !PT ;  /* 0x0000020002c77812 */ /* 0x000fe400078ef8c7 */
[----:B------:R-:W-:-:S02]  /*04c0*/  LOP3.LUT R212, R213, 0x38, RZ, 0xc0, !PT ;  /* 0x00000038d5d47812 */ /* 0x000fc400078ec0ff */
[----:B------:R-:W-:Y:S02]  /*04d0*/  LOP3.LUT R211, R0, 0x1e00, R213, 0xf8, !PT ;  /* 0x00001e0000d37812 */ /* 0x000fe400078ef8d5 */
[----:B------:R-:W-:Y:S02]  /*04e0*/  SEL R203, R203, 0xfffffff0, !P1 ;  /* 0xfffffff0cbcb7807 */ /* 0x000fe40004800000 */
[----:B------:R-:W-:Y:S02]  /*04f0*/  SEL R201, R201, 0xffffffe0, !P2 ;  /* 0xffffffe0c9c97807 */ /* 0x000fe40005000000 */
[----:B------:R-:W-:Y:S02]  /*0500*/  LOP3.LUT R205, R212, 0x40, RZ, 0xfc, !PT ;  /* 0x00000040d4cd7812 */ /* 0x000fe400078efcff */
[----:B------:R-:W-:Y:S02]  /*0510*/  LEA R211, R211, UR6, 0x1 ;  /* 0x00000006d3d37c11 */ /* 0x000fe4000f8e08ff */
[----:B------:R-:W-:-:S02]  /*0520*/  LEA R207, R207, UR6, 0x1 ;  /* 0x00000006cfcf7c11 */ /* 0x000fc4000f8e08ff */
[----:B------:R-:W-:Y:S02]  /*0530*/  LEA R202, R202, UR5, 0x1 ;  /* 0x00000005caca7c11 */ /* 0x000fe4000f8e08ff */
[----:B------:R-:W-:Y:S02]  /*0540*/  LEA R206, R206, UR6, 0x1 ;  /* 0x00000006cece7c11 */ /* 0x000fe4000f8e08ff */
[----:B------:R-:W-:Y:S02]  /*0550*/  LEA R204, R204, UR4, 0x1 ;  /* 0x00000004cccc7c11 */ /* 0x000fe4000f8e08ff */
[----:B------:R-:W-:Y:S02]  /*0560*/  LEA R200, R200, UR4, 0x1 ;  /* 0x00000004c8c87c11 */ /* 0x000fe4000f8e08ff */
[----:B----4-:R-:W-:-:S07]  /*0570*/  LEA R199, R199, UR6, 0x1 ;  /* 0x00000006c7c77c11 */ /* 0x010fce000f8e08ff */
.L_x_164:
[----:B-1----:R-:W1:Y:S01]  /*0580*/  S2R R7, SR_CTAID.Y ;  /* 0x0000000000077919 */ /* 0x002e620000002600 */
[----:B------:R-:W2:Y:S01]  /*0590*/  LDCU.64 UR4, c[0x0][0x478] ;  /* 0x00008f00ff0477ac */ /* 0x000ea20008000a00 */
[----:B------:R-:W-:Y:S01]  /*05a0*/  ISETP.NE.U32.AND P0, PT, RZ, UR8, PT ;  /* 0x00000008ff007c0c */ /* 0x000fe2000bf05070 */
[----:B------:R-:W3:Y:S01]  /*05b0*/  LDC.64 R14, c[0x0][0x460] ;  /* 0x00011800ff0e7b82 */ /* 0x000ee20000000a00 */
[----:B------:R-:W-:Y:S01]  /*05c0*/  ISETP.NE.U32.AND P5, PT, RZ, UR10, PT ;  /* 0x0000000aff007c0c */ /* 0x000fe2000bfa5070 */
[----:B------:R-:W-:Y:S01]  /*05d0*/  IMAD.MOV.U32 R242, RZ, RZ, RZ ;  /* 0x000000fffff27224 */ /* 0x000fe200078e00ff */
[----:B------:R-:W-:Y:S02]  /*05e0*/  ISETP.NE.AND.EX P0, PT, RZ, UR9, PT, P0 ;  /* 0x00000009ff007c0c */ /* 0x000fe4000bf05300 */
[----:B------:R-:W-:-:S03]  /*05f0*/  ISETP.NE.AND.EX P5, PT, RZ, UR11, PT, P5 ;  /* 0x0000000bff007c0c */ /* 0x000fc6000bfa5350 */
[----:B------:R-:W4:Y:S01]  /*0600*/  LDC.64 R4, c[0x0][0x468] ;  /* 0x00011a00ff047b82 */ /* 0x000f220000000a00 */
[----:B--2---:R-:W-:-:S07]  /*0610*/  ISETP.NE.U32.AND P2, PT, RZ, UR4, PT ;  /* 0x00000004ff007c0c */ /* 0x004fce000bf45070 */
[----:B------:R-:W2:Y:S01]  /*0620*/  LDC.U8 R3, c[0x0][0x532] ;  /* 0x00014c80ff037b82 */ /* 0x000ea20000000000 */
[----:B------:R-:W-:Y:S01]  /*0630*/  ISETP.NE.AND.EX P2, PT, RZ, UR5, PT, P2 ;  /* 0x00000005ff007c0c */ /* 0x000fe2000bf45320 */
[C---:B-1----:R-:W-:Y:S01]  /*0640*/  IMAD.SHL.U32 R13, R7.reuse, 0x4, RZ ;  /* 0x00000004070d7824 */ /* 0x042fe200078e00ff */
[----:B------:R-:W-:Y:S01]  /*0650*/  SHF.R.U32.HI R2, RZ, 0x1e, R7 ;  /* 0x0000001eff027819 */ /* 0x000fe20000011607 */
[----:B------:R-:W-:Y:S02]  /*0660*/  IMAD.MOV.U32 R11, RZ, RZ, -0x1 ;  /* 0xffffffffff0b7424 */ /* 0x000fe400078e00ff */
[----:B---3--:R-:W-:-:S08]  /*0670*/  IMAD.WIDE.U32 R14, R7, 0x4, R14 ;  /* 0x00000004070e7825 */ /* 0x008fd000078e000e */
[C---:B------:R-:W-:Y:S01]  /*0680*/  @P2 IADD3 R16, P3, PT, R13.reuse, UR4, RZ ;  /* 0x000000040d102c10 */ /* 0x040fe2000ff7e0ff */
[----:B------:R-:W1:Y:S01]  /*0690*/  @!P2 LDC R6, c[0x0][0x43c] ;  /* 0x00010f00ff06ab82 */ /* 0x000e620000000800 */
[----:B------:R-:W-:Y:S02]  /*06a0*/  @P0 IADD3 R18, P1, PT, R13, UR8, RZ ;  /* 0x000000080d120c10 */ /* 0x000fe4000ff3e0ff */
[C---:B------:R-:W-:Y:S01]  /*06b0*/  @P2 IADD3.X R17, PT, PT, R2.reuse, UR5, RZ, P3, !PT ;  /* 0x0000000502112c10 */ /* 0x040fe20009ffe4ff */
[----:B-----5:R3:W5:Y:S01]  /*06c0*/  @P5 LDG.E R11, desc[UR24][R14.64] ;  /* 0x000000180e0b5981 */ /* 0x020762000c1e1900 */
[----:B------:R-:W-:Y:S02]  /*06d0*/  ISETP.NE.U32.AND P3, PT, RZ, UR10, PT ;  /* 0x0000000aff007c0c */ /* 0x000fe4000bf65070 */
[----:B------:R-:W-:Y:S01]  /*06e0*/  @P0 IADD3.X R19, PT, PT, R2, UR9, RZ, P1, !PT ;  /* 0x0000000902130c10 */ /* 0x000fe20008ffe4ff */
[----:B------:R-:W3:Y:S01]  /*06f0*/  @P2 LDG.E R241, desc[UR24][R16.64] ;  /* 0x0000001810f12981 */ /* 0x000ee2000c1e1900 */
[----:B------:R-:W-:-:S03]  /*0700*/  ISETP.NE.AND.EX P3, PT, RZ, UR11, PT, P3 ;  /* 0x0000000bff007c0c */ /* 0x000fc6000bf65330 */
[----:B------:R-:W3:Y:S10]  /*0710*/  @P0 LDG.E R242, desc[UR24][R18.64] ;  /* 0x0000001812f20981 */ /* 0x000ef4000c1e1900 */
[----:B------:R1:W5:Y:S01]  /*0720*/  @P3 LDG.E R0, desc[UR24][R14.64+0x4] ;  /* 0x000004180e003981 */ /* 0x000362000c1e1900 */
[----:B----4-:R-:W-:-:S02]  /*0730*/  IADD3 R12, P0, PT, R13, R4, RZ ;  /* 0x000000040d0c7210 */ /* 0x010fc40007f1e0ff */
[----:B--2---:R-:W-:Y:S02]  /*0740*/  ISETP.NE.AND P4, PT, R3, RZ, PT ;  /* 0x000000ff0300720c */ /* 0x004fe40003f85270 */
[----:B------:R-:W-:Y:S01]  /*0750*/  ISETP.EQ.U32.AND P1, PT, R4, RZ, PT ;  /* 0x000000ff0400720c */ /* 0x000fe20003f22070 */
[----:B------:R-:W-:Y:S02]  /*0760*/  IMAD.X R13, R2, 0x1, R5, P0 ;  /* 0x00000001020d7824 */ /* 0x000fe400000e0605 */
[----:B------:R-:W2:Y:S01]  /*0770*/  @!P2 LDC.64 R2, c[0x0][0x488] ;  /* 0x00012200ff02ab82 */ /* 0x000ea20000000a00 */
[----:B------:R-:W-:Y:S01]  /*0780*/  ISETP.EQ.OR.EX P1, PT, R5, RZ, !P4, P1 ;  /* 0x000000ff0500720c */ /* 0x000fe20006722710 */
[----:B------:R-:W-:-:S06]  /*0790*/  IMAD.MOV.U32 R243, RZ, RZ, -0x1 ;  /* 0xfffffffffff37424 */ /* 0x000fcc00078e00ff */
[----:B------:R-:W4:Y:S06]  /*07a0*/  @!P3 LDC R234, c[0x0][0x434] ;  /* 0x00010d00ffeabb82 */ /* 0x000f2c0000000800 */
[----:B------:R1:W5:Y:S01]  /*07b0*/  @!P1 LDG.E R243, desc[UR24][R12.64] ;  /* 0x000000180cf39981 */ /* 0x000362000c1e1900 */
[----:B------:R-:W-:-:S04]  /*07c0*/  ISETP.NE.U32.AND P1, PT, R4, RZ, PT ;  /* 0x000000ff0400720c */ /* 0x000fc80003f25070 */
[----:B------:R-:W-:Y:S02]  /*07d0*/  ISETP.NE.AND.EX P1, PT, R5, RZ, PT, P1 ;  /* 0x000000ff0500720c */ /* 0x000fe40003f25310 */
[----:B--2---:R-:W-:Y:S01]  /*07e0*/  @!P2 ISETP.NE.U32.AND P0, PT, R2, RZ, PT ;  /* 0x000000ff0200a20c */ /* 0x004fe20003f05070 */
[----:B------:R-:W-:-:S03]  /*07f0*/  USHF.L.U32 UR26, UR22, 0x6, URZ ;  /* 0x00000006161a7899 */ /* 0x000fc600080006ff */
[----:B------:R-:W-:-:S04]  /*0800*/  @!P2 ISETP.NE.AND.EX P0, PT, R3, RZ, PT, P0 ;  /* 0x000000ff0300a20c */ /* 0x000fc80003f05300 */
[----:B-1----:R-:W-:Y:S01]  /*0810*/  @!P2 SEL R6, R6, RZ, P0 ;  /* 0x000000ff0606a207 */ /* 0x002fe20000000000 */
[----:B---3--:R-:W-:Y:S02]  /*0820*/  @P2 IMAD.IADD R241, R241, 0x1, -R242 ;  /* 0x00000001f1f12824 */ /* 0x008fe400078e0af2 */
[----:B----4-:R-:W-:Y:S06]  /*0830*/  @!P1 BRA `(.L_x_107) ;  /* 0x00000000000c9947 */ /* 0x010fec0003800000 */
[----:B------:R-:W2:Y:S02]  /*0840*/  @P4 LDG.E R2, desc[UR24][R12.64+0x4] ;  /* 0x000004180c024981 */ /* 0x000ea4000c1e1900 */
[----:B--2--5:R-:W-:-:S06]  /*0850*/  @P4 IADD3 R9, PT, PT, R2, -R243, RZ ;  /* 0x800000f302094210 */ /* 0x024fcc0007ffe0ff */
[----:B------:R1:W5:Y:S02]  /*0860*/  @!P4 LDG.E R9, desc[UR24][R12.64] ;  /* 0x000000180c09c981 */ /* 0x000364000c1e1900 */
.L_x_107:
        /* <DEDUP_REMOVED lines=10> */
[----:B------:R-:W-:-:S07]  /*0910*/  SHF.R.S32.HI R240, RZ, 0x6, R0 ;  /* 0x00000006fff07819 */ /* 0x000fce0000011400 */
[----:B------:R-:W3:Y:S01]  /*0920*/  @P3 LDC.64 R2, c[0x0][0x3b0] ;  /* 0x0000ec00ff023b82 */ /* 0x000ee20000000a00 */
[----:B--2---:R-:W-:-:S04]  /*0930*/  @!P3 IMAD.WIDE.U32 R18, R7, R4, RZ ;  /* 0x000000040712b225 */ /* 0x004fc800078e00ff */
[----:B------:R-:W-:Y:S01]  /*0940*/  @!P3 IMAD R17, R7, R5, R19 ;  /* 0x000000050711b224 */ /* 0x000fe200078e0213 */
[----:B------:R-:W-:Y:S01]  /*0950*/  LEA R19, R240, 0xffffffc0, 0x6 ;  /* 0xffffffc0f0137811 */ /* 0x000fe200078e30ff */
        /* <DEDUP_REMOVED lines=14> */
[----:B------:R-:W-:Y:S01]  /*0a40*/  MOV R10, R2 ;  /* 0x00000002000a7202 */ /* 0x000fe20000000f00 */
[----:B------:R-:W-:Y:S06]  /*0a50*/  BRA `(.L_x_110) ;  /* 0x0000000000187947 */ /* 0x000fec0003800000 */
.L_x_109:
[----:B------:R-:W2:Y:S01]  /*0a60*/  LDCU.64 UR16, c[0x0][0x3b8] ;  /* 0x00007700ff1077ac */ /* 0x000ea20008000a00 */
[----:B------:R-:W-:-:S05]  /*0a70*/  IADD3 R2, PT, PT, R242, R243, RZ ;  /* 0x000000f3f2027210 */ /* 0x000fca0007ffe0ff */
[C---:B--2---:R-:W-:Y:S02]  /*0a80*/  IMAD R9, R2.reuse, UR17, RZ ;  /* 0x0000001102097c24 */ /* 0x044fe4000f8e02ff */
[----:B------:R-:W-:-:S05]  /*0a90*/  IMAD.WIDE.U32 R2, R2, UR16, RZ ;  /* 0x0000001002027c25 */ /* 0x000fca000f8e00ff */
[----:B------:R-:W-:Y:S02]  /*0aa0*/  IADD3 R9, PT, PT, R3, R9, RZ ;  /* 0x0000000903097210 */ /* 0x000fe40007ffe0ff */
[----:B------:R-:W-:-:S07]  /*0ab0*/  MOV R10, R2 ;  /* 0x00000002000a7202 */ /* 0x000fce0000000f00 */
.L_x_110:
        /* <DEDUP_REMOVED lines=37> */
.L_x_111:
[----:B------:R-:W1:Y:S01]  /*0d10*/  LDCU.64 UR14, c[0x0][0x3c0] ;  /* 0x00007800ff0e77ac */ /* 0x000e620008000a00 */
[----:B------:R-:W-:-:S05]  /*0d20*/  IADD3 R12, PT, PT, R242, R243, RZ ;  /* 0x000000f3f20c7210 */ /* 0x000fca0007ffe0ff */
[C---:B-1----:R-:W-:Y:S02]  /*0d30*/  IMAD R0, R12.reuse, UR15, RZ ;  /* 0x0000000f0c007c24 */ /* 0x042fe4000f8e02ff */
[----:B------:R-:W-:-:S05]  /*0d40*/  IMAD.WIDE.U32 R12, R12, UR14, RZ ;  /* 0x0000000e0c0c7c25 */ /* 0x000fca000f8e00ff */
[----:B------:R-:W-:Y:S02]  /*0d50*/  IADD3 R0, PT, PT, R13, R0, RZ ;  /* 0x000000000d007210 */ /* 0x000fe40007ffe0ff */
.L_x_112:
        /* <DEDUP_REMOVED lines=15> */
[----:B------:R-:W-:-:S05]  /*0e50*/  IMAD R3, R7, UR5, RZ ;  /* 0x0000000507037c24 */ /* 0x000fca000f8e02ff */
[----:B------:R-:W-:-:S05]  /*0e60*/  IADD3 R3, PT, PT, R5, R3, RZ ;  /* 0x0000000305037210 */ /* 0x000fca0007ffe0ff */
[----:B------:R-:W-:Y:S02]  /*0e70*/  IMAD R5, R3, UR13, RZ ;  /* 0x0000000d03057c24 */ /* 0x000fe4000f8e02ff */
[----:B------:R-:W-:-:S04]  /*0e80*/  IMAD.WIDE.U32 R2, R4, UR13, RZ ;  /* 0x0000000d04027c25 */ /* 0x000fc8000f8e00ff */
[----:B------:R-:W-:Y:S01]  /*0e90*/  IMAD R5, R4, UR4, R5 ;  /* 0x0000000404057c24 */ /* 0x000fe2000f8e0205 */
[----:B------:R-:W-:Y:S01]  /*0ea0*/  USHF.R.S32.HI UR4, URZ, 0x1f, UR29 ;  /* 0x0000001fff047899 */ /* 0x000fe2000801141d */
[----:B------:R-:W-:-:S03]  /*0eb0*/  IMAD.WIDE.U32 R22, R2, UR29, RZ ;  /* 0x0000001d02167c25 */ /* 0x000fc6000f8e00ff */
[----:B------:R-:W-:-:S05]  /*0ec0*/  IADD3 R5, PT, PT, R3, R5, RZ ;  /* 0x0000000503057210 */ /* 0x000fca0007ffe0ff */
[----:B------:R-:W-:-:S04]  /*0ed0*/  IMAD R14, R5, UR29, RZ ;  /* 0x0000001d050e7c24 */ /* 0x000fc8000f8e02ff */
[----:B------:R-:W-:-:S05]  /*0ee0*/  IMAD R14, R2, UR4, R14 ;  /* 0x00000004020e7c24 */ /* 0x000fca000f8e020e */
[----:B------:R-:W-:Y:S01]  /*0ef0*/  IADD3 R14, PT, PT, R23, R14, RZ ;  /* 0x0000000e170e7210 */ /* 0x000fe20007ffe0ff */
[----:B------:R-:W-:Y:S06]  /*0f00*/  BRA `(.L_x_114) ;  /* 0x00000000000c7947 */ /* 0x000fec0003800000 */
.L_x_113:
[C---:B------:R-:W-:Y:S02]  /*0f10*/  IMAD R14, R11.reuse, UR7, RZ ;  /* 0x000000070b0e7c24 */ /* 0x040fe4000f8e02ff */
[----:B------:R-:W-:-:S05]  /*0f20*/  IMAD.WIDE.U32 R22, R11, UR6, RZ ;  /* 0x000000060b167c25 */ /* 0x000fca000f8e00ff */
[----:B------:R-:W-:Y:S02]  /*0f30*/  IADD3 R14, PT, PT, R23, R14, RZ ;  /* 0x0000000e170e7210 */ /* 0x000fe40007ffe0ff */
.L_x_114:
        /* <DEDUP_REMOVED lines=20> */
.L_x_115:
[----:B------:R-:W1:Y:S01]  /*1080*/  LDC R16, c[0x0][0x434] ;  /* 0x00010d00ff107b82 */ /* 0x000e620000000800 */
[----:B------:R-:W-:-:S04]  /*1090*/  IMAD R3, R7, UR13, R208 ;  /* 0x0000000d07037c24 */ /* 0x000fc8000f8e02d0 */
[----:B-1----:R-:W-:-:S03]  /*10a0*/  IMAD R16, R3, R16, RZ ;  /* 0x0000001003107224 */ /* 0x002fc600078e02ff */
.L_x_116:
        /* <DEDUP_REMOVED lines=11> */
.L_x_117:
[----:B------:R-:W1:Y:S01]  /*1160*/  LDC R20, c[0x0][0x444] ;  /* 0x00011100ff147b82 */ /* 0x000e620000000800 */
[----:B------:R-:W-:-:S04]  /*1170*/  IMAD R3, R7, UR13, R208 ;  /* 0x0000000d07037c24 */ /* 0x000fc8000f8e02d0 */
[----:B-1----:R-:W-:-:S07]  /*1180*/  IMAD R20, R3, R20, RZ ;  /* 0x0000001403147224 */ /* 0x002fce00078e02ff */
.L_x_118:
[----:B------:R-:W1:Y:S01]  /*1190*/  S2R R11, SR_TID.X ;  /* 0x00000000000b7919 */ /* 0x000e620000002100 */
[----:B------:R-:W2:Y:S01]  /*11a0*/  LDC.64 R2, c[0x0][0x3b0] ;  /* 0x0000ec00ff027b82 */ /* 0x000ea20000000a00 */
[----:B------:R-:W3:Y:S01]  /*11b0*/  LDCU.128 UR4, c[0x0][0x590] ;  /* 0x0000b200ff0477ac */ /* 0x000ee20008000c00 */
[--C-:B------:R-:W-:Y:S01]  /*11c0*/  IADD3 R23, P1, P0, R28, R22, R24.reuse ;  /* 0x000000161c177210 */ /* 0x100fe2000783e018 */
[----:B------:R-:W-:Y:S01]  /*11d0*/  VIADD R226, R234, UR26 ;  /* 0x0000001aeae27c36 */ /* 0x000fe20008000000 */
[----:B------:R-:W-:Y:S01]  /*11e0*/  SHF.R.S32.HI R24, RZ, 0x1f, R24 ;  /* 0x0000001fff187819 */ /* 0x000fe20000011418 */
[----:B------:R-:W-:Y:S01]  /*11f0*/  UIMAD UR29, UR13, UR29, URZ ;  /* 0x0000001d0d1d72a4 */ /* 0x000fe2000f8e02ff */
[----:B------:R-:W-:Y:S01]  /*1200*/  IADD3 R26, P3, PT, R212, R26, RZ ;  /* 0x0000001ad41a7210 */ /* 0x000fe20007f7e0ff */
[----:B------:R-:W4:Y:S01]  /*1210*/  LDCU.64 UR18, c[0x0][0x550] ;  /* 0x0000aa00ff1277ac */ /* 0x000f220008000a00 */
[----:B------:R-:W5:Y:S01]  /*1220*/  LDC.64 R4, c[0x0][0x5f8] ;  /* 0x00017e00ff047b82 */ /* 0x000f620000000a00 */
[----:B------:R-:W-:Y:S01]  /*1230*/  IADD3.X R25, PT, PT, R25, R14, R24, P1, P0 ;  /* 0x0000000e19197210 */ /* 0x000fe20000fe0418 */
[----:B------:R-:W-:Y:S01]  /*1240*/  IMAD.MOV.U32 R14, RZ, RZ, R212 ;  /* 0x000000ffff0e7224 */ /* 0x000fe200078e00d4 */
[----:B------:R-:W-:Y:S01]  /*1250*/  ISETP.NE.AND P4, PT, RZ, UR12, PT ;  /* 0x0000000cff007c0c */ /* 0x000fe2000bf85270 */
[----:B------:R-:W-:Y:S01]  /*1260*/  IMAD.X R27, RZ, RZ, R15, P3 ;  /* 0x000000ffff1b7224 */ /* 0x000fe200018e060f */
[----:B------:R-:W4:Y:S01]  /*1270*/  LDCU.64 UR12, c[0x0][0x3c8] ;  /* 0x00007900ff0c77ac */ /* 0x000f220008000a00 */
[----:B------:R-:W-:Y:S02]  /*1280*/  BSSY.RECONVERGENT B1, `(.L_x_108) ;  /* 0x0000575000017945 */ /* 0x000fe40003800200 */
[----:B------:R-:W4:Y:S01]  /*1290*/  LDC.64 R246, c[0x0][0x420] ;  /* 0x00010800fff67b82 */ /* 0x000f220000000a00 */
[----:B------:R-:W-:Y:S01]  /*12a0*/  USHF.L.U32 UR31, UR29, 0x6, URZ ;  /* 0x000000061d1f7899 */ /* 0x000fe200080006ff */
[----:B---3--:R-:W-:Y:S01]  /*12b0*/  IMAD R28, R21, UR4, RZ ;  /* 0x00000004151c7c24 */ /* 0x008fe2000f8e02ff */
[----:B------:R-:W-:Y:S01]  /*12c0*/  USHF.L.U64.HI UR30, UR4, 0x5, UR5 ;  /* 0x00000005041e7899 */ /* 0x000fe20008010205 */
[----:B------:R-:W-:-:S04]  /*12d0*/  IMAD.WIDE.U32 R26, R19, UR4, R26 ;  /* 0x00000004131a7c25 */ /* 0x000fc8000f8e001a */
[----:B--2---:R-:W-:Y:S02]  /*12e0*/  IMAD R24, R21, R2, RZ ;  /* 0x0000000215187224 */ /* 0x004fe400078e02ff */
[----:B------:R-:W-:Y:S01]  /*12f0*/  IMAD R29, R19, UR5, R28 ;  /* 0x00000005131d7c24 */ /* 0x000fe2000f8e021c */
[----:B-1----:R-:W-:Y:S01]  /*1300*/  SHF.R.U32.HI R15, RZ, 0x5, R11 ;  /* 0x00000005ff0f7819 */ /* 0x002fe2000001160b */
[----:B-----5:R-:W-:Y:S01]  /*1310*/  IMAD.WIDE.U32 R30, R4, UR21, RZ ;  /* 0x00000015041e7c25 */ /* 0x020fe2000f8e00ff */
[----:B------:R-:W-:-:S03]  /*1320*/  LOP3.LUT R22, R11, 0x1f, RZ, 0xc0, !PT ;  /* 0x0000001f0b167812 */ /* 0x000fc600078ec0ff */
[----:B------:R-:W-:Y:S02]  /*1330*/  IMAD R4, R19, R3, R24 ;  /* 0x0000000313047224 */ /* 0x000fe400078e0218 */
[----:B------:R-:W1:Y:S01]  /*1340*/  LDC R24, c[0x0][0x508] ;  /* 0x00014200ff187b82 */ /* 0x000e620000000800 */
[----:B------:R-:W-:Y:S02]  /*1350*/  IMAD R22, R15, UR29, R22 ;  /* 0x0000001d0f167c24 */ /* 0x000fe4000f8e0216 */
[----:B------:R-:W-:Y:S02]  /*1360*/  IMAD.MOV.U32 R15, RZ, RZ, RZ ;  /* 0x000000ffff0f7224 */ /* 0x000fe400078e00ff */
[----:B------:R-:W-:Y:S02]  /*1370*/  IMAD.IADD R27, R27, 0x1, R29 ;  /* 0x000000011b1b7824 */ /* 0x000fe400078e021d */
[----:B------:R-:W-:Y:S01]  /*1380*/  IMAD.WIDE.U32 R28, R19, R2, R14 ;  /* 0x00000002131c7225 */ /* 0x000fe200078e000e */
[----:B------:R-:W-:-:S03]  /*1390*/  SEL R19, R30, RZ, P4 ;  /* 0x000000ff1e137207 */ /* 0x000fc60002000000 */
[----:B------:R-:W-:Y:S01]  /*13a0*/  IMAD.WIDE.U32 R26, R208, UR6, R26 ;  /* 0x00000006d01a7c25 */ /* 0x000fe2000f8e001a */
[----:B------:R-:W-:-:S03]  /*13b0*/  IADD3 R18, P3, PT, R18, R28, RZ ;  /* 0x0000001c12127210 */ /* 0x000fc60007f7e0ff */
[----:B------:R-:W-:Y:S01]  /*13c0*/  IMAD R30, R5, UR21, R31 ;  /* 0x00000015051e7c24 */ /* 0x000fe2000f8e021f */
[----:B------:R-:W-:Y:S01]  /*13d0*/  IADD3 R5, P1, P0, R22, R23, R19 ;  /* 0x0000001716057210 */ /* 0x000fe2000783e013 */
[----:B------:R-:W-:Y:S01]  /*13e0*/  IMAD R27, R208, UR7, R27 ;  /* 0x00000007d01b7c24 */ /* 0x000fe2000f8e021b */
[----:B------:R-:W-:Y:S01]  /*13f0*/  IADD3.X R19, PT, PT, R17, R29, R4, P3, !PT ;  /* 0x0000001d11137210 */ /* 0x000fe20001ffe404 */
[----:B------:R-:W2:Y:S01]  /*1400*/  LDCU.64 UR6, c[0x0][0x380] ;  /* 0x00007000ff0677ac */ /* 0x000ea20008000a00 */
[----:B------:R-:W-:Y:S01]  /*1410*/  SHF.R.S32.HI R4, RZ, 0x1f, R22 ;  /* 0x0000001fff047819 */ /* 0x000fe20000011416 */
[----:B------:R-:W-:Y:S01]  /*1420*/  IMAD.WIDE.U32 R26, R214, UR4, R26 ;  /* 0x00000004d61a7c25 */ /* 0x000fe2000f8e001a */
[----:B------:R-:W-:Y:S02]  /*1430*/  SEL R17, R30, RZ, P4 ;  /* 0x000000ff1e117207 */ /* 0x000fe40002000000 */
[----:B-1----:R-:W-:Y:S01]  /*1440*/  IADD3 R24, PT, PT, R226, -R24, -R241 ;  /* 0x80000018e2187210 */ /* 0x002fe20007ffe8f1 */
[----:B----4-:R-:W-:Y:S01]  /*1450*/  IMAD.WIDE.U32 R22, R208, UR12, R18 ;  /* 0x0000000cd0167c25 */ /* 0x010fe2000f8e0012 */
[----:B------:R-:W-:Y:S01]  /*1460*/  IADD3.X R17, PT, PT, R4, R25, R17, P1, P0 ;  /* 0x0000001904117210 */ /* 0x000fe20000fe0411 */
[----:B------:R-:W1:Y:S01]  /*1470*/  LDC.64 R18, c[0x0][0x5e8] ;  /* 0x00017a00ff127b82 */ /* 0x000e620000000a00 */
[----:B------:R-:W-:Y:S01]  /*1480*/  SHF.R.S32.HI R227, RZ, 0x1f, R24 ;  /* 0x0000001fffe37819 */ /* 0x000fe20000011418 */
[----:B------:R-:W-:Y:S01]  /*1490*/  IMAD R23, R208, UR13, R23 ;  /* 0x0000000dd0177c24 */ /* 0x000fe2000f8e0217 */
[----:B------:R-:W3:Y:S01]  /*14a0*/  LDCU.64 UR12, c[0x0][0x570] ;  /* 0x0000ae00ff0c77ac */ /* 0x000ee20008000a00 */
[C---:B------:R-:W-:Y:S01]  /*14b0*/  IMAD R233, R214.reuse, UR5, R27 ;  /* 0x00000005d6e97c24 */ /* 0x040fe2000f8e021b */
[----:B------:R-:W-:Y:S01]  /*14c0*/  LEA.HI R227, R227, R24, RZ, 0x6 ;  /* 0x00000018e3e37211 */ /* 0x000fe200078f30ff */
[----:B------:R-:W-:Y:S01]  /*14d0*/  IMAD.WIDE.U32 R22, R214, R2, R22 ;  /* 0x00000002d6167225 */ /* 0x000fe200078e0016 */
[----:B------:R-:W-:Y:S01]  /*14e0*/  LEA R232, P1, R26, UR18, 0x1 ;  /* 0x000000121ae87c11 */ /* 0x000fe2000f8208ff */
[----:B------:R-:W-:Y:S01]  /*14f0*/  USHF.L.U32 UR18, UR4, 0x5, URZ ;  /* 0x0000000504127899 */ /* 0x000fe200080006ff */
[----:B------:R-:W-:Y:S01]  /*1500*/  SHF.R.S32.HI R227, RZ, 0x6, R227 ;  /* 0x00000006ffe37819 */ /* 0x000fe200000114e3 */
[----:B------:R-:W-:Y:S01]  /*1510*/  IMAD R231, R214, R3, R23 ;  /* 0x00000003d6e77224 */ /* 0x000fe200078e0217 */
[----:B------:R-:W-:Y:S01]  /*1520*/  LEA.HI.X R233, R26, UR19, R233, 0x1, P1 ;  /* 0x000000131ae97c11 */ /* 0x000fe200088f0ce9 */
[----:B------:R-:W-:Y:S01]  /*1530*/  IMAD.U32 R4, RZ, RZ, UR31 ;  /* 0x0000001fff047e24 */ /* 0x000fe2000f8e00ff */
[----:B--2---:R-:W-:-:S02]  /*1540*/  LEA R230, P1, R22, UR6, 0x1 ;  /* 0x0000000616e67c11 */ /* 0x004fc4000f8208ff */
[----:B------:R-:W-:Y:S02]  /*1550*/  VIMNMX R227, PT, PT, RZ, R227, !PT ;  /* 0x000000e3ffe37248 */ /* 0x000fe40007fe0100 */
[----:B------:R-:W-:Y:S02]  /*1560*/  LEA.HI.X R231, R22, UR7, R231, 0x1, P1 ;  /* 0x0000000716e77c11 */ /* 0x000fe400088f0ce7 */
[----:B------:R-:W-:Y:S02]  /*1570*/  IADD3 R5, P0, PT, R5, UR31, RZ ;  /* 0x0000001f05057c10 */ /* 0x000fe4000ff1e0ff */
[----:B------:R-:W-:Y:S02]  /*1580*/  ISETP.GT.AND P1, PT, R240, R227, PT ;  /* 0x000000e3f000720c */ /* 0x000fe40003f24270 */
[----:B------:R-:W-:Y:S01]  /*1590*/  LEA.HI.X.SX32 R4, R4, R17, 0x1, P0 ;  /* 0x0000001104047211 */ /* 0x000fe200000f0eff */
[----:B------:R-:W-:Y:S01]  /*15a0*/  IMAD R17, R13, 0x40, R20 ;  /* 0x000000400d117824 */ /* 0x000fe200078e0214 */
[----:B---3--:R-:W-:-:S03]  /*15b0*/  LEA R244, P0, R5, UR12, 0x2 ;  /* 0x0000000c05f47c11 */ /* 0x008fc6000f8010ff */
[----:B-1----:R-:W-:Y:S01]  /*15c0*/  IMAD.WIDE R228, R17, 0x4, R18 ;  /* 0x0000000411e47825 */ /* 0x002fe200078e0212 */
[----:B------:R-:W-:Y:S02]  /*15d0*/  LEA.HI.X R245, R5, UR13, R4, 0x2, P0 ;  /* 0x0000000d05f57c11 */ /* 0x000fe400080f1404 */
[----:B------:R-:W-:Y:S01]  /*15e0*/  IADD3 R4, P0, PT, R214, 0x20, RZ ;  /* 0x00000020d6047810 */ /* 0x000fe20007f1e0ff */
[----:B------:R-:W-:Y:S01]  /*15f0*/  IMAD R5, R13, 0x40, R16 ;  /* 0x000000400d057824 */ /* 0x000fe200078e0210 */
[C---:B------:R-:W-:Y:S01]  /*1600*/  SHF.L.U64.HI R16, R2.reuse, 0x5, R3 ;  /* 0x0000000502107819 */ /* 0x040fe20000010203 */
[----:B------:R-:W-:Y:S02]  /*1610*/  IMAD.SHL.U32 R3, R2, 0x20, RZ ;  /* 0x0000002002037824 */ /* 0x000fe400078e00ff */
[----:B------:R-:W-:-:S04]  /*1620*/  IMAD.WIDE R246, R5, 0x4, R246 ;  /* 0x0000000405f67825 */ /* 0x000fc800078e02f6 */
[----:B------:R-:W-:Y:S02]  /*1630*/  VIADD R5, R214, 0x20 ;  /* 0x00000020d6057836 */ /* 0x000fe40000000000 */
        /* <DEDUP_REMOVED lines=13> */
[----:B------:R-:W-:Y:S05]  /*1710*/  BRA `(.L_x_121) ;  /* 0x0000000000187947 */ /* 0x000fea0003800000 */
.L_x_120:
[----:B------:R-:W1:Y:S01]  /*1720*/  LDCU.64 UR12, c[0x0][0x5c0] ;  /* 0x0000b800ff0c77ac */ /* 0x000e620008000a00 */
[----:B------:R-:W-:-:S05]  /*1730*/  IADD3 R0, PT, PT, R242, R243, RZ ;  /* 0x000000f3f2007210 */ /* 0x000fca0007ffe0ff */
[C---:B-1----:R-:W-:Y:S02]  /*1740*/  IMAD R3, R0.reuse, UR13, RZ ;  /* 0x0000000d00037c24 */ /* 0x042fe4000f8e02ff */
[----:B------:R-:W-:-:S05]  /*1750*/  IMAD.WIDE.U32 R8, R0, UR12, RZ ;  /* 0x0000000c00087c25 */ /* 0x000fca000f8e00ff */
[----:B------:R-:W-:Y:S02]  /*1760*/  IADD3 R0, PT, PT, R9, R3, RZ ;  /* 0x0000000309007210 */ /* 0x000fe40007ffe0ff */
[----:B------:R-:W-:Y:S02]  /*1770*/  MOV R6, R8 ;  /* 0x0000000800067202 */ /* 0x000fe40000000f00 */
.L_x_121:
        /* <DEDUP_REMOVED lines=11> */
.L_x_122:
[----:B------:R-:W1:Y:S01]  /*1830*/  LDCU.64 UR6, c[0x0][0x5c8] ;  /* 0x0000b900ff0677ac */ /* 0x000e620008000a00 */
[----:B------:R-:W-:-:S05]  /*1840*/  IADD3 R242, PT, PT, R242, R243, RZ ;  /* 0x000000f3f2f27210 */ /* 0x000fca0007ffe0ff */
[C---:B-1----:R-:W-:Y:S02]  /*1850*/  IMAD R7, R242.reuse, UR7, RZ ;  /* 0x00000007f2077c24 */ /* 0x042fe4000f8e02ff */
[----:B------:R-:W-:-:S05]  /*1860*/  IMAD.WIDE.U32 R8, R242, UR6, RZ ;  /* 0x00000006f2087c25 */ /* 0x000fca000f8e00ff */
[----:B------:R-:W-:Y:S02]  /*1870*/  IADD3 R7, PT, PT, R9, R7, RZ ;  /* 0x0000000709077210 */ /* 0x000fe40007ffe0ff */
.L_x_123:
[----:B------:R-:W-:Y:S01]  /*1880*/  IMAD.U32 R3, RZ, RZ, UR12 ;  /* 0x0000000cff037e24 */ /* 0x000fe2000f8e00ff */
[----:B------:R-:W1:Y:S01]  /*1890*/  LDCU.64 UR4, c[0x0][0x5d8] ;  /* 0x0000bb00ff0477ac */ /* 0x000e620008000a00 */
[----:B------:R-:W-:Y:S01]  /*18a0*/  IADD3 R241, PT, PT, R241, -UR26, RZ ;  /* 0x8000001af1f17c10 */ /* 0x000fe2000fffe0ff */
[----:B------:R-:W-:Y:S01]  /*18b0*/  BSSY.RECONVERGENT B0, `(.L_x_124) ;  /* 0x0000018000007945 */ /* 0x000fe20003800200 */
[----:B------:R-:W-:Y:S01]  /*18c0*/  IMAD.WIDE.U32 R10, R3, UR26, R14 ;  /* 0x0000001a030a7c25 */ /* 0x000fe2000f8e000e */
[----:B------:R-:W-:Y:S01]  /*18d0*/  UIMAD UR14, UR23, UR12, URZ ;  /* 0x0000000c170e72a4 */ /* 0x000fe2000f8e02ff */
[-C--:B------:R-:W-:Y:S02]  /*18e0*/  ISETP.GE.AND P4, PT, R214, R241.reuse, PT ;  /* 0x000000f1d600720c */ /* 0x080fe40003f86270 */
[----:B------:R-:W-:Y:S01]  /*18f0*/  ISETP.GE.AND P3, PT, R5, R241, PT ;  /* 0x000000f10500720c */ /* 0x000fe20003f66270 */
[----:B------:R-:W-:Y:S01]  /*1900*/  UIMAD UR14, UR26, UR13, UR14 ;  /* 0x0000000d1a0e72a4 */ /* 0x000fe2000f8e020e */
[----:B------:R-:W-:Y:S01]  /*1910*/  IADD3 R10, P0, PT, R6, R10, RZ ;  /* 0x0000000a060a7210 */ /* 0x000fe20007f1e0ff */
[----:B------:R-:W-:-:S04]  /*1920*/  IMAD.U32 R3, RZ, RZ, UR6 ;  /* 0x00000006ff037e24 */ /* 0x000fc8000f8e00ff */
[----:B------:R-:W-:-:S03]  /*1930*/  IADD3.X R11, PT, PT, R0, UR14, R11, P0, !PT ;  /* 0x0000000e000b7c10 */ /* 0x000fc600087fe40b */
[----:B-1----:R-:W-:-:S04]  /*1940*/  IMAD.WIDE.U32 R10, R208, UR4, R10 ;  /* 0x00000004d00a7c25 */ /* 0x002fc8000f8e000a */
[----:B------:R-:W-:Y:S01]  /*1950*/  IMAD R5, R208, UR5, R11 ;  /* 0x00000005d0057c24 */ /* 0x000fe2000f8e020b */
        /* <DEDUP_REMOVED lines=13> */
.L_x_125:
[----:B------:R-:W-:Y:S05]  /*1a30*/  BSYNC.RECONVERGENT B0 ;  /* 0x0000000000007941 */ /* 0x000fea0003800200 */
.L_x_124:
        /* <DEDUP_REMOVED lines=15> */
.L_x_127:
[----:B------:R-:W-:Y:S05]  /*1b30*/  BSYNC.RECONVERGENT B0 ;  /* 0x0000000000007941 */ /* 0x000fea0003800200 */
.L_x_126:
        /* <DEDUP_REMOVED lines=22> */
.L_x_129:
[----:B------:R-:W-:Y:S05]  /*1ca0*/  BSYNC.RECONVERGENT B0 ;  /* 0x0000000000007941 */ /* 0x000fea0003800200 */
.L_x_128:
        /* <DEDUP_REMOVED lines=16> */
.L_x_119:
[----:B------:R-:W-:Y:S01]  /*1db0*/  IMAD.U32 R17, RZ, RZ, UR14 ;  /* 0x0000000eff117e24 */ /* 0x000fe2000f8e00ff */
[----:B------:R-:W1:Y:S01]  /*1dc0*/  LDCU.64 UR4, c[0x0][0x3d8] ;  /* 0x00007b00ff0477ac */ /* 0x000e620008000a00 */
[----:B------:R-:W-:Y:S02]  /*1dd0*/  BSSY.RECONVERGENT B0, `(.L_x_131) ;  /* 0x0000028000007945 */ /* 0x000fe40003800200 */
[----:B------:R-:W-:Y:S01]  /*1de0*/  IMAD.WIDE.U32 R18, R17, UR26, R14 ;  /* 0x0000001a11127c25 */ /* 0x000fe2000f8e000e */
[----:B------:R-:W-:Y:S01]  /*1df0*/  UIMAD UR6, UR23, UR14, URZ ;  /* 0x0000000e170672a4 */ /* 0x000fe2000f8e02ff */
[----:B------:R-:W-:Y:S01]  /*1e00*/  @P4 BAR.SYNC.DEFER_BLOCKING 0x0 ;  /* 0x0000000000004b1d */ /* 0x000fe20000010000 */
[----:B------:R-:W-:Y:S02]  /*1e10*/  IADD3 R20, P0, PT, R12, R18, RZ ;  /* 0x000000120c147210 */ /* 0x000fe40007f1e0ff */
[----:B------:R-:W-:Y:S01]  /*1e20*/  UIMAD UR6, UR26, UR15, UR6 ;  /* 0x0000000f1a0672a4 */ /* 0x000fe2000f8e0206 */
[----:B------:R-:W-:-:S04]  /*1e30*/  IADD3 R12, PT, PT, R241, -UR26, RZ ;  /* 0x8000001af10c7c10 */ /* 0x000fc8000fffe0ff */
[----:B------:R-:W-:Y:S02]  /*1e40*/  ISETP.GE.AND P6, PT, R214, R12, PT ;  /* 0x0000000cd600720c */ /* 0x000fe40003fc6270 */
[----:B------:R-:W-:Y:S02]  /*1e50*/  IADD3.X R21, PT, PT, R0, UR6, R19, P0, !PT ;  /* 0x0000000600157c10 */ /* 0x000fe400087fe413 */
[----:B------:R-:W-:Y:S01]  /*1e60*/  LOP3.LUT R0, R13, 0x80000001, RZ, 0xc0, !PT ;  /* 0x800000010d007812 */ /* 0x000fe200078ec0ff */
[----:B-1----:R-:W-:Y:S02]  /*1e70*/  IMAD R17, R6, UR4, RZ ;  /* 0x0000000406117c24 */ /* 0x002fe4000f8e02ff */
[----:B------:R-:W-:Y:S01]  /*1e80*/  IMAD.WIDE.U32 R20, R8, UR4, R20 ;  /* 0x0000000408147c25 */ /* 0x000fe2000f8e0014 */
[----:B------:R-:W-:-:S03]  /*1e90*/  ISETP.NE.AND P0, PT, R0, 0x1, PT ;  /* 0x000000010000780c */ /* 0x000fc60003f05270 */
[----:B------:R-:W-:Y:S01]  /*1ea0*/  IMAD R17, R8, UR5, R17 ;  /* 0x0000000508117c24 */ /* 0x000fe2000f8e0211 */
[----:B------:R-:W-:-:S03]  /*1eb0*/  SEL R0, RZ, 0x4000, P0 ;  /* 0x00004000ff007807 */ /* 0x000fc60000000000 */
        /* <DEDUP_REMOVED lines=23> */
.L_x_132:
[----:B------:R2:W-:Y:S04]  /*2030*/  STS.128 [R211+0x10000], RZ ;  /* 0x010000ffd3007388 */ /* 0x0005e80000000c00 */
[----:B------:R2:W-:Y:S02]  /*2040*/  STS.128 [R211+0x12000], RZ ;  /* 0x012000ffd3007388 */ /* 0x0005e40000000c00 */
.L_x_133:
[----:B------:R-:W-:Y:S05]  /*2050*/  BSYNC.RECONVERGENT B0 ;  /* 0x0000000000007941 */ /* 0x000fea0003800200 */
.L_x_131:
        /* <DEDUP_REMOVED lines=13> */
[----:B------:R-:W-:Y:S02]  /*2130*/  ISETP.GE.AND P0, PT, R205, UR6, PT ;  /* 0x00000006cd007c0c */ /* 0x000fe4000bf06270 */
[----:B-----5:R-:W-:-:S04]  /*2140*/  LEA R18, P2, R20, UR4, 0x1 ;  /* 0x0000000414127c11 */ /* 0x020fc8000f8408ff */
        /* <DEDUP_REMOVED lines=11> */
.L_x_135:
[----:B------:R-:W-:Y:S05]  /*2200*/  BSYNC.RECONVERGENT B0 ;  /* 0x0000000000007941 */ /* 0x000fea0003800200 */
.L_x_134:
        /* <DEDUP_REMOVED lines=8> */
[----:B----4-:R-:W-:Y:S02]  /*2290*/  @!P1 IMAD.MOV.U32 R18, RZ, RZ, R232 ;  /* 0x000000ffff129224 */ /* 0x010fe400078e00e8 */
        /* <DEDUP_REMOVED lines=12> */
.L_x_137:
[----:B------:R1:W-:Y:S04]  /*2360*/  STS.128 [R211+0x8000], RZ ;  /* 0x008000ffd3007388 */ /* 0x0003e80000000c00 */
[----:B------:R1:W-:Y:S02]  /*2370*/  STS.128 [R211+0xa000], RZ ;  /* 0x00a000ffd3007388 */ /* 0x0003e40000000c00 */
.L_x_138:
[----:B------:R-:W-:Y:S05]  /*2380*/  BSYNC.RECONVERGENT B0 ;  /* 0x0000000000007941 */ /* 0x000fea0003800200 */
.L_x_136:
        /* <DEDUP_REMOVED lines=8> */
[----:B----4-:R-:W-:Y:S01]  /*2410*/  IMAD.U32 R18, RZ, RZ, UR30 ;  /* 0x0000001eff127e24 */ /* 0x010fe2000f8e00ff */
[----:B------:R-:W-:-:S04]  /*2420*/  LEA R20, P2, R13, R232, 0x1 ;  /* 0x000000e80d147211 */ /* 0x000fc800078408ff */
        /* <DEDUP_REMOVED lines=13> */
.L_x_140:
[----:B------:R-:W-:Y:S05]  /*2500*/  BSYNC.RECONVERGENT B0 ;  /* 0x0000000000007941 */ /* 0x000fea0003800200 */
.L_x_139:
[----:B------:R-:W-:Y:S01]  /*2510*/  BSSY.RECONVERGENT B0, `(.L_x_141) ;  /* 0x0000015000007945 */ /* 0x000fe20003800200 */
[----:B------:R-:W-:-:S03]  /*2520*/  IADD3 R239, PT, PT, R211, R0, RZ ;  /* 0x00000000d3ef7210 */ /* 0x000fc60007ffe0ff */
        /* <DEDUP_REMOVED lines=17> */
.L_x_142:
[----:B------:R1:W-:Y:S04]  /*2640*/  STS.128 [R239], RZ ;  /* 0x000000ffef007388 */ /* 0x0003e80000000c00 */
[----:B------:R1:W-:Y:S02]  /*2650*/  STS.128 [R239+0x2000], RZ ;  /* 0x002000ffef007388 */ /* 0x0003e40000000c00 */
.L_x_143:
[----:B------:R-:W-:Y:S05]  /*2660*/  BSYNC.RECONVERGENT B0 ;  /* 0x0000000000007941 */ /* 0x000fea0003800200 */
.L_x_141:
[C---:B------:R-:W-:Y:S01]  /*2670*/  VIADD R5, R209.reuse, 0x8 ;  /* 0x00000008d1057836 */ /* 0x040fe20000000000 */
[-C--:B------:R-:W-:Y:S01]  /*2680*/  ISETP.GE.AND P1, PT, R209, R12.reuse, PT ;  /* 0x0000000cd100720c */ /* 0x080fe20003f26270 */
        /* <DEDUP_REMOVED lines=25> */
.L_x_145:
[----:B------:R-:W-:Y:S05]  /*2820*/  BSYNC.RECONVERGENT B0 ;  /* 0x0000000000007941 */ /* 0x000fea0003800200 */
.L_x_144:
        /* <DEDUP_REMOVED lines=8> */
[----:B--2---:R-:W-:Y:S02]  /*28b0*/  IMAD R3, R6, UR4, RZ ;  /* 0x0000000406037c24 */ /* 0x004fe4000f8e02ff */
[----:B------:R-:W-:-:S04]  /*28c0*/  IMAD.WIDE.U32 R12, R8, UR4, R12 ;  /* 0x00000004080c7c25 */ /* 0x000fc8000f8e000c */
[----:B------:R-:W-:-:S05]  /*28d0*/  IMAD R3, R8, UR5, R3 ;  /* 0x0000000508037c24 */ /* 0x000fca000f8e0203 */
        /* <DEDUP_REMOVED lines=23> */
.L_x_147:
[----:B------:R1:W-:Y:S04]  /*2a50*/  STS.128 [R211+0xc000], RZ ;  /* 0x00c000ffd3007388 */ /* 0x0003e80000000c00 */
[----:B------:R1:W-:Y:S02]  /*2a60*/  STS.128 [R211+0xe000], RZ ;  /* 0x00e000ffd3007388 */ /* 0x0003e40000000c00 */
.L_x_148:
[----:B------:R-:W-:Y:S05]  /*2a70*/  BSYNC.RECONVERGENT B0 ;  /* 0x0000000000007941 */ /* 0x000fea0003800200 */
.L_x_146:
[----:B------:R1:W-:Y:S01]  /*2a80*/  @P5 STS.128 [R211+0xd000], RZ ;  /* 0x00d000ffd3005388 */ /* 0x0003e20000000c00 */
[----:B------:R-:W-:Y:S03]  /*2a90*/  BSSY.RECONVERGENT B0, `(.L_x_149) ;  /* 0x0000018000007945 */ /* 0x000fe60003800200 */
[----:B------:R1:W-:Y:S01]  /*2aa0*/  @P5 STS.128 [R211+0xf000], RZ ;  /* 0x00f000ffd3005388 */ /* 0x0003e20000000c00 */
[----:B------:R-:W-:Y:S05]  /*2ab0*/  @P5 BRA `(.L_x_150) ;  /* 0x0000000000545947 */ /* 0x000fea0003800000 */
[----:B------:R-:W3:Y:S01]  /*2ac0*/  LDCU UR6, c[0x0][0x440] ;  /* 0x00008800ff0677ac */ /* 0x000ee20008000800 */
[----:B------:R-:W-:Y:S02]  /*2ad0*/  IMAD R5, R2, UR16, RZ ;  /* 0x0000001002057c24 */ /* 0x000fe4000f8e02ff */
[----:B------:R-:W-:Y:S01]  /*2ae0*/  IMAD.MOV.U32 R2, RZ, RZ, R12 ;  /* 0x000000ffff027224 */ /* 0x000fe200078e000c */
[----:B------:R-:W4:Y:S01]  /*2af0*/  LDCU.64 UR4, c[0x0][0x388] ;  /* 0x00007100ff0477ac */ /* 0x000f220008000a00 */
[C---:B------:R-:W-:Y:S02]  /*2b00*/  IMAD R5, R4.reuse, UR17, R5 ;  /* 0x0000001104057c24 */ /* 0x040fe4000f8e0205 */
[----:B------:R-:W-:-:S05]  /*2b10*/  IMAD.WIDE.U32 R2, R4, UR16, R2 ;  /* 0x0000001004027c25 */ /* 0x000fca000f8e0002 */
[----:B------:R-:W-:Y:S02]  /*2b20*/  IADD3 R5, PT, PT, R3, R5, RZ ;  /* 0x0000000503057210 */ /* 0x000fe40007ffe0ff */
[----:B---3--:R-:W-:Y:S02]  /*2b30*/  ISETP.GE.AND P1, PT, R212, UR6, PT ;  /* 0x00000006d4007c0c */ /* 0x008fe4000bf26270 */
[----:B------:R-:W-:Y:S02]  /*2b40*/  ISETP.GE.AND P0, PT, R205, UR6, PT ;  /* 0x00000006cd007c0c */ /* 0x000fe4000bf06270 */
[----:B----4-:R-:W-:-:S04]  /*2b50*/  LEA R4, P2, R2, UR4, 0x1 ;  /* 0x0000000402047c11 */ /* 0x010fc8000f8408ff */
        /* <DEDUP_REMOVED lines=11> */
.L_x_150:
[----:B------:R-:W-:Y:S05]  /*2c10*/  BSYNC.RECONVERGENT B0 ;  /* 0x0000000000007941 */ /* 0x000fea0003800200 */
.L_x_149:
[----:B------:R-:W2:Y:S01]  /*2c20*/  LDCU.64 UR4, c[0x0][0x538] ;  /* 0x0000a700ff0477ac */ /* 0x000ea20008000a00 */
[----:B------:R-:W0:Y:S01]  /*2c30*/  LDGDEPBAR ;  /* 0x00000000000079af */ /* 0x000e220000000000 */
[----:B------:R-:W-:Y:S01]  /*2c40*/  IMAD.SHL.U32 R236, R240, 0x40, RZ ;  /* 0x00000040f0ec7824 */ /* 0x000fe200078e00ff */
[----:B------:R-:W1:Y:S01]  /*2c50*/  LDC R216, c[0x0][0x44c] ;  /* 0x00011300ffd87b82 */ /* 0x000e620000000800 */
[----:B------:R-:W-:Y:S01]  /*2c60*/  IMAD.MOV.U32 R218, RZ, RZ, RZ ;  /* 0x000000ffffda7224 */ /* 0x000fe200078e00ff */
[----:B------:R-:W1:Y:S01]  /*2c70*/  LDCU UR6, c[0x0][0x3e0] ;  /* 0x00007c00ff0677ac */ /* 0x000e620008000800 */
[----:B------:R-:W1:Y:S01]  /*2c80*/  LDCU UR7, c[0x0][0x45c] ;  /* 0x00008b80ff0777ac */ /* 0x000e620008000800 */
[----:B--2---:R-:W-:-:S04]  /*2c90*/  ISETP.NE.U32.AND P1, PT, RZ, UR4, PT ;  /* 0x00000004ff007c0c */ /* 0x004fc8000bf25070 */
[----:B------:R-:W-:Y:S01]  /*2ca0*/  ISETP.NE.AND.EX P1, PT, RZ, UR5, PT, P1 ;  /* 0x00000005ff007c0c */ /* 0x000fe2000bf25310 */
[----:B------:R-:W-:-:S04]  /*2cb0*/  DEPBAR.LE SB0, 0x1 ;  /* 0x000080400000791a */ /* 0x000fc80000000000 */
[----:B------:R-:W-:Y:S08]  /*2cc0*/  BAR.SYNC.DEFER_BLOCKING 0x0 ;  /* 0x0000000000007b1d */ /* 0x000ff00000010000 */
[----:B------:R-:W2:Y:S01]  /*2cd0*/  @P1 LDC.64 R2, c[0x0][0x540] ;  /* 0x00015000ff021b82 */ /* 0x000ea20000000a00 */
[----:B---3--:R-:W-:Y:S02]  /*2ce0*/  @P1 IMAD.MOV.U32 R4, RZ, RZ, R208 ;  /* 0x000000ffff041224 */ /* 0x008fe400078e00d0 */
[----:B------:R-:W-:Y:S01]  /*2cf0*/  @P1 IMAD.MOV.U32 R5, RZ, RZ, RZ ;  /* 0x000000ffff051224 */ /* 0x000fe200078e00ff */
[----:B------:R-:W3:Y:S01]  /*2d00*/  S2R R217, SR_TID.X ;  /* 0x0000000000d97919 */ /* 0x000ee20000002100 */
[----:B------:R-:W1:Y:S04]  /*2d10*/  LDSM.16.M88.4 R116, [R204] ;  /* 0x00000000cc74783b */ /* 0x000e680000000200 */
[----:B------:R-:W1:Y:S01]  /*2d20*/  LDSM.16.M88.4 R120, [R204+0x800] ;  /* 0x00080000cc78783b */ /* 0x000e620000000200 */
[----:B--2---:R-:W-:-:S02]  /*2d30*/  @P1 IMAD.WIDE.U32 R4, R7, R2, R4 ;  /* 0x0000000207041225 */ /* 0x004fc400078e0004 */
[----:B------:R-:W2:Y:S01]  /*2d40*/  @P1 LDC R2, c[0x0][0x458] ;  /* 0x00011600ff021b82 */ /* 0x000ea20000000800 */
[----:B------:R-:W1:Y:S01]  /*2d50*/  LDSM.16.M88.4 R148, [R204+0x2000] ;  /* 0x00200000cc94783b */ /* 0x000e620000000200 */
[----:B------:R-:W-:Y:S01]  /*2d60*/  @P1 IMAD R3, R7, R3, R5 ;  /* 0x0000000307031224 */ /* 0x000fe200078e0205 */
[C---:B------:R-:W-:Y:S01]  /*2d70*/  @P1 LEA R8, P0, R4.reuse, UR4, 0x2 ;  /* 0x0000000404081c11 */ /* 0x040fe2000f8010ff */
[----:B------:R-:W4:Y:S01]  /*2d80*/  LDCU UR4, c[0x0][0x590] ;  /* 0x0000b200ff0477ac */ /* 0x000f220008000800 */
[----:B------:R-:W1:Y:S02]  /*2d90*/  LDSM.16.M88.4 R152, [R204+0x2800] ;  /* 0x00280000cc98783b */ /* 0x000e640000000200 */
[----:B------:R-:W-:Y:S01]  /*2da0*/  @P1 LEA.HI.X R9, R4, UR5, R3, 0x2, P0 ;  /* 0x0000000504091c11 */ /* 0x000fe200080f1403 */
[----:B------:R-:W-:Y:S01]  /*2db0*/  IMAD.SHL.U32 R4, R11, 0x2, RZ ;  /* 0x000000020b047824 */ /* 0x000fe200078e00ff */
[----:B------:R-:W-:Y:S01]  /*2dc0*/  IADD3 R7, PT, PT, R236, R209, R241 ;  /* 0x000000d1ec077210 */ /* 0x000fe20007ffe0f1 */
[----:B------:R-:W-:-:S02]  /*2dd0*/  IMAD.SHL.U32 R197, R201, 0x2, RZ ;  /* 0x00000002c9c57824 */ /* 0x000fc400078e00ff */
[----:B------:R-:W-:Y:S01]  /*2de0*/  IMAD.MOV.U32 R249, RZ, RZ, 0x10 ;  /* 0x00000010fff97424 */ /* 0x000fe200078e00ff */
[----:B------:R4:W4:Y:S01]  /*2df0*/  @P1 LDG.E R5, desc[UR24][R8.64] ;  /* 0x0000001808051981 */ /* 0x000922000c1e1900 */
[----:B------:R-:W-:Y:S01]  /*2e00*/  SHF.R.U32.HI R3, RZ, 0x2, R11 ;  /* 0x00000002ff037819 */ /* 0x000fe2000001160b */
[----:B------:R-:W-:Y:S01]  /*2e10*/  IMAD.IADD R234, R7, 0x1, -R234 ;  /* 0x0000000107ea7824 */ /* 0x000fe200078e0aea */
[----:B------:R-:W-:Y:S01]  /*2e20*/  LOP3.LUT R4, R4, 0x6, RZ, 0xc0, !PT ;  /* 0x0000000604047812 */ /* 0x000fe200078ec0ff */
[--C-:B------:R-:W-:Y:S01]  /*2e30*/  IMAD.IADD R198, R206, 0x1, R0.reuse ;  /* 0x00000001cec67824 */ /* 0x100fe200078e0200 */
[----:B---3--:R-:W-:Y:S01]  /*2e40*/  LOP3.LUT P0, RZ, R217, 0x4, RZ, 0xc0, !PT ;  /* 0x00000004d9ff7812 */ /* 0x008fe2000780c0ff */
[----:B------:R-:W-:Y:S01]  /*2e50*/  IMAD.IADD R195, R199, 0x1, R0 ;  /* 0x00000001c7c37824 */ /* 0x000fe200078e0200 */
[----:B------:R-:W-:Y:S01]  /*2e60*/  LOP3.LUT R3, R4, 0xe0, R3, 0xf8, !PT ;  /* 0x000000e004037812 */ /* 0x000fe200078ef803 */
[----:B------:R-:W-:Y:S01]  /*2e70*/  IMAD.SHL.U32 R189, R203, 0x2, RZ ;  /* 0x00000002cbbd7824 */ /* 0x000fe200078e00ff */
[----:B------:R-:W-:Y:S01]  /*2e80*/  SEL R249, R249, 0xfffffff0, !P0 ;  /* 0xfffffff0f9f97807 */ /* 0x000fe20004000000 */
[----:B------:R-:W-:Y:S01]  /*2e90*/  IMAD.IADD R188, R204, 0x1, R197 ;  /* 0x00000001ccbc7824 */ /* 0x000fe200078e02c5 */
[----:B--2---:R-:W2:Y:S01]  /*2ea0*/  @P1 MUFU.RCP R2, R2 ;  /* 0x0000000200021308 */ /* 0x004ea20000001000 */
[----:B------:R-:W-:Y:S01]  /*2eb0*/  VIADD R3, R3, UR26 ;  /* 0x0000001a03037c36 */ /* 0x000fe20008000000 */
[----:B------:R-:W-:Y:S01]  /*2ec0*/  IADD3 R226, PT, PT, R226, 0x40, -R241 ;  /* 0x00000040e2e27810 */ /* 0x000fe20007ffe8f1 */
[--C-:B------:R-:W-:Y:S01]  /*2ed0*/  IMAD.IADD R192, R206, 0x1, R197.reuse ;  /* 0x00000001cec07824 */ /* 0x100fe200078e02c5 */
[----:B------:R-:W-:Y:S01]  /*2ee0*/  CS2R R94, SRZ ;  /* 0x00000000005e7805 */ /* 0x000fe2000001ff00 */
[C---:B------:R-:W-:Y:S01]  /*2ef0*/  VIADD R223, R3.reuse, 0x8 ;  /* 0x0000000803df7836 */ /* 0x040fe20000000000 */
[----:B------:R-:W-:Y:S01]  /*2f00*/  I2FP.F32.S32 R225, R3 ;  /* 0x0000000300e17245 */ /* 0x000fe20000201400 */
[C---:B------:R-:W-:Y:S01]  /*2f10*/  VIADD R7, R3.reuse, 0x9 ;  /* 0x0000000903077836 */ /* 0x040fe20000000000 */
[----:B------:R-:W-:Y:S01]  /*2f20*/  CS2R R92, SRZ ;  /* 0x00000000005c7805 */ /* 0x000fe2000001ff00 */
[C---:B------:R-:W-:Y:S01]  /*2f30*/  VIADD R221, R3.reuse, 0x10 ;  /* 0x0000001003dd7836 */ /* 0x040fe20000000000 */
[----:B------:R-:W-:Y:S01]  /*2f40*/  I2FP.F32.S32 R223, R223 ;  /* 0x000000df00df7245 */ /* 0x000fe20000201400 */
[C---:B------:R-:W-:Y:S01]  /*2f50*/  VIADD R219, R3.reuse, 0x18 ;  /* 0x0000001803db7836 */ /* 0x040fe20000000000 */
[----:B------:R-:W-:Y:S01]  /*2f60*/  I2FP.F32.S32 R7, R7 ;  /* 0x0000000700077245 */ /* 0x000fe20000201400 */
[----:B------:R-:W-:Y:S01]  /*2f70*/  IMAD.IADD R196, R200, 0x1, R197 ;  /* 0x00000001c8c47824 */ /* 0x000fe200078e02c5 */
[----:B------:R-:W-:Y:S01]  /*2f80*/  I2FP.F32.S32 R221, R221 ;  /* 0x000000dd00dd7245 */ /* 0x000fe20000201400 */
[----:B----4-:R-:W-:Y:S01]  /*2f90*/  VIADD R9, R3, 0x1 ;  /* 0x0000000103097836 */ /* 0x010fe20000000000 */
[----:B------:R-:W-:Y:S01]  /*2fa0*/  I2FP.F32.S32 R219, R219 ;  /* 0x000000db00db7245 */ /* 0x000fe20000201400 */
[----:B------:R-:W-:Y:S01]  /*2fb0*/  IMAD.MOV.U32 R235, RZ, RZ, R239 ;  /* 0x000000ffffeb7224 */ /* 0x000fe200078e00ef */
[----:B------:R-:W-:-:S02]  /*2fc0*/  CS2R R98, SRZ ;  /* 0x0000000000627805 */ /* 0x000fc4000001ff00 */
[----:B------:R-:W-:Y:S02]  /*2fd0*/  CS2R R96, SRZ ;  /* 0x0000000000607805 */ /* 0x000fe4000001ff00 */
[----:B------:R-:W-:Y:S02]  /*2fe0*/  I2FP.F32.S32 R9, R9 ;  /* 0x0000000900097245 */ /* 0x000fe40000201400 */
        /* <DEDUP_REMOVED lines=27> */
[----:B------:R-:W-:Y:S01]  /*31a0*/  CS2R R20, SRZ ;  /* 0x0000000000147805 */ /* 0x000fe2000001ff00 */
[--C-:B------:R-:W-:Y:S01]  /*31b0*/  IMAD.IADD R191, R206, 0x1, R189.reuse ;  /* 0x00000001cebf7824 */ /* 0x100fe200078e02bd */
[----:B------:R-:W3:Y:S01]  /*31c0*/  LDCU UR5, c[0x0][0x440] ;  /* 0x00008800ff0577ac */ /* 0x000ee20008000800 */
[----:B------:R-:W-:-:S02]  /*31d0*/  IMAD.IADD R193, R200, 0x1, R189 ;  /* 0x00000001c8c17824 */ /* 0x000fc400078e02bd */
[C---:B------:R-:W-:Y:S01]  /*31e0*/  IMAD.IADD R190, R189.reuse, 0x1, R192 ;  /* 0x00000001bdbe7824 */ /* 0x040fe200078e02c0 */
[----:B------:R-:W-:Y:S01]  /*31f0*/  USHF.L.U32 UR4, UR4, 0x6, URZ ;  /* 0x0000000604047899 */ /* 0x000fe200080006ff */
[----:B------:R-:W-:Y:S01]  /*3200*/  IMAD.IADD R194, R189, 0x1, R196 ;  /* 0x00000001bdc27824 */ /* 0x000fe200078e02c4 */
[----:B------:R-:W-:Y:S01]  /*3210*/  USHF.L.U32 UR29, UR29, 0x3, URZ ;  /* 0x000000031d1d7899 */ /* 0x000fe200080006ff */
[----:B------:R-:W-:Y:S01]  /*3220*/  IMAD.IADD R248, R210, 0x1, R249 ;  /* 0x00000001d2f87824 */ /* 0x000fe200078e02f9 */
[----:B------:R-:W-:Y:S01]  /*3230*/  UIADD3 UR26, UPT, UPT, UR26, 0x40, URZ ;  /* 0x000000401a1a7890 */ /* 0x000fe2000fffe0ff */
[----:B--2---:R-:W-:Y:S01]  /*3240*/  @P1 FMUL.FTZ R218, R5, R2 ;  /* 0x0000000205da1220 */ /* 0x004fe20000410000 */
[C---:B------:R-:W-:Y:S02]  /*3250*/  VIADD R5, R3.reuse, 0x11 ;  /* 0x0000001103057836 */ /* 0x040fe40000000000 */
[----:B------:R-:W-:Y:S02]  /*3260*/  VIADD R3, R3, 0x19 ;  /* 0x0000001903037836 */ /* 0x000fe40000000000 */
[-C--:B------:R-:W-:Y:S01]  /*3270*/  FMUL.FTZ R224, R9, R218.reuse ;  /* 0x000000da09e07220 */ /* 0x080fe20000410000 */
[----:B------:R-:W-:Y:S01]  /*3280*/  IMAD.IADD R2, R204, 0x1, R197 ;  /* 0x00000001cc027824 */ /* 0x000fe200078e02c5 */
[----:B------:R-:W-:Y:S01]  /*3290*/  I2FP.F32.S32 R5, R5 ;  /* 0x0000000500057245 */ /* 0x000fe20000201400 */
[-C--:B------:R-:W-:Y:S01]  /*32a0*/  FMUL.FTZ R223, R223, R218.reuse ;  /* 0x000000dadfdf7220 */ /* 0x080fe20000410000 */
[----:B------:R-:W-:Y:S01]  /*32b0*/  I2FP.F32.S32 R3, R3 ;  /* 0x0000000300037245 */ /* 0x000fe20000201400 */
[-C--:B------:R-:W-:Y:S01]  /*32c0*/  FMUL.FTZ R222, R7, R218.reuse ;  /* 0x000000da07de7220 */ /* 0x080fe20000410000 */
[-C--:B------:R-:W-:Y:S01]  /*32d0*/  FMUL.FTZ R221, R221, R218.reuse ;  /* 0x000000dadddd7220 */ /* 0x080fe20000410000 */
[----:B------:R-:W-:Y:S01]  /*32e0*/  FMUL.FTZ R220, R5, R218 ;  /* 0x000000da05dc7220 */ /* 0x000fe20000410000 */
[----:B------:R-:W-:-:S02]  /*32f0*/  IMAD.SHL.U32 R5, R203, 0x2, RZ ;  /* 0x00000002cb057824 */ /* 0x000fc400078e00ff */
[-C--:B------:R-:W-:Y:S01]  /*3300*/  FMUL.FTZ R219, R219, R218.reuse ;  /* 0x000000dadbdb7220 */ /* 0x080fe20000410000 */
[-C--:B------:R-:W-:Y:S01]  /*3310*/  FMUL.FTZ R225, R225, R218.reuse ;  /* 0x000000dae1e17220 */ /* 0x080fe20000410000 */
[----:B------:R-:W-:Y:S01]  /*3320*/  FMUL.FTZ R218, R3, R218 ;  /* 0x000000da03da7220 */ /* 0x000fe20000410000 */
[----:B------:R-:W-:Y:S01]  /*3330*/  IMAD.IADD R3, R204, 0x1, R5 ;  /* 0x00000001cc037824 */ /* 0x000fe200078e0205 */
[----:B------:R-:W2:Y:S01]  /*3340*/  LDSM.16.M88.4 R132, [R2] ;  /* 0x000000000284783b */ /* 0x000ea20000000200 */
[----:B------:R-:W-:-:S03]  /*3350*/  IMAD.IADD R0, R5, 0x1, R2 ;  /* 0x0000000105007824 */ /* 0x000fc600078e0202 */
[----:B------:R-:W4:Y:S04]  /*3360*/  LDSM.16.M88.4 R124, [R3] ;  /* 0x00000000037c783b */ /* 0x000f280000000200 */
[----:B------:R-:W1:Y:S04]  /*3370*/  LDSM.16.M88.4 R128, [R3+0x800] ;  /* 0x000800000380783b */ /* 0x000e680000000200 */
[----:B------:R-:W1:Y:S04]  /*3380*/  LDSM.16.M88.4 R156, [R3+0x2000] ;  /* 0x00200000039c783b */ /* 0x000e680000000200 */
[----:B------:R3:W1:Y:S04]  /*3390*/  LDSM.16.M88.4 R160, [R3+0x2800] ;  /* 0x0028000003a0783b */ /* 0x0006680000000200 */
[----:B------:R-:W1:Y:S04]  /*33a0*/  LDSM.16.M88.4 R136, [R2+0x800] ;  /* 0x000800000288783b */ /* 0x000e680000000200 */
[----:B------:R-:W1:Y:S04]  /*33b0*/  LDSM.16.M88.4 R164, [R2+0x2000] ;  /* 0x0020000002a4783b */ /* 0x000e680000000200 */
[----:B------:R2:W1:Y:S04]  /*33c0*/  LDSM.16.M88.4 R168, [R2+0x2800] ;  /* 0x0028000002a8783b */ /* 0x0004680000000200 */
[----:B------:R-:W1:Y:S04]  /*33d0*/  LDSM.16.M88.4 R140, [R0] ;  /* 0x00000000008c783b */ /* 0x000e680000000200 */
[----:B------:R-:W1:Y:S01]  /*33e0*/  LDSM.16.M88.4 R144, [R0+0x800] ;  /* 0x000800000090783b */ /* 0x000e620000000200 */
[----:B---3--:R-:W-:-:S03]  /*33f0*/  IMAD.IADD R3, R204, 0x1, R189 ;  /* 0x00000001cc037824 */ /* 0x008fc600078e02bd */
[----:B------:R-:W3:Y:S04]  /*3400*/  LDSM.16.M88.4 R172, [R0+0x2000] ;  /* 0x0020000000ac783b */ /* 0x000ee80000000200 */
[----:B------:R4:W1:Y:S01]  /*3410*/  LDSM.16.M88.4 R176, [R0+0x2800] ;  /* 0x0028000000b0783b */ /* 0x0008620000000200 */
[----:B--2---:R-:W-:Y:S02]  /*3420*/  IMAD.IADD R2, R189, 0x1, R188 ;  /* 0x00000001bd027824 */ /* 0x004fe400078e02bc */
[----:B----4-:R-:W-:-:S07]  /*3430*/  IMAD.IADD R0, R202, 0x1, R197 ;  /* 0x00000001ca007824 */ /* 0x010fce00078e02c5 */
.L_x_153:
[----:B------:R-:W0:Y:S01]  /*3440*/  LDGDEPBAR ;  /* 0x00000000000079af */ /* 0x000e220000000000 */
[-C--:B------:R-:W-:Y:S01]  /*3450*/  IADD3 R181, PT, PT, R189, R198.reuse, RZ ;  /* 0x000000c6bdb57210 */ /* 0x080fe20007ffe0ff */
[----:B------:R-:W-:Y:S01]  /*3460*/  VIADD R236, R236, 0xffffffc0 ;  /* 0xffffffc0ecec7836 */ /* 0x000fe20000000000 */
[----:B------:R-:W-:Y:S01]  /*3470*/  IADD3 R182, PT, PT, R197, R198, RZ ;  /* 0x000000c6c5b67210 */ /* 0x000fe20007ffe0ff */
[----:B-----5:R-:W-:Y:S01]  /*3480*/  FMUL.FTZ R183, R238, 1.4426950216293334961 ;  /* 0x3fb8aa3beeb77820 */ /* 0x020fe20000410000 */
[----:B------:R-:W-:Y:S02]  /*3490*/  MOV R184, UR22 ;  /* 0x0000001600b87c02 */ /* 0x000fe40008000f00 */
[----:B------:R-:W-:Y:S02]  /*34a0*/  IADD3 R180, PT, PT, R189, R182, RZ ;  /* 0x000000b6bdb47210 */ /* 0x000fe40007ffe0ff */
[----:B------:R-:W-:Y:S02]  /*34b0*/  ISETP.GE.AND P2, PT, R236, R226, PT ;  /* 0x000000e2ec00720c */ /* 0x000fe40003f46270 */
[----:B------:R-:W-:Y:S02]  /*34c0*/  FSETP.NEU.FTZ.AND P0, PT, R238, -INF , PT ;  /* 0xff800000ee00780b */ /* 0x000fe40003f1d000 */
[----:B------:R-:W-:Y:S02]  /*34d0*/  ISETP.GT.AND P2, PT, R241, UR26, P2 ;  /* 0x0000001af1007c0c */ /* 0x000fe40009744270 */
[----:B------:R-:W-:Y:S04]  /*34e0*/  IADD3 R240, PT, PT, R240, -0x1, RZ ;  /* 0xfffffffff0f07810 */ /* 0x000fe80007ffe0ff */
[----:B------:R-:W-:Y:S01]  /*34f0*/  ISETP.GT.AND P4, PT, R240, R227, PT ;  /* 0x000000e3f000720c */ /* 0x000fe20003f84270 */
[----:B------:R-:W-:Y:S04]  /*3500*/  DEPBAR.LE SB0, 0x0 ;  /* 0x000080000000791a */ /* 0x000fe80000000000 */
[----:B------:R-:W-:Y:S02]  /*3510*/  BAR.SYNC.DEFER_BLOCKING 0x0 ;  /* 0x0000000000007b1d */ /* 0x000fe40000010000 */
[----:B------:R-:W-:Y:S02]  /*3520*/  @!P2 SHF.L.U32 R186, R217, 0x1, RZ ;  /* 0x00000001d9baa819 */ /* 0x000fe400000006ff */
[----:B------:R-:W-:Y:S02]  /*3530*/  @!P2 SHF.R.U32.HI R185, RZ, 0x2, R217 ;  /* 0x00000002ffb9a819 */ /* 0x000fe400000116d9 */
[----:B------:R-:W-:Y:S04]  /*3540*/  @!P2 LOP3.LUT R186, R186, 0x6, RZ, 0xc0, !PT ;  /* 0x00000006babaa812 */ /* 0x000fe800078ec0ff */
[----:B------:R-:W-:Y:S01]  /*3550*/  @!P2 LOP3.LUT R185, R186, 0xe0, R185, 0xf8, !PT ;  /* 0x000000e0bab9a812 */ /* 0x000fe200078ef8b9 */
[----:B------:R-:W-:Y:S08]  /*3560*/  LDSM.16.M88.4 R52, [R198] ;  /* 0x00000000c634783b */ /* 0x000ff00000000200 */
[----:B------:R-:W2:Y:S08]  /*3570*/  LDSM.16.M88.4 R56, [R204+-0x4000] ;  /* 0xffc00000cc38783b */ /* 0x000eb00000000200 */
[----:B------:R-:W4:Y:S08]  /*3580*/  LDSM.16.M88.4 R60, [R204+-0x3800] ;  /* 0xffc80000cc3c783b */ /* 0x000f300000000200 */
[----:B------:R-:W-:Y:S08]  /*3590*/  LDSM.16.M88.4 R64, [R181] ;  /* 0x00000000b540783b */ /* 0x000ff00000000200 */
[----:B------:R-:W3:Y:S08]  /*35a0*/  LDSM.16.M88.4 R100, [R3+-0x4000] ;  /* 0xffc000000364783b */ /* 0x000ef00000000200 */
[----:B------:R-:W1:Y:S01]  /*35b0*/  LDSM.16.M88.4 R104, [R3+-0x3800] ;  /* 0xffc800000368783b */ /* 0x000e620000000200 */
[C---:B--2---:R-:W-:Y:S07]  /*35c0*/  HMMA.16816.F32.BF16 R4, R52.reuse, R56, RZ ;  /* 0x000000383404723c */ /* 0x044fee00000418ff */
[----:B------:R-:W-:Y:S01]  /*35d0*/  LDSM.16.M88.4 R108, [R182] ;  /* 0x00000000b66c783b */ /* 0x000fe20000000200 */
[C---:B------:R-:W-:Y:S07]  /*35e0*/  HMMA.16816.F32.BF16 R8, R52.reuse, R58, RZ ;  /* 0x0000003a3408723c */ /* 0x040fee00000418ff */
[----:B------:R-:W2:Y:S01]  /*35f0*/  LDSM.16.M88.4 R112, [R188+-0x4000] ;  /* 0xffc00000bc70783b */ /* 0x000ea20000000200 */
[C---:B----4-:R-:W-:Y:S07]  /*3600*/  HMMA.16816.F32.BF16 R12, R52.reuse, R60, RZ ;  /* 0x0000003c340c723c */ /* 0x050fee00000418ff */
[----:B------:R-:W-:Y:S01]  /*3610*/  LDSM.16.M88.4 R56, [R180] ;  /* 0x00000000b438783b */ /* 0x000fe20000000200 */
[----:B------:R-:W-:Y:S07]  /*3620*/  HMMA.16816.F32.BF16 R16, R52, R62, RZ ;  /* 0x0000003e3410723c */ /* 0x000fee00000418ff */
[----:B------:R-:W4:Y:S01]  /*3630*/  LDSM.16.M88.4 R52, [R188+-0x3800] ;  /* 0xffc80000bc34783b */ /* 0x000f220000000200 */
[C---:B---3--:R-:W-:Y:S07]  /*3640*/  HMMA.16816.F32.BF16 R4, R64.reuse, R100, R4 ;  /* 0x000000644004723c */ /* 0x048fee0000041804 */
[----:B------:R-:W3:Y:S01]  /*3650*/  LDSM.16.M88.4 R60, [R2+-0x4000] ;  /* 0xffc00000023c783b */ /* 0x000ee20000000200 */
[C---:B------:R-:W-:Y:S07]  /*3660*/  HMMA.16816.F32.BF16 R8, R64.reuse, R102, R8 ;  /* 0x000000664008723c */ /* 0x040fee0000041808 */
[----:B------:R-:W-:Y:S01]  /*3670*/  LDSM.16.M88.4 R100, [R198+0x2000] ;  /* 0x00200000c664783b */ /* 0x000fe20000000200 */
[C---:B-1----:R-:W-:Y:S08]  /*3680*/  HMMA.16816.F32.BF16 R12, R64.reuse, R104, R12 ;  /* 0x00000068400c723c */ /* 0x042ff0000004180c */
[----:B------:R-:W-:Y:S01]  /*3690*/  HMMA.16816.F32.BF16 R16, R64, R106, R16 ;  /* 0x0000006a4010723c */ /* 0x000fe20000041810 */
[----:B------:R-:W1:Y:S07]  /*36a0*/  LDSM.16.M88.4 R64, [R2+-0x3800] ;  /* 0xffc800000240783b */ /* 0x000e6e0000000200 */
[C---:B--2---:R-:W-:Y:S01]  /*36b0*/  HMMA.16816.F32.BF16 R4, R108.reuse, R112, R4 ;  /* 0x000000706c04723c */ /* 0x044fe20000041804 */
[----:B------:R-:W2:Y:S07]  /*36c0*/  LDSM.16.M88.4 R104, [R204+-0x2000] ;  /* 0xffe00000cc68783b */ /* 0x000eae0000000200 */
[C---:B------:R-:W-:Y:S01]  /*36d0*/  HMMA.16816.F32.BF16 R8, R108.reuse, R114, R8 ;  /* 0x000000726c08723c */ /* 0x040fe20000041808 */
[----:B------:R-:W-:Y:S07]  /*36e0*/  LDSM.16.M88.4 R112, [R3+-0x2000] ;  /* 0xffe000000370783b */ /* 0x000fee0000000200 */
[C---:B----4-:R-:W-:Y:S08]  /*36f0*/  HMMA.16816.F32.BF16 R12, R108.reuse, R52, R12 ;  /* 0x000000346c0c723c */ /* 0x050ff0000004180c */
[----:B------:R-:W-:Y:S01]  /*3700*/  HMMA.16816.F32.BF16 R16, R108, R54, R16 ;  /* 0x000000366c10723c */ /* 0x000fe20000041810 */
[----:B------:R-:W4:Y:S07]  /*3710*/  LDSM.16.M88.4 R52, [R204+-0x1800] ;  /* 0xffe80000cc34783b */ /* 0x000f2e0000000200 */
[C---:B---3--:R-:W-:Y:S01]  /*3720*/  HMMA.16816.F32.BF16 R4, R56.reuse, R60, R4 ;  /* 0x0000003c3804723c */ /* 0x048fe20000041804 */
[----:B------:R-:W3:Y:S07]  /*3730*/  LDSM.16.M88.4 R108, [R181+0x2000] ;  /* 0x00200000b56c783b */ /* 0x000eee0000000200 */
[C---:B------:R-:W-:Y:S01]  /*3740*/  HMMA.16816.F32.BF16 R8, R56.reuse, R62, R8 ;  /* 0x0000003e3808723c */ /* 0x040fe20000041808 */
[----:B------:R-:W-:Y:S07]  /*3750*/  LDSM.16.M88.4 R60, [R182+0x2000] ;  /* 0x00200000b63c783b */ /* 0x000fee0000000200 */
        /* <DEDUP_REMOVED lines=11> */
[----:B------:R-:W3:Y:S04]  /*3810*/  LDSM.16.M88.4 R100, [R180+0x2000] ;  /* 0x00200000b464783b */ /* 0x000ee80000000200 */
[----:B------:R-:W-:Y:S03]  /*3820*/  @!P2 VIADDMNMX R113, R234, 0xffffffc1, R241, PT ;  /* 0xffffffc1ea71a846 */ /* 0x000fe600038001f1 */
[C---:B------:R-:W-:Y:S03]  /*3830*/  HMMA.16816.F32.BF16 R8, R108.reuse, R114, R8 ;  /* 0x000000726c08723c */ /* 0x040fe60000041808 */
[----:B------:R-:W-:Y:S01]  /*3840*/  @!P2 IMAD R114, R184, 0x40, R185 ;  /* 0x00000040b872a824 */ /* 0x000fe200078e02b9 */
[----:B------:R-:W-:Y:S04]  /*3850*/  @!P2 VIADDMNMX R115, R234, 0xffffffc9, R241, PT ;  /* 0xffffffc9ea73a846 */ /* 0x000fe800038001f1 */
[C---:B-1----:R-:W-:Y:S03]  /*3860*/  HMMA.16816.F32.BF16 R12, R108.reuse, R56, R12 ;  /* 0x000000386c0c723c */ /* 0x042fe6000004180c */
[CC--:B------:R-:W-:Y:S02]  /*3870*/  @!P2 ISETP.GE.AND P1, PT, R114.reuse, R113.reuse, PT ;  /* 0x000000717200a20c */ /* 0x0c0fe40003f26270 */
[C---:B------:R-:W-:Y:S02]  /*3880*/  @!P2 IADD3 R186, PT, PT, R114.reuse, 0x1, RZ ;  /* 0x0000000172baa810 */ /* 0x040fe40007ffe0ff */
[C---:B------:R-:W-:Y:S01]  /*3890*/  @!P2 IADD3 R182, PT, PT, R114.reuse, 0x11, RZ ;  /* 0x0000001172b6a810 */ /* 0x040fe20007ffe0ff */
[----:B------:R-:W-:Y:S08]  /*38a0*/  HMMA.16816.F32.BF16 R16, R108, R58, R16 ;  /* 0x0000003a6c10723c */ /* 0x000ff00000041810 */
[C---:B--2---:R-:W-:Y:S08]  /*38b0*/  HMMA.16816.F32.BF16 R4, R60.reuse, R64, R4 ;  /* 0x000000403c04723c */ /* 0x044ff00000041804 */
[C---:B------:R-:W-:Y:S08]  /*38c0*/  HMMA.16816.F32.BF16 R8, R60.reuse, R66, R8 ;  /* 0x000000423c08723c */ /* 0x040ff00000041808 */
[C---:B----4-:R-:W-:Y:S08]  /*38d0*/  HMMA.16816.F32.BF16 R12, R60.reuse, R52, R12 ;  /* 0x000000343c0c723c */ /* 0x050ff0000004180c */
[----:B------:R-:W-:Y:S01]  /*38e0*/  HMMA.16816.F32.BF16 R16, R60, R54, R16 ;  /* 0x000000363c10723c */ /* 0x000fe20000041810 */
[----:B------:R-:W1:Y:S07]  /*38f0*/  LDSM.16.M88.4 R52, [R2+-0x1800] ;  /* 0xffe800000234783b */ /* 0x000e6e0000000200 */
[C---:B---3--:R-:W-:Y:S05]  /*3900*/  HMMA.16816.F32.BF16 R4, R100.reuse, R104, R4 ;  /* 0x000000686404723c */ /* 0x048fea0000041804 */
[----:B------:R-:W-:Y:S02]  /*3910*/  FSEL R105, R183, RZ, P0 ;  /* 0x000000ffb7697208 */ /* 0x000fe40000000000 */
[----:B------:R-:W-:Y:S01]  /*3920*/  FSETP.NEU.FTZ.AND P0, PT, R237, -INF , PT ;  /* 0xff800000ed00780b */ /* 0x000fe20003f1d000 */
[C---:B------:R-:W-:Y:S03]  /*3930*/  HMMA.16816.F32.BF16 R8, R100.reuse, R106, R8 ;  /* 0x0000006a6408723c */ /* 0x040fe60000041808 */
[----:B------:R-:W-:Y:S08]  /*3940*/  @!P2 IADD3 R107, PT, PT, R114, 0x10, RZ ;  /* 0x00000010726ba810 */ /* 0x000ff00007ffe0ff */
[C---:B------:R-:W-:Y:S01]  /*3950*/  FADD.FTZ R184, R225.reuse, R4 ;  /* 0x00000004e1b87221 */ /* 0x040fe20000010000 */
[----:B------:R-:W-:Y:S01]  /*3960*/  FADD.FTZ R252, R224, R5 ;  /* 0x00000005e0fc7221 */ /* 0x000fe20000010000 */
[----:B------:R-:W-:Y:S03]  /*3970*/  FADD.FTZ R250, R225, R6 ;  /* 0x00000006e1fa7221 */ /* 0x000fe60000010000 */
[----:B------:R-:W-:Y:S02]  /*3980*/  @!P2 FSEL R184, R184, -INF , !P1 ;  /* 0xff800000b8b8a808 */ /* 0x000fe40004800000 */
[----:B------:R-:W-:Y:S01]  /*3990*/  @!P2 ISETP.GE.AND P1, PT, R186, R113, PT ;  /* 0x00000071ba00a20c */ /* 0x000fe20003f26270 */
[----:B------:R-:W-:Y:S01]  /*39a0*/  FADD.FTZ R180, R222, R11 ;  /* 0x0000000bdeb47221 */ /* 0x000fe20000010000 */
[----:B------:R-:W-:Y:S01]  /*39b0*/  FADD.FTZ R106, R223, R10 ;  /* 0x0000000adf6a7221 */ /* 0x000fe20000010000 */
[--C-:B------:R-:W-:Y:S01]  /*39c0*/  FFMA.FTZ R183, R184, UR7, -R105.reuse ;  /* 0x00000007b8b77c23 */ /* 0x100fe20008010869 */
[----:B------:R-:W-:Y:S01]  /*39d0*/  @!P2 FSEL R252, R252, -INF , !P1 ;  /* 0xff800000fcfca808 */ /* 0x000fe20004800000 */
[----:B------:R-:W-:Y:S01]  /*39e0*/  FMUL.FTZ R184, R237, 1.4426950216293334961 ;  /* 0x3fb8aa3bedb87820 */ /* 0x000fe20000410000 */
[-C--:B------:R-:W-:Y:S01]  /*39f0*/  @!P2 ISETP.GE.AND P1, PT, R114, R115.reuse, PT ;  /* 0x000000737200a20c */ /* 0x080fe20003f26270 */
[C---:B-1----:R-:W-:Y:S02]  /*3a00*/  HMMA.16816.F32.BF16 R12, R100.reuse, R52, R12 ;  /* 0x00000034640c723c */ /* 0x042fe4000004180c */
[----:B------:R-:W-:Y:S01]  /*3a10*/  MUFU.EX2 R183, R183 ;  /* 0x000000b700b77308 */ /* 0x000fe20000000800 */
[----:B------:R-:W-:Y:S01]  /*3a20*/  FFMA.FTZ R251, R252, UR7, -R105 ;  /* 0x00000007fcfb7c23 */ /* 0x000fe20008010869 */
[----:B------:R-:W-:Y:S01]  /*3a30*/  FSEL R181, R184, RZ, P0 ;  /* 0x000000ffb8b57208 */ /* 0x000fe20000000000 */
[----:B------:R-:W-:Y:S01]  /*3a40*/  FADD.FTZ R252, R224, R7 ;  /* 0x00000007e0fc7221 */ /* 0x000fe20000010000 */
[----:B------:R-:W-:Y:S01]  /*3a50*/  @!P2 FSEL R250, R250, -INF , !P1 ;  /* 0xff800000fafaa808 */ /* 0x000fe20004800000 */
[----:B------:R-:W-:Y:S01]  /*3a60*/  FADD.FTZ R187, R223, R8 ;  /* 0x00000008dfbb7221 */ /* 0x000fe20000010000 */
[----:B------:R-:W-:Y:S04]  /*3a70*/  HMMA.16816.F32.BF16 R16, R100, R54, R16 ;  /* 0x000000366410723c */ /* 0x000fe80000041810 */
[----:B------:R1:W-:Y:S01]  /*3a80*/  MUFU.EX2 R184, R251 ;  /* 0x000000fb00b87308 */ /* 0x0003e20000000800 */
[----:B------:R-:W-:Y:S01]  /*3a90*/  @!P2 ISETP.GE.AND P0, PT, R186, R115, PT ;  /* 0x00000073ba00a20c */ /* 0x000fe20003f06270 */
[----:B------:R-:W-:Y:S01]  /*3aa0*/  FFMA.FTZ R185, R250, UR7, -R181 ;  /* 0x00000007fab97c23 */ /* 0x000fe200080108b5 */
[----:B------:R-:W-:Y:S02]  /*3ab0*/  @!P2 IADD3 R250, PT, PT, R114, 0x8, RZ ;  /* 0x0000000872faa810 */ /* 0x000fe40007ffe0ff */
[----:B------:R-:W-:Y:S02]  /*3ac0*/  @!P2 FSEL R252, R252, -INF , !P0 ;  /* 0xff800000fcfca808 */ /* 0x000fe40004000000 */
[----:B------:R-:W-:Y:S03]  /*3ad0*/  LEA R62, P0, R209, R228, 0x2 ;  /* 0x000000e4d13e7211 */ /* 0x000fe600078010ff */
[----:B------:R-:W-:Y:S01]  /*3ae0*/  MUFU.EX2 R185, R185 ;  /* 0x000000b900b97308 */ /* 0x000fe20000000800 */
[----:B------:R-:W-:Y:S01]  /*3af0*/  @!P2 ISETP.GE.AND P1, PT, R250, R113, PT ;  /* 0x00000071fa00a20c */ /* 0x000fe20003f26270 */
[----:B------:R-:W-:Y:S01]  /*3b00*/  FADD.FTZ R110, R221, R12 ;  /* 0x0000000cdd6e7221 */ /* 0x000fe20000010000 */
[----:B------:R-:W-:Y:S01]  /*3b10*/  LEA.HI.X R63, R209, R229, RZ, 0x2, P0 ;  /* 0x000000e5d13f7211 */ /* 0x000fe200000f14ff */
[----:B------:R-:W-:Y:S01]  /*3b20*/  FADD.FTZ R61, R220, R13 ;  /* 0x0000000ddc3d7221 */ /* 0x000fe20000010000 */
[-C--:B------:R-:W-:Y:S01]  /*3b30*/  @!P2 ISETP.GE.AND P0, PT, R250, R115.reuse, PT ;  /* 0x00000073fa00a20c */ /* 0x080fe20003f06270 */
[----:B------:R-:W-:Y:S01]  /*3b40*/  FADD.FTZ R103, R221, R14 ;  /* 0x0000000edd677221 */ /* 0x000fe20000010000 */
[----:B------:R-:W-:Y:S01]  /*3b50*/  @!P2 FSEL R187, R187, -INF , !P1 ;  /* 0xff800000bbbba808 */ /* 0x000fe20004800000 */
[----:B------:R-:W2:Y:S01]  /*3b60*/  LDG.E R250, desc[UR24][R62.64] ;  /* 0x000000183efa7981 */ /* 0x000ea2000c1e1900 */
[----:B-1----:R-:W-:Y:S01]  /*3b70*/  @!P2 VIADD R251, R114, 0x9 ;  /* 0x0000000972fba836 */ /* 0x002fe20000000000 */
[----:B------:R-:W-:Y:S01]  /*3b80*/  @!P2 FSEL R106, R106, -INF , !P0 ;  /* 0xff8000006a6aa808 */ /* 0x000fe20004000000 */
[----:B------:R-:W-:Y:S01]  /*3b90*/  FFMA.FTZ R186, R252, UR7, -R181 ;  /* 0x00000007fcba7c23 */ /* 0x000fe200080108b5 */
[----:B------:R-:W-:Y:S01]  /*3ba0*/  FADD.FTZ R252, R222, R9 ;  /* 0x00000009defc7221 */ /* 0x000fe20000010000 */
[----:B------:R-:W-:Y:S01]  /*3bb0*/  FFMA.FTZ R187, R187, UR7, -R105 ;  /* 0x00000007bbbb7c23 */ /* 0x000fe20008010869 */
[C---:B------:R-:W-:Y:S02]  /*3bc0*/  @!P2 ISETP.GE.AND P0, PT, R251.reuse, R115, PT ;  /* 0x00000073fb00a20c */ /* 0x040fe40003f06270 */
[-C--:B------:R-:W-:Y:S01]  /*3bd0*/  @!P2 ISETP.GE.AND P1, PT, R251, R113.reuse, PT ;  /* 0x00000071fb00a20c */ /* 0x080fe20003f26270 */
[--C-:B------:R-:W-:Y:S01]  /*3be0*/  FFMA.FTZ R251, R106, UR7, -R181.reuse ;  /* 0x000000076afb7c23 */ /* 0x100fe200080108b5 */
[----:B------:R-:W-:Y:S01]  /*3bf0*/  @!P2 FSEL R180, R180, -INF , !P0 ;  /* 0xff800000b4b4a808 */ /* 0x000fe20004000000 */
[----:B------:R-:W1:Y:S01]  /*3c00*/  MUFU.EX2 R186, R186 ;  /* 0x000000ba00ba7308 */ /* 0x000e620000000800 */
[-C--:B------:R-:W-:Y:S02]  /*3c10*/  @!P2 ISETP.GE.AND P0, PT, R107, R113.reuse, PT ;  /* 0x000000716b00a20c */ /* 0x080fe40003f06270 */
[----:B------:R-:W-:Y:S01]  /*3c20*/  @!P2 FSEL R252, R252, -INF , !P1 ;  /* 0xff800000fcfca808 */ /* 0x000fe20004800000 */
[----:B------:R-:W-:Y:S01]  /*3c30*/  FFMA.FTZ R106, R180, UR7, -R181 ;  /* 0x00000007b46a7c23 */ /* 0x000fe200080108b5 */
[----:B------:R-:W-:Y:S01]  /*3c40*/  @!P2 FSEL R110, R110, -INF , !P0 ;  /* 0xff8000006e6ea808 */ /* 0x000fe20004000000 */
[----:B------:R3:W4:Y:S01]  /*3c50*/  LDG.E R180, desc[UR24][R62.64+0x20] ;  /* 0x000020183eb47981 */ /* 0x000722000c1e1900 */
[----:B------:R-:W-:Y:S01]  /*3c60*/  @!P2 ISETP.GE.AND P0, PT, R182, R113, PT ;  /* 0x00000071b600a20c */ /* 0x000fe20003f06270 */
[----:B------:R-:W-:Y:S02]  /*3c70*/  FFMA.FTZ R252, R252, UR7, -R105 ;  /* 0x00000007fcfc7c23 */ /* 0x000fe40008010869 */
[----:B------:R-:W-:Y:S01]  /*3c80*/  MUFU.EX2 R187, R187 ;  /* 0x000000bb00bb7308 */ /* 0x000fe20000000800 */
[----:B------:R-:W-:Y:S02]  /*3c90*/  @!P2 FSEL R61, R61, -INF , !P0 ;  /* 0xff8000003d3da808 */ /* 0x000fe40004000000 */
[-C--:B------:R-:W-:Y:S01]  /*3ca0*/  @!P2 ISETP.GE.AND P0, PT, R107, R115.reuse, PT ;  /* 0x000000736b00a20c */ /* 0x080fe20003f06270 */
[----:B------:R-:W-:Y:S02]  /*3cb0*/  FADD.FTZ R107, R220, R15 ;  /* 0x0000000fdc6b7221 */ /* 0x000fe40000010000 */
[----:B------:R-:W-:Y:S01]  /*3cc0*/  FFMA.FTZ R102, R61, UR7, -R105 ;  /* 0x000000073d667c23 */ /* 0x000fe20008010869 */
[----:B------:R-:W-:Y:S03]  /*3cd0*/  @!P2 FSEL R103, R103, -INF , !P0 ;  /* 0xff8000006767a808 */ /* 0x000fe60004000000 */
[----:B------:R-:W-:Y:S01]  /*3ce0*/  MUFU.EX2 R252, R252 ;  /* 0x000000fc00fc7308 */ /* 0x000fe20000000800 */
[----:B------:R-:W-:Y:S01]  /*3cf0*/  @!P2 ISETP.GE.AND P0, PT, R182, R115, PT ;  /* 0x00000073b600a20c */ /* 0x000fe20003f06270 */
[----:B------:R-:W-:Y:S02]  /*3d00*/  @!P2 VIADD R182, R114, 0x18 ;  /* 0x0000001872b6a836 */ /* 0x000fe40000000000 */
[----:B------:R-:W-:Y:S01]  /*3d10*/  FFMA.FTZ R61, R103, UR7, -R181 ;  /* 0x00000007673d7c23 */ /* 0x000fe200080108b5 */
[----:B------:R-:W-:Y:S02]  /*3d20*/  @!P2 FSEL R107, R107, -INF , !P0 ;  /* 0xff8000006b6ba808 */ /* 0x000fe40004000000 */
[C---:B------:R-:W-:Y:S03]  /*3d30*/  @!P2 ISETP.GE.AND P0, PT, R182.reuse, R113, PT ;  /* 0x00000071b600a20c */ /* 0x040fe60003f06270 */
[----:B------:R1:W-:Y:S01]  /*3d40*/  MUFU.EX2 R103, R61 ;  /* 0x0000003d00677308 */ /* 0x0003e20000000800 */
[----:B------:R-:W-:Y:S01]  /*3d50*/  @!P2 ISETP.GE.AND P1, PT, R182, R115, PT ;  /* 0x00000073b600a20c */ /* 0x000fe20003f26270 */
[----:B---3--:R-:W-:Y:S01]  /*3d60*/  FFMA.FTZ R62, R110, UR7, -R105 ;  /* 0x000000076e3e7c23 */ /* 0x008fe20008010869 */
[----:B------:R-:W-:Y:S07]  /*3d70*/  FFMA.FTZ R63, R107, UR7, -R181 ;  /* 0x000000076b3f7c23 */ /* 0x000fee00080108b5 */
[----:B------:R-:W-:Y:S10]  /*3d80*/  MUFU.EX2 R251, R251 ;  /* 0x000000fb00fb7308 */ /* 0x000ff40000000800 */
[----:B------:R3:W-:Y:S01]  /*3d90*/  MUFU.EX2 R101, R62 ;  /* 0x0000003e00657308 */ /* 0x0007e20000000800 */
[----:B-1----:R-:W-:Y:S09]  /*3da0*/  @!P2 IADD3 R61, PT, PT, R114, 0x19, RZ ;  /* 0x00000019723da810 */ /* 0x002ff20007ffe0ff */
[----:B------:R1:W-:Y:S10]  /*3db0*/  MUFU.EX2 R114, R63 ;  /* 0x0000003f00727308 */ /* 0x0003f40000000800 */
[----:B------:R-:W1:Y:S01]  /*3dc0*/  MUFU.EX2 R106, R106 ;  /* 0x0000006a006a7308 */ /* 0x000e620000000800 */
[----:B---3--:R-:W-:Y:S05]  /*3dd0*/  FADD.FTZ R62, R219, R16 ;  /* 0x00000010db3e7221 */ /* 0x008fea0000010000 */
[----:B------:R-:W-:Y:S02]  /*3de0*/  @!P2 FSEL R62, R62, -INF , !P0 ;  /* 0xff8000003e3ea808 */ /* 0x000fe40004000000 */
[----:B------:R-:W-:Y:S01]  /*3df0*/  @!P2 ISETP.GE.AND P0, PT, R61, R113, PT ;  /* 0x000000713d00a20c */ /* 0x000fe20003f06270 */
[----:B-1----:R-:W-:Y:S01]  /*3e00*/  FADD.FTZ R63, R218, R17 ;  /* 0x00000011da3f7221 */ /* 0x002fe20000010000 */
[----:B------:R-:W-:Y:S01]  /*3e10*/  FADD.FTZ R113, R219, R18 ;  /* 0x00000012db717221 */ /* 0x000fe20000010000 */
[----:B------:R-:W-:Y:S01]  /*3e20*/  FFMA.FTZ R107, R62, UR7, -R105 ;  /* 0x000000073e6b7c23 */ /* 0x000fe20008010869 */
[----:B------:R-:W-:Y:S01]  /*3e30*/  FADD.FTZ R62, R218, R19 ;  /* 0x00000013da3e7221 */ /* 0x000fe20000010000 */
[----:B------:R-:W-:Y:S01]  /*3e40*/  MUFU.EX2 R102, R102 ;  /* 0x0000006600667308 */ /* 0x000fe20000000800 */
[----:B------:R-:W-:Y:S02]  /*3e50*/  @!P2 FSEL R63, R63, -INF , !P0 ;  /* 0xff8000003f3fa808 */ /* 0x000fe40004000000 */
[----:B------:R-:W-:Y:S02]  /*3e60*/  @!P2 ISETP.GE.AND P0, PT, R61, R115, PT ;  /* 0x000000733d00a20c */ /* 0x000fe40003f06270 */
[----:B------:R-:W-:Y:S01]  /*3e70*/  F2FP.BF16.F32.PACK_AB R61, R186, R185 ;  /* 0x000000b9ba3d723e */ /* 0x000fe200000010ff */
[----:B------:R-:W-:Y:S01]  /*3e80*/  FFMA.FTZ R105, R63, UR7, -R105 ;  /* 0x000000073f697c23 */ /* 0x000fe20008010869 */
[----:B------:R-:W-:Y:S03]  /*3e90*/  F2FP.BF16.F32.PACK_AB R63, R184, R183 ;  /* 0x000000b7b83f723e */ /* 0x000fe600000010ff */
[----:B------:R-:W-:Y:S01]  /*3ea0*/  MUFU.EX2 R107, R107 ;  /* 0x0000006b006b7308 */ /* 0x000fe20000000800 */
[----:B------:R-:W-:Y:S01]  /*3eb0*/  @!P2 FSEL R113, R113, -INF , !P1 ;  /* 0xff8000007171a808 */ /* 0x000fe20004800000 */
[----:B------:R1:W-:Y:S01]  /*3ec0*/  STS [R210+0x400], R61 ;  /* 0x0004003dd2007388 */ /* 0x0003e20000000800 */
[----:B------:R-:W-:Y:S02]  /*3ed0*/  @!P2 FSEL R62, R62, -INF , !P0 ;  /* 0xff8000003e3ea808 */ /* 0x000fe40004000000 */
[----:B------:R-:W-:Y:S01]  /*3ee0*/  F2FP.BF16.F32.PACK_AB R109, R106, R251 ;  /* 0x000000fb6a6d723e */ /* 0x000fe200000010ff */
[----:B------:R3:W-:Y:S01]  /*3ef0*/  STS [R210], R63 ;  /* 0x0000003fd2007388 */ /* 0x0007e20000000800 */
[--C-:B------:R-:W-:Y:S03]  /*3f00*/  FFMA.FTZ R182, R113, UR7, -R181.reuse ;  /* 0x0000000771b67c23 */ /* 0x100fe600080108b5 */
[----:B------:R1:W1:Y:S01]  /*3f10*/  MUFU.EX2 R115, R105 ;  /* 0x0000006900737308 */ /* 0x0002620000000800 */
[----:B------:R-:W-:Y:S01]  /*3f20*/  FFMA.FTZ R181, R62, UR7, -R181 ;  /* 0x000000073eb57c23 */ /* 0x000fe200080108b5 */
[----:B------:R-:W-:Y:S08]  /*3f30*/  STS [R248+0x400], R109 ;  /* 0x0004006df8007388 */ /* 0x000ff00000000800 */
[----:B------:R-:W-:Y:S10]  /*3f40*/  MUFU.EX2 R182, R182 ;  /* 0x000000b600b67308 */ /* 0x000ff40000000800 */
[----:B------:R-:W3:Y:S01]  /*3f50*/  MUFU.EX2 R113, R181 ;  /* 0x000000b500717308 */ /* 0x000ee20000000800 */
[----:B-1----:R-:W-:Y:S02]  /*3f60*/  F2FP.BF16.F32.PACK_AB R105, R252, R187 ;  /* 0x000000bbfc69723e */ /* 0x002fe400000010ff */
[----:B------:R-:W-:Y:S02]  /*3f70*/  F2FP.BF16.F32.PACK_AB R61, R114, R103 ;  /* 0x00000067723d723e */ /* 0x000fe400000010ff */
[----:B------:R-:W-:Y:S01]  /*3f80*/  F2FP.BF16.F32.PACK_AB R62, R115, R107 ;  /* 0x0000006b733e723e */ /* 0x000fe200000010ff */
[----:B------:R1:W-:Y:S01]  /*3f90*/  STS [R248], R105 ;  /* 0x00000069f8007388 */ /* 0x0003e20000000800 */
[----:B---3--:R-:W-:Y:S03]  /*3fa0*/  F2FP.BF16.F32.PACK_AB R63, R102, R101 ;  /* 0x00000065663f723e */ /* 0x008fe600000010ff */
[----:B------:R-:W-:Y:S04]  /*3fb0*/  STS [R215+0x400], R61 ;  /* 0x0004003dd7007388 */ /* 0x000fe80000000800 */
[----:B------:R-:W-:Y:S01]  /*3fc0*/  STS [R215], R63 ;  /* 0x0000003fd7007388 */ /* 0x000fe20000000800 */
[----:B------:R-:W-:Y:S02]  /*3fd0*/  F2FP.BF16.F32.PACK_AB R181, R113, R182 ;  /* 0x000000b671b5723e */ /* 0x000fe400000010ff */
[----:B-1----:R-:W-:Y:S05]  /*3fe0*/  IADD3 R105, PT, PT, R215, R249, RZ ;  /* 0x000000f9d7697210 */ /* 0x002fea0007ffe0ff */
        /* <DEDUP_REMOVED lines=55> */
[C---:B----4-:R-:W-:Y:S01]  /*4360*/  FADD.FTZ R102, -R180.reuse, R6 ;  /* 0x00000006b4667221 */ /* 0x050fe20000010100 */
[----:B------:R-:W-:Y:S01]  /*4370*/  FADD.FTZ R101, -R180, R7 ;  /* 0x00000007b4657221 */ /* 0x000fe20000010100 */
[C---:B------:R-:W-:Y:S01]  /*4380*/  FADD.FTZ R62, -R250.reuse, R16 ;  /* 0x00000010fa3e7221 */ /* 0x040fe20000010100 */
        /* <DEDUP_REMOVED lines=8> */
[----:B------:R-:W-:Y:S01]  /*4410*/  FADD.FTZ R107, -R180, R18 ;  /* 0x00000012b46b7221 */ /* 0x000fe20000010100 */
[----:B------:R-:W-:Y:S01]  /*4420*/  F2FP.BF16.F32.PACK_AB R250, R250, R252 ;  /* 0x000000fcfafa723e */ /* 0x000fe200000010ff */
        /* <DEDUP_REMOVED lines=31> */
[CCC-:B------:R-:W-:Y:S01]  /*4620*/  @!P3 LEA.HI.X R11, R4.reuse, R231.reuse, R5.reuse, 0x1, P1 ;  /* 0x000000e7040bb211 */ /* 0x1c0fe200008f0c05 */
        /* <DEDUP_REMOVED lines=28> */
.L_x_151:
[----:B------:R-:W-:Y:S01]  /*47f0*/  F2FP.BF16.F32.PACK_AB R251, R252, R251 ;  /* 0x000000fbfcfb723e */ /* 0x000fe200000010ff */
[----:B------:R-:W-:Y:S01]  /*4800*/  STS [R210+-0x2000], R183 ;  /* 0xffe000b7d2007388 */ /* 0x000fe20000000800 */
[----:B------:R-:W-:Y:S01]  /*4810*/  F2FP.BF16.F32.PACK_AB R186, R101, R186 ;  /* 0x000000ba65ba723e */ /* 0x000fe200000010ff */
[----:B------:R-:W-:Y:S01]  /*4820*/  IMAD.IADD R108, R202, 0x1, R197 ;  /* 0x00000001ca6c7824 */ /* 0x000fe200078e02c5 */
[----:B------:R-:W-:Y:S01]  /*4830*/  F2FP.BF16.F32.PACK_AB R180, R180, R107 ;  /* 0x0000006bb4b4723e */ /* 0x000fe200000010ff */
[----:B------:R-:W-:Y:S04]  /*4840*/  STS [R210+-0x1c00], R185 ;  /* 0xffe400b9d2007388 */ /* 0x000fe80000000800 */
[----:B------:R-:W-:Y:S04]  /*4850*/  STS [R248+-0x2000], R187 ;  /* 0xffe000bbf8007388 */ /* 0x000fe80000000800 */
[----:B------:R-:W-:Y:S04]  /*4860*/  STS [R248+-0x1c00], R251 ;  /* 0xffe400fbf8007388 */ /* 0x000fe80000000800 */
[----:B------:R-:W-:Y:S04]  /*4870*/  STS [R215+-0x2000], R184 ;  /* 0xffe000b8d7007388 */ /* 0x000fe80000000800 */
[----:B------:R-:W-:Y:S04]  /*4880*/  STS [R215+-0x1c00], R186 ;  /* 0xffe400bad7007388 */ /* 0x000fe80000000800 */
[----:B------:R2:W-:Y:S04]  /*4890*/  STS [R105+-0x2000], R250 ;  /* 0xffe000fa69007388 */ /* 0x0005e80000000800 */
[----:B------:R-:W-:Y:S01]  /*48a0*/  STS [R105+-0x1c00], R180 ;  /* 0xffe400b469007388 */ /* 0x000fe20000000800 */
[----:B------:R-:W-:Y:S01]  /*48b0*/  BAR.SYNC.DEFER_BLOCKING 0x0 ;  /* 0x0000000000007b1d */ /* 0x000fe20000010000 */
[----:B--2---:R-:W-:Y:S05]  /*48c0*/  IMAD R250, R216, UR6, RZ ;  /* 0x00000006d8fa7c24 */ /* 0x004fea000f8e02ff */
        /* <DEDUP_REMOVED lines=55> */
[----:B------:R-:W-:Y:S01]  /*4c40*/  ISETP.GE.AND P3, PT, R212, UR5, PT ;  /* 0x00000005d4007c0c */ /* 0x000fe2000bf66270 */
[----:B------:R-:W-:Y:S01]  /*4c50*/  IMAD.U32 R8, RZ, RZ, UR18 ;  /* 0x00000012ff087e24 */ /* 0x000fe2000f8e00ff */
[----:B------:R-:W-:Y:S01]  /*4c60*/  ISETP.GE.AND P2, PT, R205, UR5, PT ;  /* 0x00000005cd007c0c */ /* 0x000fe2000bf46270 */
[----:B------:R-:W-:Y:S02]  /*4c70*/  IMAD.X R4, RZ, RZ, ~UR4, P0 ;  /* 0x80000004ff047e24 */ /* 0x000fe400080e06ff */
[----:B------:R-:W-:Y:S02]  /*4c80*/  IMAD.U32 R6, RZ, RZ, UR30 ;  /* 0x0000001eff067e24 */ /* 0x000fe4000f8e00ff */
[----:B------:R-:W-:Y:S01]  /*4c90*/  IMAD.U32 R7, RZ, RZ, UR18 ;  /* 0x00000012ff077e24 */ /* 0x000fe2000f8e00ff */
[----:B------:R-:W-:Y:S04]  /*4ca0*/  SHF.R.S64 R5, R5, 0x1f, R4 ;  /* 0x0000001f05057819 */ /* 0x000fe80000001004 */
[----:B------:R-:W-:Y:S01]  /*4cb0*/  IADD3 R232, P0, PT, R5, R232, RZ ;  /* 0x000000e805e87210 */ /* 0x000fe20007f1e0ff */
[----:B------:R-:W-:Y:S03]  /*4cc0*/  IMAD.U32 R5, RZ, RZ, UR18 ;  /* 0x00000012ff057e24 */ /* 0x000fe6000f8e00ff */
[----:B------:R-:W-:Y:S01]  /*4cd0*/  LEA.HI.X.SX32 R233, R4, R233, 0x1, P0 ;  /* 0x000000e904e97211 */ /* 0x000fe200000f0eff */
[----:B------:R-:W-:Y:S01]  /*4ce0*/  IMAD.U32 R4, RZ, RZ, UR30 ;  /* 0x0000001eff047e24 */ /* 0x000fe2000f8e00ff */
[-C--:B------:R-:W-:Y:S02]  /*4cf0*/  @!P3 LEA R10, P1, R9, R232.reuse, 0x1 ;  /* 0x000000e8090ab211 */ /* 0x080fe400078208ff */
[----:B------:R-:W-:Y:S01]  /*4d00*/  @!P2 LEA R12, P0, R7, R232, 0x1 ;  /* 0x000000e8070ca211 */ /* 0x000fe200078008ff */
[----:B------:R-:W-:Y:S01]  /*4d10*/  @!PT LDS RZ, [RZ] ;  /* 0x00000000fffff984 */ /* 0x000fe20000000800 */
[----:B------:R-:W-:Y:S01]  /*4d20*/  @!PT LDS RZ, [RZ] ;  /* 0x00000000fffff984 */ /* 0x000fe20000000800 */
[----:B------:R-:W-:Y:S01]  /*4d30*/  @!PT LDS RZ, [RZ] ;  /* 0x00000000fffff984 */ /* 0x000fe20000000800 */
[----:B------:R1:W-:Y:S01]  /*4d40*/  @!P3 LDGSTS.E.BYPASS.LTC128B.128 [R211+0x8000], desc[UR24][R232.64] ;  /* 0x08000000e8d3bfae */ /* 0x0003e2000b981a18 */
[-C--:B------:R-:W-:Y:S02]  /*4d50*/  @!P3 LEA.HI.X R11, R8, R233.reuse, R6, 0x1, P1 ;  /* 0x000000e9080bb211 */ /* 0x080fe400008f0c06 */
[----:B------:R-:W-:Y:S01]  /*4d60*/  @!P2 LEA.HI.X R13, R5, R233, R4, 0x1, P0 ;  /* 0x000000e9050da211 */ /* 0x000fe200000f0c04 */
        /* <DEDUP_REMOVED lines=17> */
.L_x_152:
[----:B------:R-:W-:Y:S01]  /*4e80*/  LDSM.16.M88.4 R100, [R200] ;  /* 0x00000000c864783b */ /* 0x000fe20000000200 */
[----:B------:R-:W-:Y:S01]  /*4e90*/  ISETP.GT.AND P1, PT, R240, R227, PT ;  /* 0x000000e3f000720c */ /* 0x000fe20003f24270 */
[----:B------:R-:W-:Y:S01]  /*4ea0*/  VIADD R234, R234, 0xffffffc0 ;  /* 0xffffffc0eaea7836 */ /* 0x000fe20000000000 */
[----:B------:R-:W-:Y:S01]  /*4eb0*/  @P4 IADD3 R228, P2, PT, R228, -0x100, RZ ;  /* 0xffffff00e4e44810 */ /* 0x000fe20007f5e0ff */
[----:B------:R-:W2:Y:S03]  /*4ec0*/  LDSM.16.MT88.4 R16, [R199+0xc000] ;  /* 0x00c00000c710783b */ /* 0x000ea60000004200 */
[----:B------:R-:W-:Y:S01]  /*4ed0*/  @P4 IADD3.X R229, PT, PT, R229, -0x1, RZ, P2, !PT ;  /* 0xffffffffe5e54810 */ /* 0x000fe200017fe4ff */
[----:B------:R-:W1:Y:S04]  /*4ee0*/  LDSM.16.M88.4 R60, [R200+0x1000] ;  /* 0x00100000c83c783b */ /* 0x000e680000000200 */
[----:B------:R-:W3:Y:S04]  /*4ef0*/  LDSM.16.MT88.4 R64, [R199+0xe000] ;  /* 0x00e00000c740783b */ /* 0x000ee80000004200 */
[----:B------:R-:W-:Y:S04]  /*4f00*/  LDSM.16.M88.4 R104, [R193] ;  /* 0x00000000c168783b */ /* 0x000fe80000000200 */
[----:B------:R-:W4:Y:S04]  /*4f10*/  LDSM.16.MT88.4 R108, [R199+0xc800] ;  /* 0x00c80000c76c783b */ /* 0x000f280000004200 */
[----:B------:R-:W4:Y:S04]  /*4f20*/  LDSM.16.M88.4 R112, [R193+0x1000] ;  /* 0x00100000c170783b */ /* 0x000f280000000200 */
[----:B------:R-:W4:Y:S04]  /*4f30*/  LDSM.16.MT88.4 R180, [R199+0xe800] ;  /* 0x00e80000c7b4783b */ /* 0x000f280000004200 */
[----:B------:R-:W-:Y:S01]  /*4f40*/  LDSM.16.M88.4 R184, [R196+0x1000] ;  /* 0x00100000c4b8783b */ /* 0x000fe20000000200 */
[-C--:B--2---:R-:W-:Y:S08]  /*4f50*/  HMMA.16816.F32.BF16 R4, R100, R16.reuse, RZ ;  /* 0x000000106404723c */ /* 0x084ff000000418ff */
[C---:B-1----:R-:W-:Y:S08]  /*4f60*/  HMMA.16816.F32.BF16 R8, R60.reuse, R16, RZ ;  /* 0x000000103c08723c */ /* 0x042ff000000418ff */
[-C--:B------:R-:W-:Y:S08]  /*4f70*/  HMMA.16816.F32.BF16 R12, R60, R18.reuse, RZ ;  /* 0x000000123c0c723c */ /* 0x080ff000000418ff */
[C---:B------:R-:W-:Y:S08]  /*4f80*/  HMMA.16816.F32.BF16 R16, R100.reuse, R18, RZ ;  /* 0x000000126410723c */ /* 0x040ff000000418ff */
[-C--:B---3--:R-:W-:Y:S08]  /*4f90*/  HMMA.16816.F32.BF16 R52, R100, R64.reuse, RZ ;  /* 0x000000406434723c */ /* 0x088ff000000418ff */
[C---:B------:R-:W-:Y:S08]  /*4fa0*/  HMMA.16816.F32.BF16 R56, R60.reuse, R64, RZ ;  /* 0x000000403c38723c */ /* 0x040ff000000418ff */
[-C--:B------:R-:W-:Y:S08]  /*4fb0*/  HMMA.16816.F32.BF16 R60, R60, R66.reuse, RZ ;  /* 0x000000423c3c723c */ /* 0x080ff000000418ff */
[----:B------:R-:W-:Y:S01]  /*4fc0*/  HMMA.16816.F32.BF16 R64, R100, R66, RZ ;  /* 0x000000426440723c */ /* 0x000fe200000418ff */
[----:B------:R-:W-:Y:S07]  /*4fd0*/  LDSM.16.M88.4 R100, [R196] ;  /* 0x00000000c464783b */ /* 0x000fee0000000200 */
[-C--:B----4-:R-:W-:Y:S08]  /*4fe0*/  HMMA.16816.F32.BF16 R4, R104, R108.reuse, R4 ;  /* 0x0000006c6804723c */ /* 0x090ff00000041804 */
[C---:B------:R-:W-:Y:S08]  /*4ff0*/  HMMA.16816.F32.BF16 R8, R112.reuse, R108, R8 ;  /* 0x0000006c7008723c */ /* 0x040ff00000041808 */
[-C--:B------:R-:W-:Y:S08]  /*5000*/  HMMA.16816.F32.BF16 R12, R112, R110.reuse, R12 ;  /* 0x0000006e700c723c */ /* 0x080ff0000004180c */
[C---:B------:R-:W-:Y:S01]  /*5010*/  HMMA.16816.F32.BF16 R16, R104.reuse, R110, R16 ;  /* 0x0000006e6810723c */ /* 0x040fe20000041810 */
[----:B------:R-:W1:Y:S07]  /*5020*/  LDSM.16.MT88.4 R108, [R199+0xd000] ;  /* 0x00d00000c76c783b */ /* 0x000e6e0000004200 */
[-C--:B------:R-:W-:Y:S08]  /*5030*/  HMMA.16816.F32.BF16 R52, R104, R180.reuse, R52 ;  /* 0x000000b46834723c */ /* 0x080ff00000041834 */
[C---:B------:R-:W-:Y:S08]  /*5040*/  HMMA.16816.F32.BF16 R56, R112.reuse, R180, R56 ;  /* 0x000000b47038723c */ /* 0x040ff00000041838 */
[-C--:B------:R-:W-:Y:S01]  /*5050*/  HMMA.16816.F32.BF16 R60, R112, R182.reuse, R60 ;  /* 0x000000b6703c723c */ /* 0x080fe2000004183c */
[----:B------:R-:W2:Y:S07]  /*5060*/  LDSM.16.MT88.4 R112, [R199+0xf000] ;  /* 0x00f00000c770783b */ /* 0x000eae0000004200 */
[----:B------:R-:W-:Y:S01]  /*5070*/  HMMA.16816.F32.BF16 R64, R104, R182, R64 ;  /* 0x000000b66840723c */ /* 0x000fe20000041840 */
[----:B------:R-:W-:Y:S04]  /*5080*/  LDSM.16.M88.4 R104, [R194] ;  /* 0x00000000c268783b */ /* 0x000fe80000000200 */
[----:B------:R-:W-:Y:S03]  /*5090*/  LDSM.16.M88.4 R180, [R194+0x1000] ;  /* 0x00100000c2b4783b */ /* 0x000fe60000000200 */
[-C--:B-1----:R-:W-:Y:S08]  /*50a0*/  HMMA.16816.F32.BF16 R4, R100, R108.reuse, R4 ;  /* 0x0000006c6404723c */ /* 0x082ff00000041804 */
[C---:B------:R-:W-:Y:S08]  /*50b0*/  HMMA.16816.F32.BF16 R8, R184.reuse, R108, R8 ;  /* 0x0000006cb808723c */ /* 0x040ff00000041808 */
[-C--:B------:R-:W-:Y:S08]  /*50c0*/  HMMA.16816.F32.BF16 R12, R184, R110.reuse, R12 ;  /* 0x0000006eb80c723c */ /* 0x080ff0000004180c */
[C---:B------:R-:W-:Y:S01]  /*50d0*/  HMMA.16816.F32.BF16 R16, R100.reuse, R110, R16 ;  /* 0x0000006e6410723c */ /* 0x040fe20000041810 */
[----:B------:R-:W1:Y:S07]  /*50e0*/  LDSM.16.MT88.4 R108, [R199+0xd800] ;  /* 0x00d80000c76c783b */ /* 0x000e6e0000004200 */
[-C--:B--2---:R-:W-:Y:S08]  /*50f0*/  HMMA.16816.F32.BF16 R52, R100, R112.reuse, R52 ;  /* 0x000000706434723c */ /* 0x084ff00000041834 */
[C---:B------:R-:W-:Y:S01]  /*5100*/  HMMA.16816.F32.BF16 R56, R184.reuse, R112, R56 ;  /* 0x00000070b838723c */ /* 0x040fe20000041838 */
[----:B------:R-:W-:Y:S05]  /*5110*/  IMAD.U32 R113, RZ, RZ, UR29 ;  /* 0x0000001dff717e24 */ /* 0x000fea000f8e00ff */
[----:B------:R-:W-:Y:S02]  /*5120*/  LEA R112, P0, R113, R244, 0x2 ;  /* 0x000000f471707211 */ /* 0x000fe400078010ff */
[-C--:B------:R-:W-:Y:S01]  /*5130*/  HMMA.16816.F32.BF16 R60, R184, R114.reuse, R60 ;  /* 0x00000072b83c723c */ /* 0x080fe2000004183c */
[----:B------:R-:W-:Y:S05]  /*5140*/  IMAD.U32 R185, RZ, RZ, UR29 ;  /* 0x0000001dffb97e24 */ /* 0x000fea000f8e00ff */
[----:B------:R-:W-:Y:S02]  /*5150*/  LEA.HI.X.SX32 R113, R185, R245, 0x2, P0 ;  /* 0x000000f5b9717211 */ /* 0x000fe400000f16ff */
[----:B------:R-:W-:Y:S01]  /*5160*/  HMMA.16816.F32.BF16 R64, R100, R114, R64 ;  /* 0x000000726440723c */ /* 0x000fe20000041840 */
[----:B------:R-:W2:Y:S03]  /*5170*/  LDSM.16.MT88.4 R100, [R199+0xf800] ;  /* 0x00f80000c764783b */ /* 0x000ea60000004200 */
[C---:B------:R-:W-:Y:S04]  /*5180*/  LEA R184, P0, R250.reuse, R112, 0x5 ;  /* 0x00000070fab87211 */ /* 0x040fe800078028ff */
[C---:B------:R-:W-:Y:S01]  /*5190*/  LEA.HI.X.SX32 R185, R250.reuse, R113, 0x5, P0 ;  /* 0x00000071fab97211 */ /* 0x040fe200000f2eff */
[-C--:B-1----:R-:W-:Y:S05]  /*51a0*/  HMMA.16816.F32.BF16 R4, R104, R108.reuse, R4 ;  /* 0x0000006c6804723c */ /* 0x082fea0000041804 */
[C---:B------:R-:W-:Y:S03]  /*51b0*/  LEA R114, P0, R250.reuse, R184, 0x5 ;  /* 0x000000b8fa727211 */ /* 0x040fe600078028ff */
[C---:B------:R-:W-:Y:S04]  /*51c0*/  HMMA.16816.F32.BF16 R8, R180.reuse, R108, R8 ;  /* 0x0000006cb408723c */ /* 0x040fe80000041808 */
        /* <DEDUP_REMOVED lines=11> */
[C---:B------:R-:W-:Y:S04]  /*5280*/  LEA R100, P0, R250.reuse, R110, 0x5 ;  /* 0x0000006efa647211 */ /* 0x040fe800078028ff */
[-C--:B------:R-:W-:Y:S03]  /*5290*/  HMMA.16816.F32.BF16 R60, R180, R102.reuse, R60 ;  /* 0x00000066b43c723c */ /* 0x080fe6000004183c */
[C---:B------:R-:W-:Y:S05]  /*52a0*/  LEA.HI.X.SX32 R101, R250.reuse, R111, 0x5, P0 ;  /* 0x0000006ffa657211 */ /* 0x040fea00000f2eff */
[----:B------:R-:W-:Y:S04]  /*52b0*/  HMMA.16816.F32.BF16 R64, R104, R102, R64 ;  /* 0x000000666840723c */ /* 0x000fe80000041840 */
[----:B------:R-:W-:Y:S04]  /*52c0*/  @P4 IMAD.WIDE.U32 R104, R209, 0x4, R246 ;  /* 0x00000004d1684825 */ /* 0x000fe800078e00f6 */
[C---:B------:R-:W-:Y:S01]  /*52d0*/  IMAD.WIDE R182, R250.reuse, -0xc0, R100 ;  /* 0xffffff40fab67825 */ /* 0x040fe200078e0264 */
[----:B------:R-:W5:Y:S04]  /*52e0*/  @P4 LDG.E R238, desc[UR24][R104.64+-0x100] ;  /* 0xffff001868ee4981 */ /* 0x000f68000c1e1900 */
[----:B------:R1:W5:Y:S01]  /*52f0*/  @P4 LDG.E R237, desc[UR24][R104.64+-0xe0] ;  /* 0xffff201868ed4981 */ /* 0x000362000c1e1900 */
[C---:B------:R-:W-:Y:S03]  /*5300*/  LEA R180, P0, R250.reuse, R182, 0x5 ;  /* 0x000000b6fab47211 */ /* 0x040fe600078028ff */
[----:B------:R2:W-:Y:S01]  /*5310*/  REDG.E.ADD.F32.FTZ.RN.STRONG.GPU desc[UR24][R244.64], R4 ;  /* 0x00000004f40079a6 */ /* 0x0005e2000c12f318 */
[C---:B------:R-:W-:Y:S02]  /*5320*/  LEA.HI.X.SX32 R181, R250.reuse, R183, 0x5, P0 ;  /* 0x000000b7fab57211 */ /* 0x040fe400000f2eff */
[C---:B------:R-:W-:Y:S01]  /*5330*/  LEA R102, P0, R250.reuse, R180, 0x5 ;  /* 0x000000b4fa667211 */ /* 0x040fe200078028ff */
[----:B------:R3:W-:Y:S03]  /*5340*/  REDG.E.ADD.F32.FTZ.RN.STRONG.GPU desc[UR24][R112.64], R5 ;  /* 0x00000005700079a6 */ /* 0x0007e6000c12f318 */
[C---:B------:R-:W-:Y:S01]  /*5350*/  LEA.HI.X.SX32 R103, R250.reuse, R181, 0x5, P0 ;  /* 0x000000b5fa677211 */ /* 0x040fe200000f2eff */
[----:B------:R4:W-:Y:S01]  /*5360*/  REDG.E.ADD.F32.FTZ.RN.STRONG.GPU desc[UR24][R184.64], R6 ;  /* 0x00000006b80079a6 */ /* 0x0009e2000c12f318 */
[C---:B------:R-:W-:Y:S03]  /*5370*/  LEA R106, P0, R250.reuse, R102, 0x5 ;  /* 0x00000066fa6a7211 */ /* 0x040fe600078028ff */
[----:B------:R4:W-:Y:S01]  /*5380*/  REDG.E.ADD.F32.FTZ.RN.STRONG.GPU desc[UR24][R114.64], R7 ;  /* 0x00000007720079a6 */ /* 0x0009e2000c12f318 */
[C---:B------:R-:W-:Y:S03]  /*5390*/  LEA.HI.X.SX32 R107, R250.reuse, R103, 0x5, P0 ;  /* 0x00000067fa6b7211 */ /* 0x040fe600000f2eff */
[----:B------:R4:W-:Y:S04]  /*53a0*/  REDG.E.ADD.F32.FTZ.RN.STRONG.GPU desc[UR24][R186.64], R8 ;  /* 0x00000008ba0079a6 */ /* 0x0009e8000c12f318 */
[----:B------:R4:W-:Y:S01]  /*53b0*/  REDG.E.ADD.F32.FTZ.RN.STRONG.GPU desc[UR24][R108.64], R9 ;  /* 0x000000096c0079a6 */ /* 0x0009e2000c12f318 */
[C---:B-1----:R-:W-:Y:S03]  /*53c0*/  LEA R104, P0, R250.reuse, R106, 0x5 ;  /* 0x0000006afa687211 */ /* 0x042fe600078028ff */
[----:B------:R1:W-:Y:S01]  /*53d0*/  REDG.E.ADD.F32.FTZ.RN.STRONG.GPU desc[UR24][R110.64], R10 ;  /* 0x0000000a6e0079a6 */ /* 0x0003e2000c12f318 */
[C---:B------:R-:W-:Y:S02]  /*53e0*/  LEA.HI.X.SX32 R105, R250.reuse, R107, 0x5, P0 ;  /* 0x0000006bfa697211 */ /* 0x040fe400000f2eff */
[C---:B--2---:R-:W-:Y:S01]  /*53f0*/  LEA R4, P0, R250.reuse, R104, 0x5 ;  /* 0x00000068fa047211 */ /* 0x044fe200078028ff */
[----:B------:R2:W-:Y:S03]  /*5400*/  REDG.E.ADD.F32.FTZ.RN.STRONG.GPU desc[UR24][R100.64], R11 ;  /* 0x0000000b640079a6 */ /* 0x0005e6000c12f318 */
[C---:B---3--:R-:W-:Y:S01]  /*5410*/  LEA.HI.X.SX32 R5, R250.reuse, R105, 0x5, P0 ;  /* 0x00000069fa057211 */ /* 0x048fe200000f2eff */
[----:B------:R3:W-:Y:S01]  /*5420*/  REDG.E.ADD.F32.FTZ.RN.STRONG.GPU desc[UR24][R244.64+0x80], R16 ;  /* 0x00008010f40079a6 */ /* 0x0007e2000c12f318 */
[C---:B------:R-:W-:Y:S03]  /*5430*/  LEA R112, P0, R250.reuse, R4, 0x5 ;  /* 0x00000004fa707211 */ /* 0x040fe600078028ff */
[----:B------:R3:W-:Y:S01]  /*5440*/  REDG.E.ADD.F32.FTZ.RN.STRONG.GPU desc[UR24][R182.64+0x80], R17 ;  /* 0x00008011b60079a6 */ /* 0x0007e2000c12f318 */
[C---:B------:R-:W-:Y:S03]  /*5450*/  LEA.HI.X.SX32 R113, R250.reuse, R5, 0x5, P0 ;  /* 0x00000005fa717211 */ /* 0x040fe600000f2eff */
[----:B------:R3:W-:Y:S01]  /*5460*/  REDG.E.ADD.F32.FTZ.RN.STRONG.GPU desc[UR24][R180.64+0x80], R18 ;  /* 0x00008012b40079a6 */ /* 0x0007e2000c12f318 */
[C---:B----4-:R-:W-:Y:S03]  /*5470*/  IMAD.WIDE R184, R250.reuse, -0xc0, R112 ;  /* 0xffffff40fab87825 */ /* 0x050fe600078e0270 */
[----:B------:R-:W-:Y:S01]  /*5480*/  REDG.E.ADD.F32.FTZ.RN.STRONG.GPU desc[UR24][R102.64+0x80], R19 ;  /* 0x00008013660079a6 */ /* 0x000fe2000c12f318 */
[C---:B------:R-:W-:Y:S03]  /*5490*/  LEA R6, P0, R250.reuse, R184, 0x5 ;  /* 0x000000b8fa067211 */ /* 0x040fe600078028ff */
[----:B------:R-:W-:Y:S01]  /*54a0*/  REDG.E.ADD.F32.FTZ.RN.STRONG.GPU desc[UR24][R106.64+0x80], R12 ;  /* 0x0000800c6a0079a6 */ /* 0x000fe2000c12f318 */
[C---:B------:R-:W-:Y:S03]  /*54b0*/  LEA.HI.X.SX32 R7, R250.reuse, R185, 0x5, P0 ;  /* 0x000000b9fa077211 */ /* 0x040fe600000f2eff */
[----:B------:R4:W-:Y:S01]  /*54c0*/  REDG.E.ADD.F32.FTZ.RN.STRONG.GPU desc[UR24][R104.64+0x80], R13 ;  /* 0x0000800d680079a6 */ /* 0x0009e2000c12f318 */
        /* <DEDUP_REMOVED lines=16> */
[C---:B------:R-:W-:Y:S03]  /*55d0*/  LEA.HI.X.SX32 R111, R250.reuse, R109, 0x5, P0 ;  /* 0x0000006dfa6f7211 */ /* 0x040fe600000f2eff */
[----:B------:R-:W-:Y:S01]  /*55e0*/  REDG.E.ADD.F32.FTZ.RN.STRONG.GPU desc[UR24][R8.64+0x100], R57 ;  /* 0x00010039080079a6 */ /* 0x000fe2000c12f318 */
[C---:B--2---:R-:W-:Y:S03]  /*55f0*/  IMAD.WIDE R100, R250.reuse, -0xc0, R110 ;  /* 0xffffff40fa647825 */ /* 0x044fe600078e026e */
[----:B------:R-:W-:Y:S01]  /*5600*/  REDG.E.ADD.F32.FTZ.RN.STRONG.GPU desc[UR24][R108.64+0x100], R58 ;  /* 0x0001003a6c0079a6 */ /* 0x000fe2000c12f318 */
[C---:B------:R-:W-:Y:S03]  /*5610*/  LEA R10, P0, R250.reuse, R100, 0x5 ;  /* 0x00000064fa0a7211 */ /* 0x040fe600078028ff */
[----:B------:R-:W-:Y:S01]  /*5620*/  REDG.E.ADD.F32.FTZ.RN.STRONG.GPU desc[UR24][R110.64+0x100], R59 ;  /* 0x0001003b6e0079a6 */ /* 0x000fe2000c12f318 */
[C---:B------:R-:W-:Y:S03]  /*5630*/  LEA.HI.X.SX32 R11, R250.reuse, R101, 0x5, P0 ;  /* 0x00000065fa0b7211 */ /* 0x040fe600000f2eff */
[----:B------:R-:W-:Y:S01]  /*5640*/  REDG.E.ADD.F32.FTZ.RN.STRONG.GPU desc[UR24][R244.64+0x180], R64 ;  /* 0x00018040f40079a6 */ /* 0x000fe2000c12f318 */
[C---:B---3--:R-:W-:Y:S03]  /*5650*/  LEA R16, P0, R250.reuse, R10, 0x5 ;  /* 0x0000000afa107211 */ /* 0x048fe600078028ff */
        /* <DEDUP_REMOVED lines=9> */
[C---:B----4-:R-:W-:Y:S01]  /*56f0*/  LEA R104, P0, R250.reuse, R180, 0x5 ;  /* 0x000000b4fa687211 */ /* 0x050fe200078028ff */
[----:B------:R-:W-:Y:S03]  /*5700*/  LDSM.16.MT88.4 R4, [R202+-0x2000] ;  /* 0xffe00000ca04783b */ /* 0x000fe60000004200 */
[C---:B------:R-:W-:Y:S01]  /*5710*/  LEA.HI.X.SX32 R105, R250.reuse, R181, 0x5, P0 ;  /* 0x000000b5fa697211 */ /* 0x040fe200000f2eff */
[----:B------:R-:W1:Y:S01]  /*5720*/  LDSM.16.MT88.4 R8, [R195] ;  /* 0x00000000c308783b */ /* 0x000e620000004200 */
[C---:B------:R-:W-:Y:S03]  /*5730*/  LEA R106, P0, R250.reuse, R104, 0x5 ;  /* 0x00000068fa6a7211 */ /* 0x040fe600078028ff */
[----:B------:R-:W-:Y:S01]  /*5740*/  REDG.E.ADD.F32.FTZ.RN.STRONG.GPU desc[UR24][R180.64+0x180], R61 ;  /* 0x0001803db40079a6 */ /* 0x000fe2000c12f318 */
[----:B------:R-:W-:Y:S03]  /*5750*/  LEA.HI.X.SX32 R107, R250, R105, 0x5, P0 ;  /* 0x00000069fa6b7211 */ /* 0x000fe600000f2eff */
        /* <DEDUP_REMOVED lines=50> */
[C---:B------:R-:W-:Y:S01]  /*5a80*/  VIADD R6, R195.reuse, 0xffffc000 ;  /* 0xffffc000c3067836 */ /* 0x040fe20000000000 */
        /* <DEDUP_REMOVED lines=113> */
[----:B-1----:R-:W1:Y:S01]  /*61a0*/  LDC.64 R2, c[0x0][0x5a8] ;  /* 0x00016a00ff027b82 */ /* 0x002e620000000a00 */
[----:B------:R-:W-:-:S05]  /*61b0*/  SHF.R.S32.HI R5, RZ, 0x1f, R242 ;  /* 0x0000001fff057819 */ /* 0x000fca00000114f2 */
[----:B--2---:R-:W-:Y:S02]  /*61c0*/  IMAD R5, R5, UR12, RZ ;  /* 0x0000000c05057c24 */ /* 0x004fe4000f8e02ff */
[----:B------:R-:W-:-:S04]  /*61d0*/  IMAD.WIDE.U32 R6, R242, UR12, RZ ;  /* 0x0000000cf2067c25 */ /* 0x000fc8000f8e00ff */
[----:B------:R-:W-:-:S05]  /*61e0*/  IMAD R0, R242, UR13, R5 ;  /* 0x0000000df2007c24 */ /* 0x000fca000f8e0205 */
[----:B------:R-:W-:-:S03]  /*61f0*/  IADD3 R7, PT, PT, R7, R0, RZ ;  /* 0x0000000007077210 */ /* 0x000fc60007ffe0ff */
[----:B-1----:R-:W-:-:S04]  /*6200*/  IMAD.WIDE.U32 R28, R2, UR20, R6 ;  /* 0x00000014021c7c25 */ /* 0x002fc8000f8e0006 */
[----:B------:R-:W-:Y:S01]  /*6210*/  IMAD R3, R3, UR20, R29 ;  /* 0x0000001403037c24 */ /* 0x000fe2000f8e021d */
[----:B------:R-:W-:Y:S05]  /*6220*/  BRA `(.L_x_155) ;  /* 0x0000000000147947 */ /* 0x000fea0003800000 */
.L_x_154:
[----:B------:R-:W2:Y:S01]  /*6230*/  LDCU.64 UR12, c[0x0][0x5c0] ;  /* 0x0000b800ff0c77ac */ /* 0x000ea20008000a00 */
[----:B-1----:R-:W-:-:S05]  /*6240*/  IADD3 R28, PT, PT, R242, R243, RZ ;  /* 0x000000f3f21c7210 */ /* 0x002fca0007ffe0ff */
[C---:B--2---:R-:W-:Y:S02]  /*6250*/  IMAD R3, R28.reuse, UR13, RZ ;  /* 0x0000000d1c037c24 */ /* 0x044fe4000f8e02ff */
[----:B------:R-:W-:-:S05]  /*6260*/  IMAD.WIDE.U32 R28, R28, UR12, RZ ;  /* 0x0000000c1c1c7c25 */ /* 0x000fca000f8e00ff */
[----:B------:R-:W-:Y:S02]  /*6270*/  IADD3 R3, PT, PT, R29, R3, RZ ;  /* 0x000000031d037210 */ /* 0x000fe40007ffe0ff */
.L_x_155:
[----:B------:R-:W-:Y:S05]  /*6280*/  @P0 BRA `(.L_x_156) ;  /* 0x00000000002c0947 */ /* 0x000fea0003800000 */
[----:B------:R-:W1:Y:S01]  /*6290*/  LDCU.64 UR6, c[0x0][0x5c8] ;  /* 0x0000b900ff0677ac */ /* 0x000e620008000a00 */
[----:B------:R-:W2:Y:S01]  /*62a0*/  LDC.64 R4, c[0x0][0x5b0] ;  /* 0x00016c00ff047b82 */ /* 0x000ea20000000a00 */
[----:B------:R-:W-:-:S05]  /*62b0*/  SHF.R.S32.HI R7, RZ, 0x1f, R242 ;  /* 0x0000001fff077819 */ /* 0x000fca00000114f2 */
        /* <DEDUP_REMOVED lines=8> */
.L_x_156:
[----:B------:R-:W1:Y:S01]  /*6340*/  LDCU.64 UR6, c[0x0][0x5c8] ;  /* 0x0000b900ff0677ac */ /* 0x000e620008000a00 */
[----:B------:R-:W-:-:S05]  /*6350*/  IADD3 R4, PT, PT, R242, R243, RZ ;  /* 0x000000f3f2047210 */ /* 0x000fca0007ffe0ff */
[C---:B-1----:R-:W-:Y:S02]  /*6360*/  IMAD R0, R4.reuse, UR7, RZ ;  /* 0x0000000704007c24 */ /* 0x042fe4000f8e02ff */
[----:B------:R-:W-:-:S05]  /*6370*/  IMAD.WIDE.U32 R4, R4, UR6, RZ ;  /* 0x0000000604047c25 */ /* 0x000fca000f8e00ff */
[----:B------:R-:W-:Y:S02]  /*6380*/  IADD3 R0, PT, PT, R5, R0, RZ ;  /* 0x0000000005007210 */ /* 0x000fe40007ffe0ff */
[----:B------:R-:W-:-:S07]  /*6390*/  MOV R2, R4 ;  /* 0x0000000400027202 */ /* 0x000fce0000000f00 */
.L_x_157:
[----:B------:R-:W-:Y:S01]  /*63a0*/  BAR.SYNC.DEFER_BLOCKING 0x0 ;  /* 0x0000000000007b1d */ /* 0x000fe20000010000 */
[----:B------:R-:W-:Y:S02]  /*63b0*/  USHF.L.U32 UR14, UR22, 0x6, URZ ;  /* 0x00000006160e7899 */ /* 0x000fe400080006ff */
[----:B------:R-:W-:Y:S02]  /*63c0*/  USHF.L.U32 UR16, UR22, 0x6, URZ ;  /* 0x0000000616107899 */ /* 0x000fe400080006ff */
[----:B------:R-:W-:Y:S01]  /*63d0*/  UIMAD.WIDE.U32 UR18, UR14, UR12, URZ ;  /* 0x0000000c0e1272a5 */ /* 0x000fe2000f8e00ff */
[----:B------:R-:W-:Y:S01]  /*63e0*/  BSSY.RECONVERGENT B0, `(.L_x_158) ;  /* 0x0000028000007945 */ /* 0x000fe20003800200 */
[----:B------:R-:W-:Y:S01]  /*63f0*/  USHF.R.S32.HI UR15, URZ, 0x1f, UR14 ;  /* 0x0000001fff0f7899 */ /* 0x000fe2000801140e */
[----:B------:R-:W1:Y:S01]  /*6400*/  LDCU.64 UR4, c[0x0][0x5d8] ;  /* 0x0000bb00ff0477ac */ /* 0x000e620008000a00 */
[----:B------:R-:W-:Y:S02]  /*6410*/  VIADD R241, R241, -UR16 ;  /* 0x80000010f1f17c36 */ /* 0x000fe40008000000 */
[----:B------:R-:W-:Y:S01]  /*6420*/  IMAD.U32 R30, RZ, RZ, UR18 ;  /* 0x00000012ff1e7e24 */ /* 0x000fe2000f8e00ff */
[----:B------:R-:W-:Y:S01]  /*6430*/  UIMAD UR17, UR15, UR12, URZ ;  /* 0x0000000c0f1172a4 */ /* 0x000fe2000f8e02ff */
[----:B------:R-:W-:Y:S01]  /*6440*/  IMAD.U32 R31, RZ, RZ, UR19 ;  /* 0x00000013ff1f7e24 */ /* 0x000fe2000f8e00ff */
[----:B------:R-:W-:-:S02]  /*6450*/  ISETP.GE.AND P2, PT, R214, R241, PT ;  /* 0x000000f1d600720c */ /* 0x000fc40003f46270 */
[----:B------:R-:W-:Y:S01]  /*6460*/  UIMAD UR17, UR14, UR13, UR17 ;  /* 0x0000000d0e1172a4 */ /* 0x000fe2000f8e0211 */
[----:B------:R-:W-:-:S04]  /*6470*/  LOP3.LUT R29, R30, 0x38, R213, 0xf8, !PT ;  /* 0x000000381e1d7812 */ /* 0x000fc800078ef8d5 */
[----:B------:R-:W-:Y:S01]  /*6480*/  IADD3 R40, P0, PT, R28, R29, RZ ;  /* 0x0000001d1c287210 */ /* 0x000fe20007f1e0ff */
[----:B------:R2:W3:Y:S01]  /*6490*/  LDS.128 R24, [R211+0xd000] ;  /* 0x00d00000d3187984 */ /* 0x0004e20000000c00 */
[----:B------:R-:W-:Y:S02]  /*64a0*/  MOV R28, UR17 ;  /* 0x00000011001c7c02 */ /* 0x000fe40008000f00 */
[C---:B------:R-:W-:Y:S01]  /*64b0*/  IADD3 R29, PT, PT, R214.reuse, 0x20, RZ ;  /* 0x00000020d61d7810 */ /* 0x040fe20007ffe0ff */
        /* <DEDUP_REMOVED lines=26> */
.L_x_159:
[----:B------:R-:W-:Y:S05]  /*6660*/  BSYNC.RECONVERGENT B0 ;  /* 0x0000000000007941 */ /* 0x000fea0003800200 */
.L_x_158:
        /* <DEDUP_REMOVED lines=15> */
.L_x_161:
[----:B------:R-:W-:Y:S05]  /*6760*/  BSYNC.RECONVERGENT B0 ;  /* 0x0000000000007941 */ /* 0x000fea0003800200 */
.L_x_160:
        /* <DEDUP_REMOVED lines=23> */
.L_x_163:
[----:B------:R-:W-:Y:S05]  /*68e0*/  BSYNC.RECONVERGENT B0 ;  /* 0x0000000000007941 */ /* 0x000fea0003800200 */
.L_x_162:
        /* <DEDUP_REMOVED lines=14> */
.L_x_130:
[----:B------:R-:W-:Y:S05]  /*69d0*/  BSYNC.RECONVERGENT B1 ;  /* 0x0000000000017941 */ /* 0x000fea0003800200 */
.L_x_108:
        /* <DEDUP_REMOVED lines=11> */
.L_x_165:
        /* <DEDUP_REMOVED lines=15> */
.L_x_1244:


//--------------------- .text._ZN5flash44flash_bwd_dq_dk_dv_loop_seqk_parallel_kernelI23Flash_bwd_kernel_traitsILi128ELi64ELi128ELi8ELi2ELi4ELi2ELb0ELb0EN7cutlass10bfloat16_tE19Flash_kernel_traitsILi128ELi64ELi128ELi8ES3_EELb0ELb1ELb0ELb0ELb0ELb0ELb0EEEvNS_16Flash_bwd_paramsE --------------------------
	.section	.text._ZN5flash44flash_bwd_dq_dk_dv_loop_seqk_parallel_kernelI23Flash_bwd_kernel_traitsILi128ELi64ELi128ELi8ELi2ELi4ELi2ELb0ELb0EN7cutlass10bfloat16_tE19Flash_kernel_traitsILi128ELi64ELi128ELi8ES3_EELb0ELb1ELb0ELb0ELb0ELb0ELb0EEEvNS_16Flash_bwd_paramsE,"ax",@progbits
	.align	128
        .global         _ZN5flash44flash_bwd_dq_dk_dv_loop_seqk_parallel_kernelI23Flash_bwd_kernel_traitsILi128ELi64ELi128ELi8ELi2ELi4ELi2ELb0ELb0EN7cutlass10bfloat16_tE19Flash_kernel_traitsILi128ELi64ELi128ELi8ES3_EELb0ELb1ELb0ELb0ELb0ELb0ELb0EEEvNS_16Flash_bwd_paramsE
        .type           _ZN5flash44flash_bwd_dq_dk_dv_loop_seqk_parallel_kernelI23Flash_bwd_kernel_traitsILi128ELi64ELi128ELi8ELi2ELi4ELi2ELb0ELb0EN7cutlass10bfloat16_tE19Flash_kernel_traitsILi128ELi64ELi128ELi8ES3_EELb0ELb1ELb0ELb0ELb0ELb0ELb0EEEvNS_16Flash_bwd_paramsE,@function
        .size           _ZN5flash44flash_bwd_dq_dk_dv_loop_seqk_parallel_kernelI23Flash_bwd_kernel_traitsILi128ELi64ELi128ELi8ELi2ELi4ELi2ELb0ELb0EN7cutlass10bfloat16_tE19Flash_kernel_traitsILi128ELi64ELi128ELi8ES3_EELb0ELb1ELb0ELb0ELb0ELb0ELb0EEEvNS_16Flash_bwd_paramsE,(.L_x_1245 - _ZN5flash44flash_bwd_dq_dk_dv_loop_seqk_parallel_kernelI23Flash_bwd_kernel_traitsILi128ELi64ELi128ELi8ELi2ELi4ELi2ELb0ELb0EN7cutlass10bfloat16_tE19Flash_kernel_traitsILi128ELi64ELi128ELi8ES3_EELb0ELb1ELb0ELb0ELb0ELb0ELb0EEEvNS_16Flash_bwd_paramsE)
        .other          _ZN5flash44flash_bwd_dq_dk_dv_loop_seqk_parallel_kernelI23Flash_bwd_kernel_traitsILi128ELi64ELi128ELi8ELi2ELi4ELi2ELb0ELb0EN7cutlass10bfloat16_tE19Flash_kernel_traitsILi128ELi64ELi128ELi8ES3_EELb0ELb1ELb0ELb0ELb0ELb0ELb0EEEvNS_16Flash_bwd_paramsE,@"STO_CUDA_ENTRY STV_DEFAULT"
_ZN5flash44flash_bwd_dq_dk_dv_loop_seqk_parallel_kernelI23Flash_bwd_kernel_traitsILi128ELi64ELi128ELi8ELi2ELi4ELi2ELb0ELb0EN7cutlass10bfloat16_tE19Flash_kernel_traitsILi128ELi64ELi128ELi8ES3_EELb0ELb1ELb0ELb0ELb0ELb0ELb0EEEvNS_16Flash_bwd_paramsE:
.text._ZN5flash44flash_bwd_dq_dk_dv_loop_seqk_parallel_kernelI23Flash_bwd_kernel_traitsILi128ELi64ELi128ELi8ELi2ELi4ELi2ELb0ELb0EN7cutlass10bfloat16_tE19Flash_kernel_traitsILi128ELi64ELi128ELi8ES3_EELb0ELb1ELb0ELb0ELb0ELb0ELb0EEEvNS_16Flash_bwd_paramsE:
[----:B------:R-:W1:Y:S08]  /*0000*/  LDC R1, c[0x0][0x37c] ;  /* 0x0000df00ff017b82 */ /* 0x000e700000000800 */
[----:B------:R-:W2:Y:S01]  /*0010*/  LDC R0, c[0x0][0x438] ;  /* 0x00010e00ff007b82 */ /* 0x000ea20000000800 */
[----:B-1----:R-:W-:-:S07]  /*0020*/  VIADD R1, R1, 0xfffffff8 ;  /* 0xfffffff801017836 */ /* 0x002fce0000000000 */
[----:B------:R-:W1:Y:S01]  /*0030*/  S2UR UR39, SR_CTAID.X ;  /* 0x00000000002779c3 */ /* 0x000e620000002500 */
[----:B--2---:R-:W-:-:S05]  /*0040*/  VIADD R0, R0, 0x7f ;  /* 0x0000007f00007836 */ /* 0x004fca0000000000 */
[----:B------:R-:W-:-:S04]  /*0050*/  SHF.R.S32.HI R2, RZ, 0x1f, R0 ;  /* 0x0000001fff027819 */ /* 0x000fc80000011400 */
[----:B------:R-:W-:-:S04]  /*0060*/  LEA.HI R0, R2, R0, RZ, 0x7 ;  /* 0x0000000002007211 */ /* 0x000fc800078f38ff */
[----:B------:R-:W-:-:S04]  /*0070*/  SHF.R.S32.HI R0, RZ, 0x7, R0 ;  /* 0x00000007ff007819 */ /* 0x000fc80000011400 */
[----:B-1----:R-:W-:-:S13]  /*0080*/  ISETP.LE.AND P0, PT, R0, UR39, PT ;  /* 0x0000002700007c0c */ /* 0x002fda000bf03270 */
[----:B------:R-:W-:Y:S05]  /*0090*/  @P0 EXIT ;  /* 0x000000000000094d */ /* 0x000fea0003800000 */
[----:B------:R-:W1:Y:S01]  /*00a0*/  S2UR UR49, SR_CTAID.Y ;  /* 0x00000000003179c3 */ /* 0x000e620000002600 */
[----:B------:R-:W1:Y:S01]  /*00b0*/  LDCU.64 UR40, c[0x0][0x468] ;  /* 0x00008d00ff2877ac */ /* 0x000e620008000a00 */
[----:B------:R-:W2:Y:S06]  /*00c0*/  LDCU.64 UR6, c[0x0][0x460] ;  /* 0x00008c00ff0677ac */ /* 0x000eac0008000a00 */
[----:B------:R-:W-:Y:S01]  /*00d0*/  S2UR UR24, SR_CgaCtaId ;  /* 0x00000000001879c3 */ /* 0x000fe20000008800 */
[----:B------:R-:W3:Y:S01]  /*00e0*/  LDCU.64 UR4, c[0x0][0x468] ;  /* 0x00008d00ff0477ac */ /* 0x000ee20008000a00 */
[----:B------:R-:W4:Y:S06]  /*00f0*/  LDCU.U8 UR8, c[0x0][0x532] ;  /* 0x0000a640ff0877ac */ /* 0x000f2c0008000000 */
[----:B------:R-:W-:Y:S01]  /*0100*/  S2UR UR23, SR_CTAID.Z ;  /* 0x00000000001779c3 */ /* 0x000fe20000002700 */
[----:B------:R-:W4:Y:S01]  /*0110*/  LDCU UR10, c[0x0][0x438] ;  /* 0x00008700ff0a77ac */ /* 0x000f220008000800 */
[----:B------:R-:W4:Y:S06]  /*0120*/  LDCU.64 UR32, c[0x0][0x358] ;  /* 0x00006b00ff2077ac */ /* 0x000f2c0008000a00 */
[----:B------:R-:W-:Y:S01]  /*0130*/  S2UR UR21, SR_CTAID.X ;  /* 0x00000000001579c3 */ /* 0x000fe20000002500 */
[----:B-1----:R-:W-:-:S02]  /*0140*/  ULEA UR40, UP0, UR49, UR40, 0x2 ;  /* 0x0000002831287291 */ /* 0x002fc4000f8010ff */
[----:B--2---:R-:W-:Y:S02]  /*0150*/  UISETP.NE.U32.AND UP1, UPT, UR6, URZ, UPT ;  /* 0x000000ff0600728c */ /* 0x004fe4000bf25070 */
[----:B------:R-:W-:Y:S02]  /*0160*/  ULEA.HI.X UR41, UR49, UR41, URZ, 0x2, UP0 ;  /* 0x0000002931297291 */ /* 0x000fe400080f14ff */
[----:B------:R-:W-:Y:S01]  /*0170*/  UISETP.NE.U32.AND UP0, UPT, UR6, URZ, UPT ;  /* 0x000000ff0600728c */ /* 0x000fe2000bf05070 */
[----:B------:R-:W-:Y:S01]  /*0180*/  S2UR UR18, SR_CTAID.Y ;  /* 0x00000000001279c3 */ /* 0x000fe20000002600 */
[----:B---3--:R-:W-:Y:S02]  /*0190*/  UISETP.EQ.U32.AND UP2, UPT, UR4, URZ, UPT ;  /* 0x000000ff0400728c */ /* 0x008fe4000bf42070 */
[----:B------:R-:W-:Y:S02]  /*01a0*/  UISETP.NE.U32.AND UP6, UPT, UR4, URZ, UPT ;  /* 0x000000ff0400728c */ /* 0x000fe4000bfc5070 */
[----:B------:R-:W-:-:S02]  /*01b0*/  UISETP.NE.AND.EX UP5, UPT, UR7, URZ, UPT, UP1 ;  /* 0x000000ff0700728c */ /* 0x000fc4000bfa5310 */
[----:B------:R-:W-:Y:S01]  /*01c0*/  UISETP.NE.AND.EX UP4, UPT, UR7, URZ, UPT, UP0 ;  /* 0x000000ff0700728c */ /* 0x000fe2000bf85300 */
[----:B------:R-:W1:Y:S01]  /*01d0*/  S2UR UR4, SR_CgaCtaId ;  /* 0x00000000000479c3 */ /* 0x000e620000008800 */
[----:B------:R-:W2:Y:S01]  /*01e0*/  LDCU.64 UR6, c[0x0][0x470] ;  /* 0x00008e00ff0677ac */ /* 0x000ea20008000a00 */
[----:B----4-:R-:W-:Y:S02]  /*01f0*/  UISETP.NE.AND UP3, UPT, UR8, URZ, UPT ;  /* 0x000000ff0800728c */ /* 0x010fe4000bf65270 */
[----:B------:R-:W-:-:S04]  /*0200*/  UISETP.NE.AND.EX UP6, UPT, UR5, URZ, UPT, UP6 ;  /* 0x000000ff0500728c */ /* 0x000fc8000bfc5360 */
[----:B------:R-:W3:Y:S01]  /*0210*/  S2UR UR20, SR_CTAID.Z ;  /* 0x00000000001479c3 */ /* 0x000ee20000002700 */
[----:B------:R-:W-:Y:S01]  /*0220*/  UISETP.EQ.OR.EX UP0, UPT, UR5, URZ, !UP3, UP2 ;  /* 0x000000ff0500728c */ /* 0x000fe2000df02720 */
[----:B------:R-:W-:Y:S02]  /*0230*/  UMOV UR8, 0x400 ;  /* 0x0000040000087882 */ /* 0x000fe40000000000 */
[----:B------:R-:W-:Y:S01]  /*0240*/  UMOV UR5, 0x400 ;  /* 0x0000040000057882 */ /* 0x000fe20000000000 */
[----:B------:R-:W-:Y:S02]  /*0250*/  UP2UR UR26, UPR, URZ, 0x1 ;  /* 0x00000001ff1a7883 */ /* 0x000fe40008000000 */
[----:B------:R-:W-:Y:S01]  /*0260*/  UP2UR UR25, UPR, URZ, 0x8 ;  /* 0x00000008ff197883 */ /* 0x000fe20008000000 */
[----:B------:R-:W4:Y:S01]  /*0270*/  LDCU.64 UR28, c[0x0][0x460] ;  /* 0x00008c00ff1c77ac */ /* 0x000f220008000a00 */
[----:B--2---:R-:W-:Y:S01]  /*0280*/  UISETP.NE.U32.AND UP0, UPT, UR6, URZ, UPT ;  /* 0x000000ff0600728c */ /* 0x004fe2000bf05070 */
[----:B------:R-:W2:Y:S01]  /*0290*/  LDCU UR19, c[0x0][0x438] ;  /* 0x00008700ff1377ac */ /* 0x000ea20008000800 */
[----:B-1----:R-:W-:Y:S01]  /*02a0*/  ULEA UR4, UR4, UR5, 0x18 ;  /* 0x0000000504047291 */ /* 0x002fe2000f8ec0ff */
[----:B------:R-:W1:Y:S01]  /*02b0*/  @!UP4 LDCU UR22, c[0x0][0x434] ;  /* 0x00008680ff16c7ac */ /* 0x000e620008000800 */
[----:B------:R-:W-:-:S02]  /*02c0*/  ULEA UR24, UR24, UR8, 0x18 ;  /* 0x0000000818187291 */ /* 0x000fc4000f8ec0ff */
[----:B------:R-:W-:Y:S01]  /*02d0*/  UISETP.NE.AND.EX UP3, UPT, UR7, URZ, UPT, UP0 ;  /* 0x000000ff0700728c */ /* 0x000fe2000bf65300 */
[----:B------:R-:W-:Y:S01]  /*02e0*/  UMOV UR5, 0xffffc000 ;  /* 0xffffc00000057882 */ /* 0x000fe20000000000 */
[----:B------:R-:W-:Y:S01]  /*02f0*/  UMOV UR27, URZ ;  /* 0x000000ff001b7c82 */ /* 0x000fe20008000000 */
[----:B------:R-:W-:-:S08]  /*0300*/  UMOV UR30, URZ ;  /* 0x000000ff001e7c82 */ /* 0x000fd00008000000 */
.L_x_246:
[----:B-----5:R-:W5:Y:S01]  /*0310*/  LDCU.64 UR8, c[0x0][0x478] ;  /* 0x00008f00ff0877ac */ /* 0x020f620008000a00 */
[----:B------:R-:W-:Y:S02]  /*0320*/  PLOP3.LUT P1, PT, PT, PT, UP3, 0x80, 0x8 ;  /* 0x000000000008781c */ /* 0x000fe40003f2f038 */
[----:B------:R-:W-:Y:S01]  /*0330*/  PLOP3.LUT P4, PT, PT, PT, UP5, 0x80, 0x8 ;  /* 0x000000000008781c */ /* 0x000fe20003f8f058 */
[----:B------:R-:W-:Y:S01]  /*0340*/  @UP3 ULEA UR12, UP0, UR49, UR6, 0x2 ;  /* 0x00000006310c3291 */ /* 0x000fe2000f8010ff */
[----:B------:R-:W-:Y:S01]  /*0350*/  PLOP3.LUT P2, PT, PT, PT, UP4, 0x80, 0x8 ;  /* 0x000000000008781c */ /* 0x000fe20003f4f048 */
[----:B------:R-:W-:Y:S02]  /*0360*/  UISETP.NE.AND UP2, UPT, UR26, URZ, UPT ;  /* 0x000000ff1a00728c */ /* 0x000fe4000bf45270 */
[----:B------:R-:W-:Y:S02]  /*0370*/  @UP3 ULEA.HI.X UR13, UR49, UR7, URZ, 0x2, UP0 ;  /* 0x00000007310d3291 */ /* 0x000fe400080f14ff */
[----:B------:R-:W-:-:S04]  /*0380*/  IMAD.U32 R4, RZ, RZ, UR12 ;  /* 0x0000000cff047e24 */ /* 0x000fc8000f8e00ff */
[----:B------:R-:W-:Y:S01]  /*0390*/  IMAD.U32 R5, RZ, RZ, UR13 ;  /* 0x0000000dff057e24 */ /* 0x000fe2000f8e00ff */
[----:B----4-:R-:W-:Y:S02]  /*03a0*/  UIMAD.WIDE.U32 UR12, UR49, 0x4, UR28 ;  /* 0x00000004310c78a5 */ /* 0x010fe4000f8e001c */
[----:B-----5:R-:W-:Y:S02]  /*03b0*/  UISETP.NE.U32.AND UP0, UPT, UR8, URZ, UPT ;  /* 0x000000ff0800728c */ /* 0x020fe4000bf05070 */
[----:B------:R-:W4:Y:S02]  /*03c0*/  @P1 LDG.E R6, desc[UR32][R4.64] ;  /* 0x0000002004061981 */ /* 0x000f24000c1e1900 */
[----:B------:R-:W-:-:S06]  /*03d0*/  UISETP.NE.AND.EX UP0, UPT, UR9, URZ, UPT, UP0 ;  /* 0x000000ff0900728c */ /* 0x000fcc000bf05300 */
[----:B------:R-:W-:-:S05]  /*03e0*/  PLOP3.LUT P0, PT, PT, PT, UP0, 0x80, 0x8 ;  /* 0x000000000008781c */ /* 0x000fca0003f0f008 */
[----:B------:R-:W-:Y:S01]  /*03f0*/  @UP0 ULEA UR14, UP1, UR49, UR8, 0x2 ;  /* 0x00000008310e0291 */ /* 0x000fe2000f8210ff */
[----:B------:R-:W-:Y:S01]  /*0400*/  PLOP3.LUT P3, PT, PT, PT, UP2, 0x80, 0x8 ;  /* 0x000000000008781c */ /* 0x000fe20003f6f028 */
[----:B------:R-:W5:Y:S02]  /*0410*/  @!UP0 LDCU UR11, c[0x0][0x43c] ;  /* 0x00008780ff0b87ac */ /* 0x000f640008000800 */
[----:B------:R-:W-:Y:S02]  /*0420*/  @UP0 ULEA.HI.X UR15, UR49, UR9, URZ, 0x2, UP1 ;  /* 0x00000009310f0291 */ /* 0x000fe400088f14ff */
[----:B-12---:R-:W-:Y:S01]  /*0430*/  IMAD.U32 R2, RZ, RZ, UR14 ;  /* 0x0000000eff027e24 */ /* 0x006fe2000f8e00ff */
[----:B------:R-:W2:Y:S03]  /*0440*/  @!UP0 LDCU.64 UR8, c[0x0][0x488] ;  /* 0x00009100ff0887ac */ /* 0x000ea60008000a00 */
[----:B------:R-:W-:-:S05]  /*0450*/  IMAD.U32 R3, RZ, RZ, UR15 ;  /* 0x0000000fff037e24 */ /* 0x000fca000f8e00ff */
[----:B------:R3:W4:Y:S01]  /*0460*/  @P0 LDG.E R4, desc[UR32][R2.64] ;  /* 0x0000002002040981 */ /* 0x000722000c1e1900 */
[----:B------:R-:W-:Y:S01]  /*0470*/  UMOV UR36, URZ ;  /* 0x000000ff00247c82 */ /* 0x000fe20008000000 */
[----:B------:R-:W-:Y:S01]  /*0480*/  UMOV UR17, 0xffffffff ;  /* 0xffffffff00117882 */ /* 0x000fe20000000000 */
[----:B------:R-:W-:Y:S01]  /*0490*/  UMOV UR38, 0xffffffff ;  /* 0xffffffff00267882 */ /* 0x000fe20000000000 */
[----:B--2---:R-:W-:-:S04]  /*04a0*/  @!UP0 UISETP.NE.U32.AND UP1, UPT, UR8, URZ, UPT ;  /* 0x000000ff0800828c */ /* 0x004fc8000bf25070 */
[----:B------:R-:W-:Y:S02]  /*04b0*/  @!UP0 UISETP.NE.AND.EX UP1, UPT, UR9, URZ, UPT, UP1 ;  /* 0x000000ff0900828c */ /* 0x000fe4000bf25310 */
[----:B------:R-:W-:Y:S02]  /*04c0*/  USHF.L.U32 UR46, UR39, 0x7, URZ ;  /* 0x00000007272e7899 */ /* 0x000fe400080006ff */
[----:B-----5:R-:W-:Y:S01]  /*04d0*/  @!UP0 USEL UR9, UR11, URZ, UP1 ;  /* 0x000000ff0b098287 */ /* 0x020fe20008800000 */
[----:B---3--:R-:W-:Y:S02]  /*04e0*/  IMAD.U32 R2, RZ, RZ, UR12 ;  /* 0x0000000cff027e24 */ /* 0x008fe4000f8e00ff */
[----:B------:R-:W-:-:S05]  /*04f0*/  IMAD.U32 R3, RZ, RZ, UR13 ;  /* 0x0000000dff037e24 */ /* 0x000fca000f8e00ff */
[----:B------:R-:W2:Y:S04]  /*0500*/  @P4 LDG.E R5, desc[UR32][R2.64] ;  /* 0x0000002002054981 */ /* 0x000ea8000c1e1900 */
[----:B------:R3:W5:Y:S02]  /*0510*/  @P2 LDG.E R0, desc[UR32][R2.64+0x4] ;  /* 0x0000042002002981 */ /* 0x000764000c1e1900 */
[----:B---3--:R-:W-:Y:S02]  /*0520*/  IMAD.U32 R2, RZ, RZ, UR40 ;  /* 0x00000028ff027e24 */ /* 0x008fe4000f8e00ff */
[----:B------:R-:W-:-:S05]  /*0530*/  IMAD.U32 R3, RZ, RZ, UR41 ;  /* 0x00000029ff037e24 */ /* 0x000fca000f8e00ff */
[----:B------:R-:W3:Y:S01]  /*0540*/  @!P3 LDG.E R2, desc[UR32][R2.64] ;  /* 0x000000200202b981 */ /* 0x000ee2000c1e1900 */
[----:B----4-:R-:W-:Y:S02]  /*0550*/  @P1 R2UR UR36, R6 ;  /* 0x00000000062412ca */ /* 0x010fe400000e0000 */
[----:B------:R-:W-:-:S13]  /*0560*/  @P0 R2UR UR35, R4 ;  /* 0x00000000042302ca */ /* 0x000fda00000e0000 */
[----:B------:R-:W-:Y:S01]  /*0570*/  @UP0 UIADD3 UR35, UPT, UPT, UR35, -UR36, URZ ;  /* 0x8000002423230290 */ /* 0x000fe2000fffe0ff */
[----:B--2---:R-:W-:Y:S02]  /*0580*/  @P4 R2UR UR17, R5 ;  /* 0x00000000051142ca */ /* 0x004fe400000e0000 */
[----:B-----5:R-:W-:Y:S02]  /*0590*/  @P2 R2UR UR8, R0 ;  /* 0x00000000000822ca */ /* 0x020fe400000e0000 */
[----:B---3--:R-:W-:Y:S01]  /*05a0*/  @!P3 R2UR UR38, R2 ;  /* 0x000000000226b2ca */ /* 0x008fe200000e0000 */
[----:B------:R-:W-:-:S14]  /*05b0*/  BRA.U !UP6, `(.L_x_166) ;  /* 0x000000010e247547 */ /* 0x000fdc000b800000 */
[----:B------:R-:W-:Y:S01]  /*05c0*/  UISETP.NE.AND UP1, UPT, UR25, URZ, UPT ;  /* 0x000000ff1900728c */ /* 0x000fe2000bf25270 */
[----:B------:R-:W-:Y:S02]  /*05d0*/  IMAD.U32 R2, RZ, RZ, UR40 ;  /* 0x00000028ff027e24 */ /* 0x000fe4000f8e00ff */
[----:B------:R-:W-:-:S03]  /*05e0*/  IMAD.U32 R3, RZ, RZ, UR41 ;  /* 0x00000029ff037e24 */ /* 0x000fc6000f8e00ff */
[----:B------:R-:W-:-:S13]  /*05f0*/  PLOP3.LUT P0, PT, PT, PT, UP1, 0x80, 0x8 ;  /* 0x000000000008781c */ /* 0x000fda0003f0f018 */
[----:B------:R-:W2:Y:S04]  /*0600*/  @P0 LDG.E R0, desc[UR32][R2.64+0x4] ;  /* 0x0000042002000981 */ /* 0x000ea8000c1e1900 */
[----:B------:R-:W3:Y:S01]  /*0610*/  @!P0 LDG.E R2, desc[UR32][R2.64] ;  /* 0x0000002002028981 */ /* 0x000ee2000c1e1900 */
[----:B--2---:R-:W-:-:S13]  /*0620*/  @P0 R2UR UR10, R0 ;  /* 0x00000000000a02ca */ /* 0x004fda00000e0000 */
[----:B------:R-:W-:-:S07]  /*0630*/  @UP1 UIADD3 UR10, UPT, UPT, UR10, -UR38, URZ ;  /* 0x800000260a0a1290 */ /* 0x000fce000fffe0ff */
[----:B---3--:R-:W-:-:S15]  /*0640*/  @!P0 R2UR UR10, R2 ;  /* 0x00000000020a82ca */ /* 0x008fde00000e0000 */
.L_x_166:
[----:B------:R-:W-:Y:S01]  /*0650*/  @!UP0 UIADD3 UR35, UPT, UPT, UR9, UR10, -UR36 ;  /* 0x0000000a09238290 */ /* 0x000fe2000fffe824 */
[----:B-1----:R-:W-:Y:S01]  /*0660*/  @!UP4 UMOV UR37, UR22 ;  /* 0x000000160025cc82 */ /* 0x002fe20008000000 */
[----:B------:R-:W-:Y:S02]  /*0670*/  @UP4 UIADD3 UR37, UPT, UPT, UR8, -UR17, URZ ;  /* 0x8000001108254290 */ /* 0x000fe4000fffe0ff */
[----:B------:R-:W-:-:S09]  /*0680*/  UISETP.GT.AND UP0, UPT, UR35, UR46, UPT ;  /* 0x0000002e2300728c */ /* 0x000fd2000bf04270 */
[----:B------:R-:W-:Y:S05]  /*0690*/  BRA.U !UP0, `(.L_x_167) ;  /* 0x00000099080c7547 */ /* 0x000fea000b800000 */
[----:B------:R-:W-:Y:S02]  /*06a0*/  UISETP.NE.AND UP1, UPT, UR17, -0x1, UPT ;  /* 0xffffffff1100788c */ /* 0x000fe4000bf25270 */
[----:B------:R-:W-:Y:S02]  /*06b0*/  UIADD3 UR12, UPT, UPT, UR37, 0x3f, URZ ;  /* 0x0000003f250c7890 */ /* 0x000fe4000fffe0ff */
[----:B------:R-:W-:Y:S02]  /*06c0*/  UISETP.NE.AND UP2, UPT, UR38, -0x1, UPT ;  /* 0xffffffff2600788c */ /* 0x000fe4000bf45270 */
[----:B------:R-:W-:-:S04]  /*06d0*/  USHF.R.S32.HI UR34, URZ, 0x1f, UR12 ;  /* 0x0000001fff227899 */ /* 0x000fc8000801140c */
[----:B------:R-:W-:Y:S01]  /*06e0*/  ULEA.HI UR34, UR34, UR12, URZ, 0x6 ;  /* 0x0000000c22227291 */ /* 0x000fe2000f8f30ff */
[----:B------:R-:W1:Y:S01]  /*06f0*/  @!UP1 LDCU.64 UR10, c[0x0][0x398] ;  /* 0x00007300ff0a97ac */ /* 0x000e620008000a00 */
[----:B------:R-:W2:Y:S02]  /*0700*/  @UP1 LDCU.64 UR8, c[0x0][0x3b0] ;  /* 0x00007600ff0817ac */ /* 0x000ea40008000a00 */
[----:B------:R-:W-:-:S04]  /*0710*/  USHF.R.S32.HI UR34, URZ, 0x6, UR34 ;  /* 0x00000006ff227899 */ /* 0x000fc80008011422 */
[----:B------:R-:W-:-:S04]  /*0720*/  USHF.L.U32 UR31, UR34, 0x6, URZ ;  /* 0x00000006221f7899 */ /* 0x000fc800080006ff */
[----:B------:R-:W-:Y:S02]  /*0730*/  UIADD3 UR48, UPT, UPT, UR31, -0x40, URZ ;  /* 0xffffffc01f307890 */ /* 0x000fe4000fffe0ff */
[----:B-1----:R-:W-:Y:S02]  /*0740*/  @!UP1 UIMAD.WIDE.U32 UR54, UR49, UR10, URZ ;  /* 0x0000000a313692a5 */ /* 0x002fe4000f8e00ff */
[----:B--2---:R-:W-:Y:S02]  /*0750*/  @UP1 UIMAD.WIDE.U32 UR12, UR17, UR8, URZ ;  /* 0x00000008110c12a5 */ /* 0x004fe4000f8e00ff */
[----:B------:R-:W-:Y:S02]  /*0760*/  @!UP1 UIMAD UR51, UR49, UR11, UR55 ;  /* 0x0000000b313392a4 */ /* 0x000fe4000f8e0237 */
[----:B------:R-:W-:Y:S02]  /*0770*/  @UP1 UIMAD UR51, UR17, UR9, UR13 ;  /* 0x00000009113312a4 */ /* 0x000fe4000f8e020d */
[----:B------:R-:W-:Y:S01]  /*0780*/  USHF.R.S32.HI UR55, URZ, 0x1f, UR48 ;  /* 0x0000001fff377899 */ /* 0x000fe20008011430 */
[----:B------:R-:W-:Y:S01]  /*0790*/  @UP1 UMOV UR54, UR12 ;  /* 0x0000000c00361c82 */ /* 0x000fe20008000000 */
[----:B------:R-:W-:Y:S10]  /*07a0*/  BRA.U UP2, `(.L_x_168) ;  /* 0x0000000102307547 */ /* 0x000ff4000b800000 */
[----:B------:R-:W1:Y:S01]  /*07b0*/  LDCU.64 UR14, c[0x0][0x3b8] ;  /* 0x00007700ff0e77ac */ /* 0x000e620008000a00 */
[----:B------:R-:W2:Y:S01]  /*07c0*/  LDCU.64 UR8, c[0x0][0x3a0] ;  /* 0x00007400ff0877ac */ /* 0x000ea20008000a00 */
[----:B------:R-:W-:-:S04]  /*07d0*/  USHF.R.S32.HI UR10, URZ, 0x1f, UR36 ;  /* 0x0000001fff0a7899 */ /* 0x000fc80008011424 */
[----:B-1----:R-:W-:Y:S02]  /*07e0*/  UIMAD UR10, UR10, UR14, URZ ;  /* 0x0000000e0a0a72a4 */ /* 0x002fe4000f8e02ff */
[----:B------:R-:W-:Y:S02]  /*07f0*/  UIMAD.WIDE.U32 UR12, UR36, UR14, URZ ;  /* 0x0000000e240c72a5 */ /* 0x000fe4000f8e00ff */
[----:B------:R-:W-:-:S04]  /*0800*/  UIMAD UR10, UR36, UR15, UR10 ;  /* 0x0000000f240a72a4 */ /* 0x000fc8000f8e020a */
[----:B------:R-:W-:-:S03]  /*0810*/  UIADD3 UR11, UPT, UPT, UR13, UR10, URZ ;  /* 0x0000000a0d0b7290 */ /* 0x000fc6000fffe0ff */
[----:B------:R-:W-:Y:S02]  /*0820*/  UMOV UR10, UR12 ;  /* 0x0000000c000a7c82 */ /* 0x000fe40008000000 */
[----:B--2---:R-:W-:-:S04]  /*0830*/  UIMAD.WIDE.U32 UR52, UR49, UR8, UR10 ;  /* 0x00000008313472a5 */ /* 0x004fc8000f8e000a */
[----:B------:R-:W-:-:S06]  /*0840*/  UIMAD UR9, UR49, UR9, UR53 ;  /* 0x00000009310972a4 */ /* 0x000fcc000f8e0235 */
[----:B------:R-:W-:Y:S01]  /*0850*/  MOV R20, UR9 ;  /* 0x0000000900147c02 */ /* 0x000fe20008000f00 */
[----:B------:R-:W-:Y:S05]  /*0860*/  BRA `(.L_x_169) ;  /* 0x0000000000187947 */ /* 0x000fea0003800000 */
.L_x_168:
[----:B------:R-:W1:Y:S01]  /*0870*/  LDCU.64 UR14, c[0x0][0x3b8] ;  /* 0x00007700ff0e77ac */ /* 0x000e620008000a00 */
[----:B------:R-:W-:-:S04]  /*0880*/  UIADD3 UR8, UPT, UPT, UR36, UR38, URZ ;  /* 0x0000002624087290 */ /* 0x000fc8000fffe0ff */
[----:B-1----:R-:W-:Y:S02]  /*0890*/  UIMAD.WIDE.U32 UR52, UR8, UR14, URZ ;  /* 0x0000000e083472a5 */ /* 0x002fe4000f8e00ff */
[----:B------:R-:W-:-:S04]  /*08a0*/  UIMAD UR8, UR8, UR15, URZ ;  /* 0x0000000f080872a4 */ /* 0x000fc8000f8e02ff */
[----:B------:R-:W-:-:S06]  /*08b0*/  UIADD3 UR8, UPT, UPT, UR53, UR8, URZ ;  /* 0x0000000835087290 */ /* 0x000fcc000fffe0ff */
[----:B------:R-:W-:Y:S02]  /*08c0*/  MOV R20, UR8 ;  /* 0x0000000800147c02 */ /* 0x000fe40008000f00 */
.L_x_169:
[----:B------:R-:W1:Y:S01]  /*08d0*/  LDC R5, c[0x0][0x3e8] ;  /* 0x0000fa00ff057b82 */ /* 0x000e620000000800 */
[----:B------:R-:W2:Y:S01]  /*08e0*/  S2R R6, SR_CTAID.Z ;  /* 0x0000000000067919 */ /* 0x000ea20000002700 */
[----:B------:R-:W-:Y:S01]  /*08f0*/  USHF.R.S32.HI UR45, URZ, 0x1f, UR46 ;  /* 0x0000001fff2d7899 */ /* 0x000fe2000801142e */
[----:B-1----:R-:W-:-:S05]  /*0900*/  IABS R0, R5 ;  /* 0x0000000500007213 */ /* 0x002fca0000000000 */
[----:B------:R-:W-:-:S04]  /*0910*/  IMAD.MOV.U32 R4, RZ, RZ, R0 ;  /* 0x000000ffff047224 */ /* 0x000fc800078e0000 */
[----:B------:R-:W1:Y:S01]  /*0920*/  I2F.RP R2, R4 ;  /* 0x0000000400027306 */ /* 0x000e620000209400 */
[----:B--2---:R-:W-:-:S07]  /*0930*/  IABS R6, R6 ;  /* 0x0000000600067213 */ /* 0x004fce0000000000 */
[----:B-1----:R-:W1:Y:S02]  /*0940*/  MUFU.RCP R2, R2 ;  /* 0x0000000200027308 */ /* 0x002e640000001000 */
[----:B-1----:R-:W-:-:S06]  /*0950*/  VIADD R2, R2, 0xffffffe ;  /* 0x0ffffffe02027836 */ /* 0x002fcc0000000000 */
[----:B------:R-:W1:Y:S02]  /*0960*/  F2I.FTZ.U32.TRUNC.NTZ R3, R2 ;  /* 0x0000000200037305 */ /* 0x000e64000021f000 */
[----:B-1----:R-:W-:Y:S01]  /*0970*/  IADD3 R0, PT, PT, RZ, -R3, RZ ;  /* 0x80000003ff007210 */ /* 0x002fe20007ffe0ff */
[----:B------:R-:W-:-:S04]  /*0980*/  IMAD.MOV.U32 R2, RZ, RZ, RZ ;  /* 0x000000ffff027224 */ /* 0x000fc800078e00ff */
[----:B------:R-:W-:-:S04]  /*0990*/  IMAD R0, R0, R4, RZ ;  /* 0x0000000400007224 */ /* 0x000fc800078e02ff */
[----:B------:R-:W-:-:S04]  /*09a0*/  IMAD.HI.U32 R0, R3, R0, R2 ;  /* 0x0000000003007227 */ /* 0x000fc800078e0002 */
[----:B------:R-:W-:-:S04]  /*09b0*/  IMAD.MOV.U32 R3, RZ, RZ, R6 ;  /* 0x000000ffff037224 */ /* 0x000fc800078e0006 */
[----:B------:R-:W-:-:S05]  /*09c0*/  IMAD.HI.U32 R0, R0, R3, RZ ;  /* 0x0000000300007227 */ /* 0x000fca00078e00ff */
[----:B------:R-:W-:-:S05]  /*09d0*/  IADD3 R2, PT, PT, -R0, RZ, RZ ;  /* 0x000000ff00027210 */ /* 0x000fca0007ffe1ff */
[----:B------:R-:W-:-:S05]  /*09e0*/  IMAD R2, R4, R2, R3 ;  /* 0x0000000204027224 */ /* 0x000fca00078e0203 */
[----:B------:R-:W-:-:S13]  /*09f0*/  ISETP.GT.U32.AND P1, PT, R4, R2, PT ;  /* 0x000000020400720c */ /* 0x000fda0003f24070 */
[----:B------:R-:W-:Y:S02]  /*0a00*/  @!P1 IMAD.IADD R2, R2, 0x1, -R4 ;  /* 0x0000000102029824 */ /* 0x000fe400078e0a04 */
[----:B------:R-:W-:Y:S01]  /*0a10*/  @!P1 VIADD R0, R0, 0x1 ;  /* 0x0000000100009836 */ /* 0x000fe20000000000 */
[C---:B------:R-:W-:Y:S02]  /*0a20*/  ISETP.NE.AND P1, PT, R5.reuse, RZ, PT ;  /* 0x000000ff0500720c */ /* 0x040fe40003f25270 */
[----:B------:R-:W-:Y:S02]  /*0a30*/  ISETP.GE.U32.AND P2, PT, R2, R4, PT ;  /* 0x000000040200720c */ /* 0x000fe40003f46070 */
[----:B------:R-:W-:-:S04]  /*0a40*/  LOP3.LUT R2, R5, UR23, RZ, 0x3c, !PT ;  /* 0x0000001705027c12 */ /* 0x000fc8000f8e3cff */
[----:B------:R-:W-:-:S07]  /*0a50*/  ISETP.GE.AND P0, PT, R2, RZ, PT ;  /* 0x000000ff0200720c */ /* 0x000fce0003f06270 */
[----:B------:R-:W-:-:S05]  /*0a60*/  @P2 IADD3 R0, PT, PT, R0, 0x1, RZ ;  /* 0x0000000100002810 */ /* 0x000fca0007ffe0ff */
[----:B------:R-:W-:-:S05]  /*0a70*/  IMAD.MOV.U32 R16, RZ, RZ, R0 ;  /* 0x000000ffff107224 */ /* 0x000fca00078e0000 */
[----:B------:R-:W-:Y:S02]  /*0a80*/  @!P0 IADD3 R16, PT, PT, -R16, RZ, RZ ;  /* 0x000000ff10108210 */ /* 0x000fe40007ffe1ff */
[----:B------:R-:W-:-:S04]  /*0a90*/  @!P1 LOP3.LUT R16, RZ, R5, RZ, 0x33, !PT ;  /* 0x00000005ff109212 */ /* 0x000fc800078e33ff */
[----:B------:R-:W-:Y:S01]  /*0aa0*/  SHF.R.S32.HI R23, RZ, 0x1f, R16 ;  /* 0x0000001fff177819 */ /* 0x000fe20000011410 */
[----:B------:R-:W-:Y:S05]  /*0ab0*/  BRA.U UP2, `(.L_x_170) ;  /* 0x0000000102347547 */ /* 0x000fea000b800000 */
        /* <DEDUP_REMOVED lines=9> */
[----:B------:R-:W-:-:S03]  /*0b50*/  UIMAD UR9, UR49, UR9, UR11 ;  /* 0x00000009310972a4 */ /* 0x000fc6000f8e020b */
[----:B------:R-:W-:-:S03]  /*0b60*/  UMOV UR50, UR10 ;  /* 0x0000000a00327c82 */ /* 0x000fc60008000000 */
[----:B------:R-:W-:Y:S01]  /*0b70*/  MOV R24, UR9 ;  /* 0x0000000900187c02 */ /* 0x000fe20008000f00 */
[----:B------:R-:W-:Y:S06]  /*0b80*/  BRA `(.L_x_171) ;  /* 0x00000000001c7947 */ /* 0x000fec0003800000 */
.L_x_170:
[----:B------:R-:W1:Y:S01]  /*0b90*/  LDCU.64 UR12, c[0x0][0x3c0] ;  /* 0x00007800ff0c77ac */ /* 0x000e620008000a00 */
[----:B------:R-:W-:-:S04]  /*0ba0*/  UIADD3 UR8, UPT, UPT, UR36, UR38, URZ ;  /* 0x0000002624087290 */ /* 0x000fc8000fffe0ff */
[----:B-1----:R-:W-:Y:S02]  /*0bb0*/  UIMAD.WIDE.U32 UR10, UR8, UR12, URZ ;  /* 0x0000000c080a72a5 */ /* 0x002fe4000f8e00ff */
[----:B------:R-:W-:-:S04]  /*0bc0*/  UIMAD UR8, UR8, UR13, URZ ;  /* 0x0000000d080872a4 */ /* 0x000fc8000f8e02ff */
[----:B------:R-:W-:Y:S01]  /*0bd0*/  UIADD3 UR8, UPT, UPT, UR11, UR8, URZ ;  /* 0x000000080b087290 */ /* 0x000fe2000fffe0ff */
[----:B------:R-:W-:-:S05]  /*0be0*/  UMOV UR50, UR10 ;  /* 0x0000000a00327c82 */ /* 0x000fca0008000000 */
[----:B------:R-:W-:-:S07]  /*0bf0*/  MOV R24, UR8 ;  /* 0x0000000800187c02 */ /* 0x000fce0008000f00 */
.L_x_171:
[----:B------:R-:W1:Y:S01]  /*0c00*/  @!UP1 LDCU.64 UR10, c[0x0][0x588] ;  /* 0x0000b100ff0a97ac */ /* 0x000e620008000a00 */
[----:B------:R-:W2:Y:S01]  /*0c10*/  @UP1 LDCU.64 UR8, c[0x0][0x590] ;  /* 0x0000b200ff0817ac */ /* 0x000ea20008000a00 */
[----:B------:R-:W3:Y:S01]  /*0c20*/  LDCU UR16, c[0x0][0x3e0] ;  /* 0x00007c00ff1077ac */ /* 0x000ee20008000800 */
[----:B------:R-:W3:Y:S01]  /*0c30*/  LDCU UR44, c[0x0][0x44c] ;  /* 0x00008980ff2c77ac */ /* 0x000ee20008000800 */
[----:B-1----:R-:W-:-:S04]  /*0c40*/  @!UP1 UIMAD.WIDE.U32 UR62, UR49, UR10, URZ ;  /* 0x0000000a313e92a5 */ /* 0x002fc8000f8e00ff */
[----:B------:R-:W-:Y:S02]  /*0c50*/  @!UP1 UIMAD UR47, UR49, UR11, UR63 ;  /* 0x0000000b312f92a4 */ /* 0x000fe4000f8e023f */
[----:B--2---:R-:W-:-:S04]  /*0c60*/  @UP1 UIMAD.WIDE.U32 UR10, UR17, UR8, URZ ;  /* 0x00000008110a12a5 */ /* 0x004fc8000f8e00ff */
[----:B------:R-:W-:Y:S02]  /*0c70*/  @UP1 UIMAD UR47, UR17, UR9, UR11 ;  /* 0x00000009112f12a4 */ /* 0x000fe4000f8e020b */
[----:B---3--:R-:W-:Y:S01]  /*0c80*/  UIMAD.WIDE UR58, UR16, UR44, URZ ;  /* 0x0000002c103a72a5 */ /* 0x008fe2000f8e02ff */
[----:B------:R-:W-:Y:S01]  /*0c90*/  @UP1 UMOV UR62, UR10 ;  /* 0x0000000a003e1c82 */ /* 0x000fe20008000000 */
[----:B------:R-:W-:Y:S10]  /*0ca0*/  BRA.U UP1, `(.L_x_172) ;  /* 0x0000000101447547 */ /* 0x000ff4000b800000 */
[----:B------:R-:W1:Y:S01]  /*0cb0*/  LDCU UR42, c[0x0][0x444] ;  /* 0x00008880ff2a77ac */ /* 0x000e620008000800 */
[----:B------:R-:W-:Y:S02]  /*0cc0*/  USHF.R.S32.HI UR9, URZ, 0x1f, UR16 ;  /* 0x0000001fff097899 */ /* 0x000fe40008011410 */
[----:B-1----:R-:W-:Y:S02]  /*0cd0*/  USHF.R.S32.HI UR8, URZ, 0x1f, UR42 ;  /* 0x0000001fff087899 */ /* 0x002fe4000801142a */
[----:B------:R-:W-:Y:S02]  /*0ce0*/  UIMAD.WIDE.U32 UR42, UR49, UR42, URZ ;  /* 0x0000002a312a72a5 */ /* 0x000fe4000f8e00ff */
[----:B------:R-:W-:Y:S02]  /*0cf0*/  UIMAD UR8, UR8, UR49, URZ ;  /* 0x00000031080872a4 */ /* 0x000fe4000f8e02ff */
[----:B------:R-:W-:Y:S02]  /*0d00*/  UIMAD.WIDE.U32 UR10, UR42, UR16, URZ ;  /* 0x000000102a0a72a5 */ /* 0x000fe4000f8e00ff */
[----:B------:R-:W-:-:S04]  /*0d10*/  UIADD3 UR8, UPT, UPT, UR43, UR8, URZ ;  /* 0x000000082b087290 */ /* 0x000fc8000fffe0ff */
[----:B------:R-:W-:-:S04]  /*0d20*/  UIMAD UR8, UR8, UR16, URZ ;  /* 0x00000010080872a4 */ /* 0x000fc8000f8e02ff */
[----:B------:R-:W-:Y:S02]  /*0d30*/  UIMAD UR8, UR9, UR42, UR8 ;  /* 0x0000002a090872a4 */ /* 0x000fe4000f8e0208 */
[----:B------:R-:W-:Y:S02]  /*0d40*/  USHF.R.S32.HI UR9, URZ, 0x1f, UR44 ;  /* 0x0000001fff097899 */ /* 0x000fe4000801142c */
[----:B------:R-:W-:Y:S02]  /*0d50*/  UIADD3 UR8, UPT, UPT, UR11, UR8, URZ ;  /* 0x000000080b087290 */ /* 0x000fe4000fffe0ff */
[----:B------:R-:W-:Y:S02]  /*0d60*/  UIMAD.WIDE.U32 UR42, UR10, UR44, URZ ;  /* 0x0000002c0a2a72a5 */ /* 0x000fe4000f8e00ff */
[----:B------:R-:W-:-:S04]  /*0d70*/  UIMAD UR8, UR8, UR44, URZ ;  /* 0x0000002c080872a4 */ /* 0x000fc8000f8e02ff */
[----:B------:R-:W-:-:S03]  /*0d80*/  UIMAD UR8, UR9, UR10, UR8 ;  /* 0x0000000a090872a4 */ /* 0x000fc6000f8e0208 */
[----:B------:R-:W-:Y:S01]  /*0d90*/  UMOV UR10, UR42 ;  /* 0x0000002a000a7c82 */ /* 0x000fe20008000000 */
[----:B------:R-:W-:Y:S01]  /*0da0*/  UIADD3 UR8, UPT, UPT, UR43, UR8, URZ ;  /* 0x000000082b087290 */ /* 0x000fe2000fffe0ff */
[----:B------:R-:W-:Y:S11]  /*0db0*/  BRA `(.L_x_173) ;  /* 0x00000000000c7947 */ /* 0x000ff60003800000 */
.L_x_172:
[----:B------:R-:W-:Y:S02]  /*0dc0*/  UIMAD.WIDE.U32 UR10, UR58, UR17, URZ ;  /* 0x000000113a0a72a5 */ /* 0x000fe4000f8e00ff */
[----:B------:R-:W-:-:S04]  /*0dd0*/  UIMAD UR8, UR59, UR17, URZ ;  /* 0x000000113b0872a4 */ /* 0x000fc8000f8e02ff */
[----:B------:R-:W-:-:S12]  /*0de0*/  UIADD3 UR8, UPT, UPT, UR11, UR8, URZ ;  /* 0x000000080b087290 */ /* 0x000fd8000fffe0ff */
.L_x_173:
[----:B------:R-:W1:Y:S01]  /*0df0*/  LDCU.U8 UR9, c[0x0][0x548] ;  /* 0x0000a900ff0977ac */ /* 0x000e620008000000 */
[----:B------:R-:W-:Y:S01]  /*0e00*/  USHF.L.U32 UR42, UR49, 0x7, URZ ;  /* 0x00000007312a7899 */ /* 0x000fe200080006ff */
[----:B------:R-:W2:Y:S03]  /*0e10*/  LDCU.U8 UR60, c[0x0][0x5f0] ;  /* 0x0000be00ff3c77ac */ /* 0x000ea60008000000 */
[----:B------:R-:W-:Y:S02]  /*0e20*/  USEL UR11, UR42, URZ, UP5 ;  /* 0x000000ff2a0b7287 */ /* 0x000fe4000a800000 */
[----:B------:R-:W-:Y:S02]  /*0e30*/  UIMAD UR57, UR23, UR44, URZ ;  /* 0x0000002c173972a4 */ /* 0x000fe4000f8e02ff */
[----:B------:R-:W-:Y:S02]  /*0e40*/  UIADD3 UR11, UP0, UPT, UR48, UR11, URZ ;  /* 0x0000000b300b7290 */ /* 0x000fe4000ff1e0ff */
[----:B-1----:R-:W-:-:S02]  /*0e50*/  UISETP.NE.AND UP1, UPT, UR9, URZ, UPT ;  /* 0x000000ff0900728c */ /* 0x002fc4000bf25270 */
[----:B------:R-:W-:Y:S02]  /*0e60*/  UIADD3.X UR56, UPT, UPT, URZ, UR55, URZ, UP0, !UPT ;  /* 0x00000037ff387290 */ /* 0x000fe400087fe4ff */
[----:B------:R-:W-:Y:S02]  /*0e70*/  UIMAD.WIDE.U32 UR64, UR11, UR58, URZ ;  /* 0x0000003a0b4072a5 */ /* 0x000fe4000f8e00ff */
[----:B------:R-:W-:-:S04]  /*0e80*/  UIMAD UR56, UR56, UR58, URZ ;  /* 0x0000003a383872a4 */ /* 0x000fc8000f8e02ff */
[----:B------:R-:W-:-:S04]  /*0e90*/  UIMAD UR56, UR59, UR11, UR56 ;  /* 0x0000000b3b3872a4 */ /* 0x000fc8000f8e0238 */
[----:B------:R-:W-:Y:S01]  /*0ea0*/  UIADD3 UR56, UPT, UPT, UR65, UR56, URZ ;  /* 0x0000003841387290 */ /* 0x000fe2000fffe0ff */
[----:B--2---:R-:W-:Y:S11]  /*0eb0*/  BRA.U !UP1, `(.L_x_174) ;  /* 0x00000001091c7547 */ /* 0x004ff6000b800000 */
[----:B------:R-:W1:Y:S01]  /*0ec0*/  LDCU UR9, c[0x0][0x434] ;  /* 0x00008680ff0977ac */ /* 0x000e620008000800 */
[----:B------:R-:W2:Y:S01]  /*0ed0*/  LDCU UR59, c[0x0][0x454] ;  /* 0x00008a80ff3b77ac */ /* 0x000ea20008000800 */
[----:B------:R-:W-:Y:S02]  /*0ee0*/  UISETP.NE.AND UP0, UPT, UR17, -0x1, UPT ;  /* 0xffffffff1100788c */ /* 0x000fe4000bf05270 */
[----:B-1----:R-:W-:-:S04]  /*0ef0*/  UIMAD UR9, UR49, UR9, URZ ;  /* 0x00000009310972a4 */ /* 0x002fc8000f8e02ff */
[----:B------:R-:W-:-:S04]  /*0f00*/  USEL UR9, UR9, UR17, !UP0 ;  /* 0x0000001109097287 */ /* 0x000fc8000c000000 */
[----:B--2---:R-:W-:Y:S01]  /*0f10*/  UIMAD UR59, UR23, UR59, UR9 ;  /* 0x0000003b173b72a4 */ /* 0x004fe2000f8e0209 */
[----:B------:R-:W-:Y:S05]  /*0f20*/  BRA `(.L_x_175) ;  /* 0x00000000000c7947 */ /* 0x000fea0003800000 */
.L_x_174:
[----:B------:R-:W1:Y:S01]  /*0f30*/  LDCU UR59, c[0x0][0x434] ;  /* 0x00008680ff3b77ac */ /* 0x000e620008000800 */
[----:B------:R-:W-:-:S04]  /*0f40*/  UIMAD UR9, UR49, UR16, UR23 ;  /* 0x00000010310972a4 */ /* 0x000fc8000f8e0217 */
[----:B-1----:R-:W-:Y:S02]  /*0f50*/  UIMAD UR59, UR9, UR59, URZ ;  /* 0x0000003b093b72a4 */ /* 0x002fe4000f8e02ff */
.L_x_175:
[----:B------:R-:W-:Y:S01]  /*0f60*/  UIADD3 UR53, UPT, UPT, UR34, -0x1, URZ ;  /* 0xffffffff22357890 */ /* 0x000fe2000fffe0ff */
[----:B------:R-:W-:Y:S09]  /*0f70*/  BRA.U !UP1, `(.L_x_176) ;  /* 0x0000000109247547 */ /* 0x000ff2000b800000 */
[----:B------:R-:W1:Y:S01]  /*0f80*/  LDCU UR9, c[0x0][0x444] ;  /* 0x00008880ff0977ac */ /* 0x000e620008000800 */
[----:B------:R-:W-:Y:S01]  /*0f90*/  UISETP.NE.AND UP0, UPT, UR17, -0x1, UPT ;  /* 0xffffffff1100788c */ /* 0x000fe2000bf05270 */
[----:B------:R-:W2:Y:S10]  /*0fa0*/  LDCU UR11, c[0x0][0x430] ;  /* 0x00008600ff0b77ac */ /* 0x000eb40008000800 */
[----:B-1----:R-:W-:Y:S01]  /*0fb0*/  @!UP0 UIMAD UR17, UR49, UR9, URZ ;  /* 0x00000009311182a4 */ /* 0x002fe2000f8e02ff */
[----:B------:R-:W2:Y:S03]  /*0fc0*/  LDCU UR9, c[0x0][0x454] ;  /* 0x00008a80ff0977ac */ /* 0x000ea60008000800 */
[----:B------:R-:W-:-:S02]  /*0fd0*/  UIADD3 UR17, UPT, UPT, UR42, UR17, URZ ;  /* 0x000000112a117290 */ /* 0x000fc4000fffe0ff */
[----:B--2---:R-:W-:-:S04]  /*0fe0*/  ULEA UR9, UR11, UR9, 0x7 ;  /* 0x000000090b097291 */ /* 0x004fc8000f8e38ff */
[----:B------:R-:W-:Y:S01]  /*0ff0*/  UIMAD UR58, UR9, UR23, UR17 ;  /* 0x00000017093a72a4 */ /* 0x000fe2000f8e0211 */
[----:B------:R-:W-:Y:S11]  /*1000*/  BRA `(.L_x_177) ;  /* 0x00000000000c7947 */ /* 0x000ff60003800000 */
.L_x_176:
[----:B------:R-:W1:Y:S01]  /*1010*/  LDCU UR58, c[0x0][0x444] ;  /* 0x00008880ff3a77ac */ /* 0x000e620008000800 */
[----:B------:R-:W-:-:S04]  /*1020*/  UIMAD UR9, UR49, UR16, UR23 ;  /* 0x00000010310972a4 */ /* 0x000fc8000f8e0217 */
[----:B-1----:R-:W-:-:S12]  /*1030*/  UIMAD UR58, UR9, UR58, URZ ;  /* 0x0000003a093a72a4 */ /* 0x002fd8000f8e02ff */
.L_x_177:
[----:B------:R-:W-:Y:S01]  /*1040*/  USHF.R.S32.HI UR9, URZ, 0x1f, UR57 ;  /* 0x0000001fff097899 */ /* 0x000fe20008011439 */
[----:B------:R-:W1:Y:S01]  /*1050*/  S2R R29, SR_TID.X ;  /* 0x00000000001d7919 */ /* 0x000e620000002100 */
[----:B------:R-:W-:Y:S01]  /*1060*/  UIADD3 UR57, UP1, UP0, UR64, UR10, UR57 ;  /* 0x0000000a40397290 */ /* 0x000fe2000f83e039 */
[----:B------:R-:W2:Y:S01]  /*1070*/  LDC.64 R12, c[0x0][0x3b0] ;  /* 0x0000ec00ff0c7b82 */ /* 0x000ea20000000a00 */
[----:B------:R-:W-:Y:S01]  /*1080*/  UIADD3 UR43, UPT, UPT, UR46, UR37, URZ ;  /* 0x000000252e2b7290 */ /* 0x000fe2000fffe0ff */
[----:B------:R-:W-:Y:S01]  /*1090*/  IMAD.MOV.U32 R11, RZ, RZ, RZ ;  /* 0x000000ffff0b7224 */ /* 0x000fe200078e00ff */
[----:B------:R-:W-:Y:S01]  /*10a0*/  UIADD3.X UR56, UPT, UPT, UR56, UR8, UR9, UP1, UP0 ;  /* 0x0000000838387290 */ /* 0x000fe20008fe0409 */
[----:B------:R-:W-:Y:S01]  /*10b0*/  ISETP.NE.AND P3, PT, RZ, UR60, PT ;  /* 0x0000003cff007c0c */ /* 0x000fe2000bf65270 */
[----:B------:R-:W-:Y:S01]  /*10c0*/  UIMAD UR44, UR16, UR44, URZ ;  /* 0x0000002c102c72a4 */ /* 0x000fe2000f8e02ff */
[----:B------:R-:W-:Y:S01]  /*10d0*/  BSSY.RECONVERGENT B1, `(.L_x_167) ;  /* 0x00008df000017945 */ /* 0x000fe20003800200 */
[----:B------:R-:W3:Y:S01]  /*10e0*/  LDCU.64 UR60, c[0x0][0x420] ;  /* 0x00008400ff3c77ac */ /* 0x000ee20008000a00 */
[----:B------:R-:W4:Y:S01]  /*10f0*/  LDC.64 R14, c[0x0][0x5f8] ;  /* 0x00017e00ff0e7b82 */ /* 0x000f220000000a00 */
[----:B------:R-:W5:Y:S01]  /*1100*/  LDCU UR9, c[0x0][0x508] ;  /* 0x0000a100ff0977ac */ /* 0x000f620008000800 */
[----:B------:R-:W-:-:S02]  /*1110*/  ULEA UR58, UR53, UR58, 0x6 ;  /* 0x0000003a353a7291 */ /* 0x000fc4000f8e30ff */
[----:B------:R-:W-:Y:S02]  /*1120*/  ULEA UR59, UR53, UR59, 0x6 ;  /* 0x0000003b353b7291 */ /* 0x000fe4000f8e30ff */
[----:B-----5:R-:W-:Y:S01]  /*1130*/  UIADD3 UR9, UPT, UPT, UR43, -UR9, -UR35 ;  /* 0x800000092b097290 */ /* 0x020fe2000fffe823 */
[C---:B-1----:R-:W-:Y:S01]  /*1140*/  IMAD.SHL.U32 R26, R29.reuse, 0x8, RZ ;  /* 0x000000081d1a7824 */ /* 0x042fe200078e00ff */
[--C-:B------:R-:W-:Y:S02]  /*1150*/  SHF.R.U32.HI R25, RZ, 0x3, R29.reuse ;  /* 0x00000003ff197819 */ /* 0x100fe4000001161d */
[----:B------:R-:W-:Y:S01]  /*1160*/  USHF.R.S32.HI UR8, URZ, 0x1f, UR9 ;  /* 0x0000001fff087899 */ /* 0x000fe20008011409 */
[----:B------:R-:W-:Y:S02]  /*1170*/  SHF.R.U32.HI R9, RZ, 0x5, R29 ;  /* 0x00000005ff097819 */ /* 0x000fe4000001161d */
[----:B------:R-:W-:Y:S01]  /*1180*/  LOP3.LUT R10, R26, 0x38, RZ, 0xc0, !PT ;  /* 0x000000381a0a7812 */ /* 0x000fe200078ec0ff */
[----:B------:R-:W-:Y:S01]  /*1190*/  ULEA.HI UR8, UR8, UR9, URZ, 0x6 ;  /* 0x0000000908087291 */ /* 0x000fe2000f8f30ff */
[----:B------:R-:W-:Y:S01]  /*11a0*/  LOP3.LUT R8, R29, 0x1f, RZ, 0xc0, !PT ;  /* 0x0000001f1d087812 */ /* 0x000fe200078ec0ff */
[C---:B------:R-:W-:Y:S01]  /*11b0*/  VIADD R28, R25.reuse, 0x60 ;  /* 0x00000060191c7836 */ /* 0x040fe20000000000 */
[----:B------:R-:W-:Y:S01]  /*11c0*/  IADD3 R2, P0, PT, R10, UR62, RZ ;  /* 0x0000003e0a027c10 */ /* 0x000fe2000ff1e0ff */
[----:B------:R-:W-:Y:S01]  /*11d0*/  USHF.R.S32.HI UR42, URZ, 0x6, UR8 ;  /* 0x00000006ff2a7899 */ /* 0x000fe20008011408 */
[----:B------:R-:W-:Y:S01]  /*11e0*/  IADD3 R27, PT, PT, R25, 0x40, RZ ;  /* 0x00000040191b7810 */ /* 0x000fe20007ffe0ff */
[----:B------:R-:W-:-:S02]  /*11f0*/  IMAD R8, R9, UR44, R8 ;  /* 0x0000002c09087c24 */ /* 0x000fc4000f8e0208 */
[----:B------:R-:W-:Y:S01]  /*1200*/  IMAD.X R3, RZ, RZ, UR47, P0 ;  /* 0x0000002fff037e24 */ /* 0x000fe200080e06ff */
[----:B------:R-:W-:Y:S02]  /*1210*/  UISETP.LT.AND UP0, UPT, URZ, UR42, UPT ;  /* 0x0000002aff00728c */ /* 0x000fe4000bf01270 */
[----:B------:R-:W1:Y:S02]  /*1220*/  LDCU.128 UR8, c[0x0][0x590] ;  /* 0x0000b200ff0877ac */ /* 0x000e640008000c00 */
[----:B------:R-:W-:-:S04]  /*1230*/  USEL UR42, URZ, UR42, !UP0 ;  /* 0x0000002aff2a7287 */ /* 0x000fc8000c000000 */
[----:B------:R-:W-:Y:S02]  /*1240*/  UISETP.GT.AND UP0, UPT, UR34, UR42, UPT ;  /* 0x0000002a2200728c */ /* 0x000fe4000bf04270 */
[----:B-1----:R-:W-:Y:S01]  /*1250*/  UIMAD UR17, UR55, UR8, URZ ;  /* 0x00000008371172a4 */ /* 0x002fe2000f8e02ff */
[----:B------:R-:W-:Y:S01]  /*1260*/  IMAD.U32 R0, RZ, RZ, UR8 ;  /* 0x00000008ff007e24 */ /* 0x000fe2000f8e00ff */
[----:B------:R-:W-:Y:S01]  /*1270*/  MOV R4, UR10 ;  /* 0x0000000a00047c02 */ /* 0x000fe20008000f00 */
[----:B------:R-:W-:Y:S02]  /*1280*/  USHF.L.U64.HI UR47, UR8, 0x5, UR9 ;  /* 0x00000005082f7899 */ /* 0x000fe40008010209 */
[----:B------:R-:W-:Y:S01]  /*1290*/  UIMAD UR17, UR48, UR9, UR17 ;  /* 0x00000009301172a4 */ /* 0x000fe2000f8e0211 */
[----:B------:R-:W-:-:S04]  /*12a0*/  IMAD.WIDE.U32 R2, R0, UR48, R2 ;  /* 0x0000003000027c25 */ /* 0x000fc8000f8e0002 */
[----:B------:R-:W-:Y:S01]  /*12b0*/  IMAD.U32 R0, RZ, RZ, UR11 ;  /* 0x0000000bff007e24 */ /* 0x000fe2000f8e00ff */
[----:B------:R-:W1:Y:S01]  /*12c0*/  LDCU.64 UR10, c[0x0][0x550] ;  /* 0x0000aa00ff0a77ac */ /* 0x000e620008000a00 */
[----:B------:R-:W-:-:S04]  /*12d0*/  VIADD R3, R3, UR17 ;  /* 0x0000001103037c36 */ /* 0x000fc80008000000 */
[----:B------:R-:W5:Y:S01]  /*12e0*/  LDCU.64 UR16, c[0x0][0x3c8] ;  /* 0x00007900ff1077ac */ /* 0x000f620008000a00 */
[----:B------:R-:W-:-:S04]  /*12f0*/  IMAD.WIDE.U32 R2, R4, UR23, R2 ;  /* 0x0000001704027c25 */ /* 0x000fc8000f8e0002 */
[----:B------:R-:W-:Y:S02]  /*1300*/  IMAD R3, R0, UR23, R3 ;  /* 0x0000001700037c24 */ /* 0x000fe4000f8e0203 */
[C---:B--2---:R-:W-:Y:S02]  /*1310*/  IMAD R0, R12.reuse, UR55, RZ ;  /* 0x000000370c007c24 */ /* 0x044fe4000f8e02ff */
[----:B------:R-:W-:-:S04]  /*1320*/  IMAD.WIDE.U32 R4, R12, UR48, R10 ;  /* 0x000000300c047c25 */ /* 0x000fc8000f8e000a */
[----:B------:R-:W-:Y:S01]  /*1330*/  IMAD R0, R13, UR48, R0 ;  /* 0x000000300d007c24 */ /* 0x000fe2000f8e0200 */
[----:B------:R-:W-:Y:S01]  /*1340*/  USHF.L.U32 UR48, UR8, 0x5, URZ ;  /* 0x0000000508307899 */ /* 0x000fe200080006ff */
[C---:B------:R-:W-:Y:S01]  /*1350*/  IMAD.WIDE.U32 R6, R25.reuse, UR8, R2 ;  /* 0x0000000819067c25 */ /* 0x040fe2000f8e0002 */
[----:B------:R-:W-:Y:S01]  /*1360*/  IADD3 R2, P0, PT, R4, UR54, RZ ;  /* 0x0000003604027c10 */ /* 0x000fe2000ff1e0ff */
[----:B------:R-:W2:Y:S02]  /*1370*/  LDCU.64 UR54, c[0x0][0x5e8] ;  /* 0x0000bd00ff3677ac */ /* 0x000ea40008000a00 */
[----:B------:R-:W-:Y:S01]  /*1380*/  IMAD R17, R25, UR9, R7 ;  /* 0x0000000919117c24 */ /* 0x000fe2000f8e0207 */
[----:B------:R-:W-:Y:S01]  /*1390*/  IADD3.X R3, PT, PT, R5, UR51, R0, P0, !PT ;  /* 0x0000003305037c10 */ /* 0x000fe200087fe400 */
[----:B-----5:R-:W-:Y:S01]  /*13a0*/  IMAD.U32 R0, RZ, RZ, UR16 ;  /* 0x00000010ff007e24 */ /* 0x020fe2000f8e00ff */
[----:B------:R-:W5:Y:S01]  /*13b0*/  LDCU.64 UR8, c[0x0][0x380] ;  /* 0x00007000ff0877ac */ /* 0x000f620008000a00 */
[----:B----4-:R-:W-:Y:S01]  /*13c0*/  IMAD.WIDE.U32 R4, R14, UR21, RZ ;  /* 0x000000150e047c25 */ /* 0x010fe2000f8e00ff */
[----:B-1----:R-:W-:Y:S01]  /*13d0*/  LEA R240, P2, R6, UR10, 0x1 ;  /* 0x0000000a06f07c11 */ /* 0x002fe2000f8408ff */
[----:B------:R-:W-:-:S02]  /*13e0*/  USHF.L.U32 UR51, UR44, 0x6, URZ ;  /* 0x000000062c337899 */ /* 0x000fc400080006ff */
[----:B------:R-:W-:Y:S01]  /*13f0*/  IMAD.WIDE.U32 R2, R0, UR23, R2 ;  /* 0x0000001700027c25 */ /* 0x000fe2000f8e0002 */
[----:B------:R-:W-:Y:S01]  /*1400*/  MOV R0, UR17 ;  /* 0x0000001100007c02 */ /* 0x000fe20008000f00 */
[----:B------:R-:W1:Y:S01]  /*1410*/  LDCU.64 UR16, c[0x0][0x570] ;  /* 0x0000ae00ff1077ac */ /* 0x000e620008000a00 */
[----:B------:R-:W-:Y:S01]  /*1420*/  SEL R4, R4, RZ, P3 ;  /* 0x000000ff04047207 */ /* 0x000fe20001800000 */
[----:B------:R-:W-:Y:S01]  /*1430*/  IMAD R7, R15, UR21, R5 ;  /* 0x000000150f077c24 */ /* 0x000fe2000f8e0205 */
[----:B------:R-:W-:Y:S01]  /*1440*/  SHF.R.S32.HI R5, RZ, 0x1f, R8 ;  /* 0x0000001fff057819 */ /* 0x000fe20000011408 */
[----:B------:R-:W-:Y:S01]  /*1450*/  IMAD R3, R0, UR23, R3 ;  /* 0x0000001700037c24 */ /* 0x000fe2000f8e0203 */
[----:B------:R-:W-:Y:S01]  /*1460*/  IADD3 R9, P1, P0, R8, UR57, R4 ;  /* 0x0000003908097c10 */ /* 0x000fe2000f83e004 */
[----:B------:R-:W-:Y:S01]  /*1470*/  IMAD.U32 R4, RZ, RZ, UR51 ;  /* 0x00000033ff047e24 */ /* 0x000fe2000f8e00ff */
[----:B------:R-:W-:Y:S01]  /*1480*/  SEL R0, R7, RZ, P3 ;  /* 0x000000ff07007207 */ /* 0x000fe20001800000 */
[----:B------:R-:W-:Y:S01]  /*1490*/  IMAD.WIDE.U32 R2, R25, R12, R2 ;  /* 0x0000000c19027225 */ /* 0x000fe200078e0002 */
[----:B------:R-:W-:Y:S01]  /*14a0*/  LEA.HI.X R239, R6, UR11, R17, 0x1, P2 ;  /* 0x0000000b06ef7c11 */ /* 0x000fe200090f0c11 */
[----:B--2---:R-:W-:Y:S01]  /*14b0*/  UIMAD.WIDE UR10, UR58, 0x4, UR54 ;  /* 0x000000043a0a78a5 */ /* 0x004fe2000f8e0236 */
[----:B------:R-:W-:Y:S01]  /*14c0*/  IADD3.X R5, PT, PT, R5, UR56, R0, P1, P0 ;  /* 0x0000003805057c10 */ /* 0x000fe20008fe0400 */
[----:B------:R-:W-:Y:S01]  /*14d0*/  IMAD R3, R25, R13, R3 ;  /* 0x0000000d19037224 */ /* 0x000fe200078e0203 */
[----:B------:R-:W-:Y:S01]  /*14e0*/  IADD3 R0, P0, PT, R9, UR51, RZ ;  /* 0x0000003309007c10 */ /* 0x000fe2000ff1e0ff */
[----:B------:R-:W-:Y:S01]  /*14f0*/  IMAD.SHL.U32 R8, R12, 0x20, RZ ;  /* 0x000000200c087824 */ /* 0x000fe200078e00ff */
[----:B-----5:R-:W-:Y:S01]  /*1500*/  LEA R237, P1, R2, UR8, 0x1 ;  /* 0x0000000802ed7c11 */ /* 0x020fe2000f8208ff */
[----:B------:R-:W-:Y:S01]  /*1510*/  VIADD R17, R25, 0x20 ;  /* 0x0000002019117836 */ /* 0x000fe20000000000 */
[----:B------:R-:W-:Y:S01]  /*1520*/  LEA.HI.X.SX32 R4, R4, R5, 0x1, P0 ;  /* 0x0000000504047211 */ /* 0x000fe200000f0eff */
[----:B---3--:R-:W-:Y:S01]  /*1530*/  UIMAD.WIDE UR54, UR59, 0x4, UR60 ;  /* 0x000000043b3678a5 */ /* 0x008fe2000f8e023c */
[----:B-1----:R-:W-:-:S02]  /*1540*/  LEA R232, P0, R0, UR16, 0x2 ;  /* 0x0000001000e87c11 */ /* 0x002fc4000f8010ff */
[----:B------:R-:W-:Y:S02]  /*1550*/  SHF.L.U64.HI R13, R12, 0x5, R13 ;  /* 0x000000050c0d7819 */ /* 0x000fe4000001020d */
[----:B------:R-:W-:Y:S02]  /*1560*/  LEA.HI.X R233, R0, UR17, R4, 0x2, P0 ;  /* 0x0000001100e97c11 */ /* 0x000fe400080f1404 */
[----:B------:R-:W-:Y:S02]  /*1570*/  LEA.HI.X R236, R2, UR9, R3, 0x1, P1 ;  /* 0x0000000902ec7c11 */ /* 0x000fe400088f0c03 */
[C---:B------:R-:W-:Y:S02]  /*1580*/  IADD3 R19, P2, PT, R25.reuse, 0x60, RZ ;  /* 0x0000006019137810 */ /* 0x040fe40007f5e0ff */
[C---:B------:R-:W-:Y:S02]  /*1590*/  IADD3 R12, P0, PT, R25.reuse, 0x20, RZ ;  /* 0x00000020190c7810 */ /* 0x040fe40007f1e0ff */
[----:B------:R-:W-:Y:S01]  /*15a0*/  IADD3 R18, P1, PT, R25, 0x40, RZ ;  /* 0x0000004019127810 */ /* 0x000fe20007f3e0ff */
[----:B------:R-:W-:Y:S01]  /*15b0*/  IMAD.X R22, RZ, RZ, RZ, P2 ;  /* 0x000000ffff167224 */ /* 0x000fe200010e06ff */
[----:B------:R-:W-:Y:S01]  /*15c0*/  LOP3.LUT R14, R10, 0x40, RZ, 0xfc, !PT ;  /* 0x000000400a0e7812 */ /* 0x000fe200078efcff */
[----:B------:R-:W-:Y:S01]  /*15d0*/  IMAD.X R15, RZ, RZ, RZ, P0 ;  /* 0x000000ffff0f7224 */ /* 0x000fe200000e06ff */
[----:B------:R-:W-:Y:S01]  /*15e0*/  IADD3.X R21, PT, PT, RZ, RZ, RZ, P1, !PT ;  /* 0x000000ffff157210 */ /* 0x000fe20000ffe4ff */
[----:B------:R-:W-:Y:S08]  /*15f0*/  BRA.U UP0, `(.L_x_178) ;  /* 0x0000000d00147547 */ /* 0x000ff0000b800000 */
        /* <DEDUP_REMOVED lines=13> */
.L_x_179:
[----:B------:R-:W1:Y:S01]  /*16d0*/  LDCU.64 UR10, c[0x0][0x5c0] ;  /* 0x0000b800ff0a77ac */ /* 0x000e620008000a00 */
[----:B------:R-:W-:-:S04]  /*16e0*/  UIADD3 UR8, UPT, UPT, UR36, UR38, URZ ;  /* 0x0000002624087290 */ /* 0x000fc8000fffe0ff */
[----:B-1----:R-:W-:Y:S02]  /*16f0*/  UIMAD.WIDE.U32 UR16, UR8, UR10, URZ ;  /* 0x0000000a081072a5 */ /* 0x002fe4000f8e00ff */
[----:B------:R-:W-:-:S04]  /*1700*/  UIMAD UR8, UR8, UR11, URZ ;  /* 0x0000000b080872a4 */ /* 0x000fc8000f8e02ff */
[----:B------:R-:W-:-:S06]  /*1710*/  UIADD3 UR8, UPT, UPT, UR17, UR8, URZ ;  /* 0x0000000811087290 */ /* 0x000fcc000fffe0ff */
[----:B------:R-:W-:Y:S02]  /*1720*/  MOV R0, UR8 ;  /* 0x0000000800007c02 */ /* 0x000fe40008000f00 */
.L_x_180:
        /* <DEDUP_REMOVED lines=12> */
[----:B------:R-:W-:Y:S06]  /*17f0*/  BRA `(.L_x_182) ;  /* 0x0000000000187947 */ /* 0x000fec0003800000 */
.L_x_181:
[----:B------:R-:W1:Y:S01]  /*1800*/  LDCU.64 UR8, c[0x0][0x5c8] ;  /* 0x0000b900ff0877ac */ /* 0x000e620008000a00 */
[----:B------:R-:W-:-:S04]  /*1810*/  UIADD3 UR36, UPT, UPT, UR36, UR38, URZ ;  /* 0x0000002624247290 */ /* 0x000fc8000fffe0ff */
[----:B-1----:R-:W-:Y:S02]  /*1820*/  UIMAD.WIDE.U32 UR14, UR36, UR8, URZ ;  /* 0x00000008240e72a5 */ /* 0x002fe4000f8e00ff */
[----:B------:R-:W-:-:S04]  /*1830*/  UIMAD UR36, UR36, UR9, URZ ;  /* 0x00000009242472a4 */ /* 0x000fc8000f8e02ff */
[----:B------:R-:W-:-:S06]  /*1840*/  UIADD3 UR36, UPT, UPT, UR15, UR36, URZ ;  /* 0x000000240f247290 */ /* 0x000fcc000fffe0ff */
[----:B------:R-:W-:-:S07]  /*1850*/  MOV R9, UR36 ;  /* 0x0000002400097c02 */ /* 0x000fce0008000f00 */
.L_x_182:
[----:B------:R-:W1:Y:S01]  /*1860*/  LDCU.64 UR12, c[0x0][0x5d8] ;  /* 0x0000bb00ff0c77ac */ /* 0x000e620008000a00 */
[----:B------:R-:W-:Y:S01]  /*1870*/  IMAD.U32 R2, RZ, RZ, UR10 ;  /* 0x0000000aff027e24 */ /* 0x000fe2000f8e00ff */
[----:B------:R-:W-:Y:S01]  /*1880*/  BSSY.RECONVERGENT B0, `(.L_x_183) ;  /* 0x000001c000007945 */ /* 0x000fe20003800200 */
[----:B------:R-:W-:Y:S02]  /*1890*/  UIADD3 UR35, UPT, UPT, -UR46, UR35, URZ ;  /* 0x000000232e237290 */ /* 0x000fe4000fffe1ff */
[----:B------:R-:W-:Y:S01]  /*18a0*/  IMAD.WIDE.U32 R2, R2, UR46, R10 ;  /* 0x0000002e02027c25 */ /* 0x000fe2000f8e000a */
[----:B------:R-:W-:-:S04]  /*18b0*/  UIMAD UR15, UR45, UR10, URZ ;  /* 0x0000000a2d0f72a4 */ /* 0x000fc8000f8e02ff */
[----:B------:R-:W-:Y:S01]  /*18c0*/  UIMAD UR15, UR46, UR11, UR15 ;  /* 0x0000000b2e0f72a4 */ /* 0x000fe2000f8e020f */
[----:B------:R-:W-:Y:S02]  /*18d0*/  ISETP.GE.AND P6, PT, R25, UR35, PT ;  /* 0x0000002319007c0c */ /* 0x000fe4000bfc6270 */
[----:B------:R-:W-:Y:S02]  /*18e0*/  IADD3 R2, P0, PT, R2, UR16, RZ ;  /* 0x0000001002027c10 */ /* 0x000fe4000ff1e0ff */
[----:B------:R-:W-:Y:S02]  /*18f0*/  ISETP.GE.AND P5, PT, R17, UR35, PT ;  /* 0x0000002311007c0c */ /* 0x000fe4000bfa6270 */
[----:B------:R-:W-:Y:S01]  /*1900*/  IADD3.X R3, PT, PT, R0, UR15, R3, P0, !PT ;  /* 0x0000000f00037c10 */ /* 0x000fe200087fe403 */
[----:B-1----:R-:W-:Y:S01]  /*1910*/  IMAD.U32 R0, RZ, RZ, UR12 ;  /* 0x0000000cff007e24 */ /* 0x002fe2000f8e00ff */
[----:B------:R-:W-:Y:S01]  /*1920*/  ISETP.GE.AND P4, PT, R27, UR35, PT ;  /* 0x000000231b007c0c */ /* 0x000fe2000bf86270 */
[----:B------:R-:W-:Y:S01]  /*1930*/  IMAD.U32 R4, RZ, RZ, UR13 ;  /* 0x0000000dff047e24 */ /* 0x000fe2000f8e00ff */
[----:B------:R-:W-:Y:S01]  /*1940*/  ISETP.GE.AND P3, PT, R28, UR35, PT ;  /* 0x000000231c007c0c */ /* 0x000fe2000bf66270 */
[----:B------:R-:W-:-:S04]  /*1950*/  IMAD.WIDE.U32 R6, R0, UR23, R2 ;  /* 0x0000001700067c25 */ /* 0x000fc8000f8e0002 */
[----:B------:R-:W-:Y:S01]  /*1960*/  IMAD R8, R4, UR23, R7 ;  /* 0x0000001704087c24 */ /* 0x000fe2000f8e0207 */
[----:B------:R-:W-:Y:S07]  /*1970*/  @P6 BRA `(.L_x_184) ;  /* 0x0000000000306947 */ /* 0x000fee0003800000 */
        /* <DEDUP_REMOVED lines=12> */
.L_x_184:
[----:B------:R-:W-:Y:S05]  /*1a40*/  BSYNC.RECONVERGENT B0 ;  /* 0x0000000000007941 */ /* 0x000fea0003800200 */
.L_x_183:
[----:B------:R-:W-:Y:S04]  /*1a50*/  BSSY.RECONVERGENT B0, `(.L_x_185) ;  /* 0x0000010000007945 */ /* 0x000fe80003800200 */
[----:B------:R-:W-:Y:S05]  /*1a60*/  @P5 BRA `(.L_x_186) ;  /* 0x0000000000385947 */ /* 0x000fea0003800000 */
[----:B------:R-:W2:Y:S01]  /*1a70*/  LDCU UR15, c[0x0][0x440] ;  /* 0x00008800ff0f77ac */ /* 0x000ea20008000800 */
[----:B-1----:R-:W-:Y:S01]  /*1a80*/  MOV R3, R8 ;  /* 0x0000000800037202 */ /* 0x002fe20000000f00 */
[----:B------:R-:W-:Y:S01]  /*1a90*/  IMAD R0, R15, UR10, RZ ;  /* 0x0000000a0f007c24 */ /* 0x000fe2000f8e02ff */
[----:B------:R-:W1:Y:S01]  /*1aa0*/  LDCU.64 UR12, c[0x0][0x560] ;  /* 0x0000ac00ff0c77ac */ /* 0x000e620008000a00 */
[----:B------:R-:W-:Y:S02]  /*1ab0*/  IMAD.MOV.U32 R2, RZ, RZ, R6 ;  /* 0x000000ffff027224 */ /* 0x000fe400078e0006 */
[C---:B------:R-:W-:Y:S02]  /*1ac0*/  IMAD R0, R12.reuse, UR11, R0 ;  /* 0x0000000b0c007c24 */ /* 0x040fe4000f8e0200 */
[----:B------:R-:W-:-:S04]  /*1ad0*/  IMAD.WIDE.U32 R4, R12, UR10, R2 ;  /* 0x0000000a0c047c25 */ /* 0x000fc8000f8e0002 */
[----:B------:R-:W-:Y:S01]  /*1ae0*/  IMAD.IADD R0, R5, 0x1, R0 ;  /* 0x0000000105007824 */ /* 0x000fe200078e0200 */
[----:B--2---:R-:W-:Y:S02]  /*1af0*/  ISETP.GE.AND P1, PT, R10, UR15, PT ;  /* 0x0000000f0a007c0c */ /* 0x004fe4000bf26270 */
[----:B------:R-:W-:Y:S02]  /*1b00*/  ISETP.GE.AND P0, PT, R14, UR15, PT ;  /* 0x0000000f0e007c0c */ /* 0x000fe4000bf06270 */
[----:B-1----:R-:W-:-:S04]  /*1b10*/  LEA R2, P2, R4, UR12, 0x1 ;  /* 0x0000000c04027c11 */ /* 0x002fc8000f8408ff */
[----:B------:R-:W-:-:S05]  /*1b20*/  LEA.HI.X R3, R4, UR13, R0, 0x1, P2 ;  /* 0x0000000d04037c11 */ /* 0x000fca00090f0c00 */
[----:B------:R2:W-:Y:S04]  /*1b30*/  @!P1 STG.E.128 desc[UR32][R2.64], RZ ;  /* 0x000000ff02009986 */ /* 0x0005e8000c101d20 */
[----:B------:R2:W-:Y:S02]  /*1b40*/  @!P0 STG.E.128 desc[UR32][R2.64+0x80], RZ ;  /* 0x000080ff02008986 */ /* 0x0005e4000c101d20 */
.L_x_186:
[----:B------:R-:W-:Y:S05]  /*1b50*/  BSYNC.RECONVERGENT B0 ;  /* 0x0000000000007941 */ /* 0x000fea0003800200 */
.L_x_185:
[----:B------:R-:W-:Y:S04]  /*1b60*/  BSSY.RECONVERGENT B0, `(.L_x_187) ;  /* 0x0000010000007945 */ /* 0x000fe80003800200 */
[----:B------:R-:W-:Y:S05]  /*1b70*/  @P4 BRA `(.L_x_188) ;  /* 0x0000000000384947 */ /* 0x000fea0003800000 */
[----:B------:R-:W3:Y:S01]  /*1b80*/  LDCU UR15, c[0x0][0x440] ;  /* 0x00008800ff0f77ac */ /* 0x000ee20008000800 */
[----:B-12---:R-:W-:Y:S01]  /*1b90*/  MOV R3, R8 ;  /* 0x0000000800037202 */ /* 0x006fe20000000f00 */
[----:B------:R-:W-:Y:S01]  /*1ba0*/  IMAD R0, R21, UR10, RZ ;  /* 0x0000000a15007c24 */ /* 0x000fe2000f8e02ff */
[----:B------:R-:W1:Y:S01]  /*1bb0*/  LDCU.64 UR12, c[0x0][0x560] ;  /* 0x0000ac00ff0c77ac */ /* 0x000e620008000a00 */
[----:B------:R-:W-:Y:S02]  /*1bc0*/  IMAD.MOV.U32 R2, RZ, RZ, R6 ;  /* 0x000000ffff027224 */ /* 0x000fe400078e0006 */
[C---:B------:R-:W-:Y:S02]  /*1bd0*/  IMAD R0, R18.reuse, UR11, R0 ;  /* 0x0000000b12007c24 */ /* 0x040fe4000f8e0200 */
[----:B------:R-:W-:-:S04]  /*1be0*/  IMAD.WIDE.U32 R4, R18, UR10, R2 ;  /* 0x0000000a12047c25 */ /* 0x000fc8000f8e0002 */
[----:B------:R-:W-:Y:S01]  /*1bf0*/  IMAD.IADD R0, R5, 0x1, R0 ;  /* 0x0000000105007824 */ /* 0x000fe200078e0200 */
[----:B---3--:R-:W-:Y:S02]  /*1c00*/  ISETP.GE.AND P1, PT, R10, UR15, PT ;  /* 0x0000000f0a007c0c */ /* 0x008fe4000bf26270 */
[----:B------:R-:W-:Y:S02]  /*1c10*/  ISETP.GE.AND P0, PT, R14, UR15, PT ;  /* 0x0000000f0e007c0c */ /* 0x000fe4000bf06270 */
[----:B-1----:R-:W-:-:S04]  /*1c20*/  LEA R2, P2, R4, UR12, 0x1 ;  /* 0x0000000c04027c11 */ /* 0x002fc8000f8408ff */
[----:B------:R-:W-:-:S05]  /*1c30*/  LEA.HI.X R3, R4, UR13, R0, 0x1, P2 ;  /* 0x0000000d04037c11 */ /* 0x000fca00090f0c00 */
[----:B------:R3:W-:Y:S04]  /*1c40*/  @!P1 STG.E.128 desc[UR32][R2.64], RZ ;  /* 0x000000ff02009986 */ /* 0x0007e8000c101d20 */
[----:B------:R3:W-:Y:S02]  /*1c50*/  @!P0 STG.E.128 desc[UR32][R2.64+0x80], RZ ;  /* 0x000080ff02008986 */ /* 0x0007e4000c101d20 */
.L_x_188:
[----:B------:R-:W-:Y:S05]  /*1c60*/  BSYNC.RECONVERGENT B0 ;  /* 0x0000000000007941 */ /* 0x000fea0003800200 */
.L_x_187:
[----:B------:R-:W-:Y:S04]  /*1c70*/  BSSY.RECONVERGENT B0, `(.L_x_189) ;  /* 0x0000010000007945 */ /* 0x000fe80003800200 */
[----:B------:R-:W-:Y:S05]  /*1c80*/  @P3 BRA `(.L_x_190) ;  /* 0x0000000000383947 */ /* 0x000fea0003800000 */
[----:B------:R-:W4:Y:S01]  /*1c90*/  LDCU UR15, c[0x0][0x440] ;  /* 0x00008800ff0f77ac */ /* 0x000f220008000800 */
[----:B-123--:R-:W-:Y:S01]  /*1ca0*/  MOV R3, R8 ;  /* 0x0000000800037202 */ /* 0x00efe20000000f00 */
[----:B------:R-:W-:Y:S01]  /*1cb0*/  IMAD R0, R22, UR10, RZ ;  /* 0x0000000a16007c24 */ /* 0x000fe2000f8e02ff */
[----:B------:R-:W1:Y:S01]  /*1cc0*/  LDCU.64 UR12, c[0x0][0x560] ;  /* 0x0000ac00ff0c77ac */ /* 0x000e620008000a00 */
[----:B------:R-:W-:Y:S02]  /*1cd0*/  IMAD.MOV.U32 R2, RZ, RZ, R6 ;  /* 0x000000ffff027224 */ /* 0x000fe400078e0006 */
[C---:B------:R-:W-:Y:S02]  /*1ce0*/  IMAD R0, R19.reuse, UR11, R0 ;  /* 0x0000000b13007c24 */ /* 0x040fe4000f8e0200 */
[----:B------:R-:W-:-:S04]  /*1cf0*/  IMAD.WIDE.U32 R4, R19, UR10, R2 ;  /* 0x0000000a13047c25 */ /* 0x000fc8000f8e0002 */
[----:B------:R-:W-:Y:S01]  /*1d00*/  IMAD.IADD R0, R5, 0x1, R0 ;  /* 0x0000000105007824 */ /* 0x000fe200078e0200 */
[----:B----4-:R-:W-:Y:S02]  /*1d10*/  ISETP.GE.AND P1, PT, R10, UR15, PT ;  /* 0x0000000f0a007c0c */ /* 0x010fe4000bf26270 */
[----:B------:R-:W-:Y:S02]  /*1d20*/  ISETP.GE.AND P0, PT, R14, UR15, PT ;  /* 0x0000000f0e007c0c */ /* 0x000fe4000bf06270 */
[----:B-1----:R-:W-:-:S04]  /*1d30*/  LEA R2, P2, R4, UR12, 0x1 ;  /* 0x0000000c04027c11 */ /* 0x002fc8000f8408ff */
[----:B------:R-:W-:-:S05]  /*1d40*/  LEA.HI.X R3, R4, UR13, R0, 0x1, P2 ;  /* 0x0000000d04037c11 */ /* 0x000fca00090f0c00 */
[----:B------:R4:W-:Y:S04]  /*1d50*/  @!P1 STG.E.128 desc[UR32][R2.64], RZ ;  /* 0x000000ff02009986 */ /* 0x0009e8000c101d20 */
[----:B------:R4:W-:Y:S02]  /*1d60*/  @!P0 STG.E.128 desc[UR32][R2.64+0x80], RZ ;  /* 0x000080ff02008986 */ /* 0x0009e4000c101d20 */
.L_x_190:
[----:B------:R-:W-:Y:S05]  /*1d70*/  BSYNC.RECONVERGENT B0 ;  /* 0x0000000000007941 */ /* 0x000fea0003800200 */
.L_x_189:
[----:B------:R-:W5:Y:S01]  /*1d80*/  LDCU.64 UR10, c[0x0][0x5e0] ;  /* 0x0000bc00ff0a77ac */ /* 0x000f620008000a00 */
[----:B-1234-:R-:W-:Y:S01]  /*1d90*/  MOV R2, UR8 ;  /* 0x0000000800027c02 */ /* 0x01efe20008000f00 */
[----:B------:R-:W-:Y:S01]  /*1da0*/  BSSY.RECONVERGENT B0, `(.L_x_191) ;  /* 0x0000017000007945 */ /* 0x000fe20003800200 */
[----:B------:R-:W-:-:S03]  /*1db0*/  UIMAD UR45, UR45, UR8, URZ ;  /* 0x000000082d2d72a4 */ /* 0x000fc6000f8e02ff */
[----:B------:R-:W-:Y:S01]  /*1dc0*/  IMAD.WIDE.U32 R2, R2, UR46, R10 ;  /* 0x0000002e02027c25 */ /* 0x000fe2000f8e000a */
[----:B------:R-:W-:Y:S02]  /*1dd0*/  UIMAD UR45, UR46, UR9, UR45 ;  /* 0x000000092e2d72a4 */ /* 0x000fe4000f8e022d */
[----:B------:R-:W-:-:S04]  /*1de0*/  IADD3 R2, P0, PT, R2, UR14, RZ ;  /* 0x0000000e02027c10 */ /* 0x000fc8000ff1e0ff */
[----:B------:R-:W-:Y:S02]  /*1df0*/  IADD3.X R3, PT, PT, R9, UR45, R3, P0, !PT ;  /* 0x0000002d09037c10 */ /* 0x000fe400087fe403 */
[----:B-----5:R-:W-:Y:S02]  /*1e00*/  MOV R0, UR10 ;  /* 0x0000000a00007c02 */ /* 0x020fe40008000f00 */
[----:B------:R-:W-:-:S03]  /*1e10*/  MOV R4, UR11 ;  /* 0x0000000b00047c02 */ /* 0x000fc60008000f00 */
[----:B------:R-:W-:-:S04]  /*1e20*/  IMAD.WIDE.U32 R6, R0, UR23, R2 ;  /* 0x0000001700067c25 */ /* 0x000fc8000f8e0002 */
        /* <DEDUP_REMOVED lines=14> */
.L_x_192:
[----:B------:R-:W-:Y:S05]  /*1f10*/  BSYNC.RECONVERGENT B0 ;  /* 0x0000000000007941 */ /* 0x000fea0003800200 */
.L_x_191:
        /* <DEDUP_REMOVED lines=16> */
.L_x_194:
[----:B------:R-:W-:Y:S05]  /*2020*/  BSYNC.RECONVERGENT B0 ;  /* 0x0000000000007941 */ /* 0x000fea0003800200 */
.L_x_193:
        /* <DEDUP_REMOVED lines=16> */
.L_x_196:
[----:B------:R-:W-:Y:S05]  /*2130*/  BSYNC.RECONVERGENT B0 ;  /* 0x0000000000007941 */ /* 0x000fea0003800200 */
.L_x_195:
        /* <DEDUP_REMOVED lines=10> */
[----:B-1----:R-:W-:-:S04]  /*21e0*/  LEA R2, P1, R4, UR10, 0x1 ;  /* 0x0000000a04027c11 */ /* 0x002fc8000f8208ff */
[----:B------:R-:W-:-:S07]  /*21f0*/  LEA.HI.X R3, R4, UR11, R0, 0x1, P1 ;  /* 0x0000000b04037c11 */ /* 0x000fce00088f0c00 */
[----:B------:R1:W-:Y:S01]  /*2200*/  @!P0 STG.E.128 desc[UR32][R2.64], RZ ;  /* 0x000000ff02008986 */ /* 0x0003e2000c101d20 */
[----:B------:R-:W-:-:S13]  /*2210*/  ISETP.GE.AND P0, PT, R14, UR12, PT ;  /* 0x0000000c0e007c0c */ /* 0x000fda000bf06270 */
[----:B------:R-:W-:Y:S05]  /*2220*/  @P0 BRA `(.L_x_197) ;  /* 0x0000007c00240947 */ /* 0x000fea0003800000 */
[----:B------:R2:W-:Y:S01]  /*2230*/  STG.E.128 desc[UR32][R2.64+0x80], RZ ;  /* 0x000080ff02007986 */ /* 0x0005e2000c101d20 */
[----:B------:R-:W-:Y:S05]  /*2240*/  BRA `(.L_x_197) ;  /* 0x0000007c001c7947 */ /* 0x000fea0003800000 */
.L_x_178:
[----:B------:R-:W-:Y:S01]  /*2250*/  ULOP3.LUT UR8, UR53, 0x80000001, URZ, 0xc0, !UPT ;  /* 0x8000000135087892 */ /* 0x000fe2000f8ec0ff */
[----:B------:R-:W-:Y:S01]  /*2260*/  @P3 BAR.SYNC.DEFER_BLOCKING 0x0 ;  /* 0x0000000000003b1d */ /* 0x000fe20000010000 */
[----:B------:R-:W-:Y:S01]  /*2270*/  UIMAD UR53, UR53, -0x40, UR37 ;  /* 0xffffffc0353578a4 */ /* 0x000fe2000f8e0225 */
[----:B------:R-:W-:Y:S01]  /*2280*/  LOP3.LUT R3, R26, 0x1f8, RZ, 0xc0, !PT ;  /* 0x000001f81a037812 */ /* 0x000fe200078ec0ff */
[----:B------:R-:W-:-:S03]  /*2290*/  UISETP.NE.AND UP0, UPT, UR8, 0x1, UPT ;  /* 0x000000010800788c */ /* 0x000fc6000bf05270 */
[----:B------:R-:W-:Y:S01]  /*22a0*/  LOP3.LUT R3, R3, 0x38, R29, 0x78, !PT ;  /* 0x0000003803037812 */ /* 0x000fe200078e781d */
[----:B------:R-:W-:Y:S01]  /*22b0*/  USEL UR16, URZ, 0x4000, UP0 ;  /* 0x00004000ff107887 */ /* 0x000fe20008000000 */
[----:B------:R-:W-:Y:S01]  /*22c0*/  ISETP.GE.AND P3, PT, R25, UR53, PT ;  /* 0x0000003519007c0c */ /* 0x000fe2000bf66270 */
[----:B------:R-:W-:Y:S01]  /*22d0*/  BSSY.RECONVERGENT B0, `(.L_x_198) ;  /* 0x0000018000007945 */ /* 0x000fe20003800200 */
[----:B------:R-:W-:-:S04]  /*22e0*/  LOP3.LUT R3, R3, 0x1e00, R26, 0xf8, !PT ;  /* 0x00001e0003037812 */ /* 0x000fc800078ef81a */
[----:B------:R-:W-:-:S07]  /*22f0*/  LEA R3, R3, UR24, 0x1 ;  /* 0x0000001803037c11 */ /* 0x000fce000f8e08ff */
[----:B------:R-:W-:Y:S05]  /*2300*/  @P3 BRA `(.L_x_199) ;  /* 0x0000000000483947 */ /* 0x000fea0003800000 */
[----:B------:R-:W1:Y:S02]  /*2310*/  LDCU UR8, c[0x0][0x440] ;  /* 0x00008800ff0877ac */ /* 0x000e640008000800 */
[----:B-1----:R-:W-:Y:S02]  /*2320*/  ISETP.GE.AND P1, PT, R10, UR8, PT ;  /* 0x000000080a007c0c */ /* 0x002fe4000bf26270 */
[----:B------:R-:W-:-:S11]  /*2330*/  ISETP.GE.AND P0, PT, R14, UR8, PT ;  /* 0x000000080e007c0c */ /* 0x000fd6000bf06270 */
[----:B------:R-:W-:Y:S02]  /*2340*/  @!P1 IMAD.MOV.U32 R6, RZ, RZ, R240 ;  /* 0x000000ffff069224 */ /* 0x000fe400078e00f0 */
[--C-:B------:R-:W-:Y:S01]  /*2350*/  @!P1 IMAD.MOV.U32 R7, RZ, RZ, R239.reuse ;  /* 0x000000ffff079224 */ /* 0x100fe200078e00ef */
[----:B------:R-:W-:Y:S01]  /*2360*/  @!P0 MOV R4, R240 ;  /* 0x000000f000048202 */ /* 0x000fe20000000f00 */
[----:B------:R-:W-:-:S03]  /*2370*/  @!P0 IMAD.MOV.U32 R5, RZ, RZ, R239 ;  /* 0x000000ffff058224 */ /* 0x000fc600078e00ef */
        /* <DEDUP_REMOVED lines=11> */
.L_x_199:
[----:B------:R2:W-:Y:S04]  /*2430*/  STS.128 [R3+0x8000], RZ ;  /* 0x008000ff03007388 */ /* 0x0005e80000000c00 */
[----:B------:R2:W-:Y:S02]  /*2440*/  STS.128 [R3+0xa000], RZ ;  /* 0x00a000ff03007388 */ /* 0x0005e40000000c00 */
.L_x_200:
[----:B------:R-:W-:Y:S05]  /*2450*/  BSYNC.RECONVERGENT B0 ;  /* 0x0000000000007941 */ /* 0x000fea0003800200 */
.L_x_198:
[----:B------:R-:W-:Y:S01]  /*2460*/  ISETP.GE.AND P4, PT, R17, UR53, PT ;  /* 0x0000003511007c0c */ /* 0x000fe2000bf86270 */
[----:B------:R-:W-:-:S12]  /*2470*/  BSSY.RECONVERGENT B0, `(.L_x_201) ;  /* 0x0000016000007945 */ /* 0x000fd80003800200 */
[----:B------:R3:W-:Y:S04]  /*2480*/  @P4 STS.128 [R3+0x9000], RZ ;  /* 0x009000ff03004388 */ /* 0x0007e80000000c00 */
[----:B------:R3:W-:Y:S01]  /*2490*/  @P4 STS.128 [R3+0xb000], RZ ;  /* 0x00b000ff03004388 */ /* 0x0007e20000000c00 */
[----:B------:R-:W-:Y:S05]  /*24a0*/  @P4 BRA `(.L_x_202) ;  /* 0x0000000000484947 */ /* 0x000fea0003800000 */
[----:B------:R-:W4:Y:S01]  /*24b0*/  LDCU UR8, c[0x0][0x440] ;  /* 0x00008800ff0877ac */ /* 0x000f220008000800 */
[----:B-1----:R-:W-:Y:S02]  /*24c0*/  IMAD.U32 R4, RZ, RZ, UR48 ;  /* 0x00000030ff047e24 */ /* 0x002fe4000f8e00ff */
[----:B------:R-:W-:Y:S02]  /*24d0*/  IMAD.U32 R2, RZ, RZ, UR48 ;  /* 0x00000030ff027e24 */ /* 0x000fe4000f8e00ff */
[----:B------:R-:W-:Y:S01]  /*24e0*/  IMAD.U32 R0, RZ, RZ, UR47 ;  /* 0x0000002fff007e24 */ /* 0x000fe2000f8e00ff */
[----:B------:R-:W-:-:S04]  /*24f0*/  LEA R4, P2, R4, R240, 0x1 ;  /* 0x000000f004047211 */ /* 0x000fc800078408ff */
[----:B------:R-:W-:Y:S02]  /*2500*/  LEA.HI.X R5, R2, R239, R0, 0x1, P2 ;  /* 0x000000ef02057211 */ /* 0x000fe400010f0c00 */
[----:B----4-:R-:W-:Y:S02]  /*2510*/  ISETP.GE.AND P1, PT, R10, UR8, PT ;  /* 0x000000080a007c0c */ /* 0x010fe4000bf26270 */
        /* <DEDUP_REMOVED lines=11> */
.L_x_202:
[----:B------:R-:W-:Y:S05]  /*25d0*/  BSYNC.RECONVERGENT B0 ;  /* 0x0000000000007941 */ /* 0x000fea0003800200 */
.L_x_201:
[----:B------:R-:W-:Y:S01]  /*25e0*/  BSSY.RECONVERGENT B0, `(.L_x_203) ;  /* 0x0000017000007945 */ /* 0x000fe20003800200 */
[----:B------:R-:W-:-:S03]  /*25f0*/  IADD3 R230, PT, PT, R3, UR16, RZ ;  /* 0x0000001003e67c10 */ /* 0x000fc6000fffe0ff */
[----:B------:R-:W-:Y:S05]  /*2600*/  @P3 BRA `(.L_x_204) ;  /* 0x0000000000483947 */ /* 0x000fea0003800000 */
[----:B------:R-:W5:Y:S02]  /*2610*/  LDCU UR8, c[0x0][0x440] ;  /* 0x00008800ff0877ac */ /* 0x000f640008000800 */
[----:B-----5:R-:W-:Y:S02]  /*2620*/  ISETP.GE.AND P1, PT, R10, UR8, PT ;  /* 0x000000080a007c0c */ /* 0x020fe4000bf26270 */
[----:B------:R-:W-:-:S11]  /*2630*/  ISETP.GE.AND P0, PT, R14, UR8, PT ;  /* 0x000000080e007c0c */ /* 0x000fd6000bf06270 */
[----:B-1----:R-:W-:Y:S02]  /*2640*/  @!P1 IMAD.MOV.U32 R6, RZ, RZ, R237 ;  /* 0x000000ffff069224 */ /* 0x002fe400078e00ed */
[--C-:B------:R-:W-:Y:S01]  /*2650*/  @!P1 IMAD.MOV.U32 R7, RZ, RZ, R236.reuse ;  /* 0x000000ffff079224 */ /* 0x100fe200078e00ec */
[----:B----4-:R-:W-:Y:S01]  /*2660*/  @!P0 MOV R4, R237 ;  /* 0x000000ed00048202 */ /* 0x010fe20000000f00 */
[----:B------:R-:W-:-:S03]  /*2670*/  @!P0 IMAD.MOV.U32 R5, RZ, RZ, R236 ;  /* 0x000000ffff058224 */ /* 0x000fc600078e00ec */
        /* <DEDUP_REMOVED lines=11> */
.L_x_204:
[----:B------:R1:W-:Y:S04]  /*2730*/  STS.128 [R230], RZ ;  /* 0x000000ffe6007388 */ /* 0x0003e80000000c00 */
[----:B------:R1:W-:Y:S02]  /*2740*/  STS.128 [R230+0x2000], RZ ;  /* 0x002000ffe6007388 */ /* 0x0003e40000000c00 */
.L_x_205:
[----:B------:R-:W-:Y:S05]  /*2750*/  BSYNC.RECONVERGENT B0 ;  /* 0x0000000000007941 */ /* 0x000fea0003800200 */
.L_x_203:
[--C-:B------:R-:W-:Y:S01]  /*2760*/  SHF.R.U32.HI R30, RZ, 0x1, R29.reuse ;  /* 0x00000001ff1e7819 */ /* 0x100fe2000001161d */
[----:B------:R-:W-:Y:S01]  /*2770*/  IMAD.MOV.U32 R249, RZ, RZ, 0x7f800000 ;  /* 0x7f800000fff97424 */ /* 0x000fe200078e00ff */
[----:B------:R-:W-:Y:S01]  /*2780*/  SHF.R.U32.HI R0, RZ, 0x2, R29 ;  /* 0x00000002ff007819 */ /* 0x000fe2000001161d */
[----:B------:R-:W-:Y:S01]  /*2790*/  IMAD.MOV.U32 R248, RZ, RZ, 0x7f800000 ;  /* 0x7f800000fff87424 */ /* 0x000fe200078e00ff */
[----:B------:R-:W-:Y:S01]  /*27a0*/  LOP3.LUT R241, R30, 0x10, RZ, 0xc0, !PT ;  /* 0x000000101ef17812 */ /* 0x000fe200078ec0ff */
[----:B------:R-:W-:Y:S02]  /*27b0*/  IMAD.MOV.U32 R247, RZ, RZ, 0x7f800000 ;  /* 0x7f800000fff77424 */ /* 0x000fe400078e00ff */
[----:B------:R-:W-:Y:S01]  /*27c0*/  IMAD.MOV.U32 R246, RZ, RZ, 0x7f800000 ;  /* 0x7f800000fff67424 */ /* 0x000fe200078e00ff */
[----:B------:R-:W-:-:S04]  /*27d0*/  LOP3.LUT R241, R241, 0x7, R0, 0xf8, !PT ;  /* 0x00000007f1f17812 */ /* 0x000fc800078ef800 */
[C---:B------:R-:W-:Y:S01]  /*27e0*/  LOP3.LUT R2, R241.reuse, 0x20, RZ, 0xfc, !PT ;  /* 0x00000020f1027812 */ /* 0x040fe200078efcff */
[C---:B-1--4-:R-:W-:Y:S01]  /*27f0*/  VIADD R4, R241.reuse, 0x8 ;  /* 0x00000008f1047836 */ /* 0x052fe20000000000 */
[C---:B------:R-:W-:Y:S01]  /*2800*/  ISETP.GE.AND P3, PT, R241.reuse, UR53, PT ;  /* 0x00000035f1007c0c */ /* 0x040fe2000bf66270 */
[----:B------:R-:W-:Y:S01]  /*2810*/  VIADD R0, R241, 0x28 ;  /* 0x00000028f1007836 */ /* 0x000fe20000000000 */
[----:B------:R-:W-:Y:S02]  /*2820*/  ISETP.GE.AND P1, PT, R2, UR53, PT ;  /* 0x0000003502007c0c */ /* 0x000fe4000bf26270 */
[----:B------:R-:W-:Y:S01]  /*2830*/  ISETP.GE.AND P2, PT, R4, UR53, PT ;  /* 0x0000003504007c0c */ /* 0x000fe2000bf46270 */
[----:B------:R-:W-:Y:S01]  /*2840*/  IMAD.MOV.U32 R4, RZ, RZ, 0x4 ;  /* 0x00000004ff047424 */ /* 0x000fe200078e00ff */
[----:B------:R-:W-:-:S03]  /*2850*/  ISETP.GE.AND P0, PT, R0, UR53, PT ;  /* 0x0000003500007c0c */ /* 0x000fc6000bf06270 */
[----:B------:R-:W-:-:S05]  /*2860*/  IMAD.WIDE.U32 R4, R241, R4, UR54 ;  /* 0x00000036f1047e25 */ /* 0x000fca000f8e0004 */
[----:B------:R1:W5:Y:S04]  /*2870*/  @!P3 LDG.E R249, desc[UR32][R4.64] ;  /* 0x0000002004f9b981 */ /* 0x000368000c1e1900 */
[----:B------:R1:W5:Y:S04]  /*2880*/  @!P2 LDG.E R248, desc[UR32][R4.64+0x20] ;  /* 0x0000202004f8a981 */ /* 0x000368000c1e1900 */
[----:B------:R1:W5:Y:S04]  /*2890*/  @!P1 LDG.E R247, desc[UR32][R4.64+0x80] ;  /* 0x0000802004f79981 */ /* 0x000368000c1e1900 */
[----:B------:R1:W5:Y:S01]  /*28a0*/  @!P0 LDG.E R246, desc[UR32][R4.64+0xa0] ;  /* 0x0000a02004f68981 */ /* 0x000362000c1e1900 */
[----:B------:R-:W-:Y:S03]  /*28b0*/  BSSY.RECONVERGENT B0, `(.L_x_206) ;  /* 0x0000013000007945 */ /* 0x000fe60003800200 */
[----:B------:R1:W-:Y:S04]  /*28c0*/  @P4 STS.128 [R230+0x1000], RZ ;  /* 0x001000ffe6004388 */ /* 0x0003e80000000c00 */
[----:B------:R1:W-:Y:S01]  /*28d0*/  @P4 STS.128 [R230+0x3000], RZ ;  /* 0x003000ffe6004388 */ /* 0x0003e20000000c00 */
[----:B------:R-:W-:Y:S05]  /*28e0*/  @P4 BRA `(.L_x_207) ;  /* 0x00000000003c4947 */ /* 0x000fea0003800000 */
[----:B------:R-:W4:Y:S01]  /*28f0*/  LDCU UR8, c[0x0][0x440] ;  /* 0x00008800ff0877ac */ /* 0x000f220008000800 */
[----:B-1----:R-:W-:-:S04]  /*2900*/  LEA R4, P2, R8, R237, 0x1 ;  /* 0x000000ed08047211 */ /* 0x002fc800078408ff */
        /* <DEDUP_REMOVED lines=13> */
.L_x_207:
[----:B------:R-:W-:Y:S05]  /*29e0*/  BSYNC.RECONVERGENT B0 ;  /* 0x0000000000007941 */ /* 0x000fea0003800200 */
.L_x_206:
[----:B------:R-:W2:Y:S01]  /*29f0*/  LDCU.64 UR8, c[0x0][0x3d0] ;  /* 0x00007a00ff0877ac */ /* 0x000ea20008000a00 */
[----:B-1--4-:R-:W-:Y:S01]  /*2a00*/  MOV R4, UR14 ;  /* 0x0000000e00047c02 */ /* 0x012fe20008000f00 */
[----:B------:R-:W-:Y:S01]  /*2a10*/  BSSY.RECONVERGENT B0, `(.L_x_208) ;  /* 0x0000024000007945 */ /* 0x000fe20003800200 */
[----:B------:R-:W-:Y:S02]  /*2a20*/  UIADD3 UR17, UPT, UPT, -UR46, UR35, URZ ;  /* 0x000000232e117290 */ /* 0x000fe4000fffe1ff */
[----:B------:R-:W-:Y:S01]  /*2a30*/  UIMAD UR49, UR45, UR14, URZ ;  /* 0x0000000e2d3172a4 */ /* 0x000fe2000f8e02ff */
[----:B------:R-:W-:-:S03]  /*2a40*/  IMAD.WIDE.U32 R4, R4, UR46, R10 ;  /* 0x0000002e04047c25 */ /* 0x000fc6000f8e000a */
[----:B------:R-:W-:Y:S01]  /*2a50*/  UIMAD UR49, UR46, UR15, UR49 ;  /* 0x0000000f2e3172a4 */ /* 0x000fe2000f8e0231 */
[----:B------:R-:W-:Y:S02]  /*2a60*/  ISETP.GE.AND P6, PT, R25, UR17, PT ;  /* 0x0000001119007c0c */ /* 0x000fe4000bfc6270 */
[----:B------:R-:W-:-:S04]  /*2a70*/  IADD3 R4, P0, PT, R4, UR52, RZ ;  /* 0x0000003404047c10 */ /* 0x000fc8000ff1e0ff */
        /* <DEDUP_REMOVED lines=27> */
.L_x_209:
[----:B------:R2:W-:Y:S04]  /*2c30*/  STS.128 [R3+0xc000], RZ ;  /* 0x00c000ff03007388 */ /* 0x0005e80000000c00 */
[----:B------:R2:W-:Y:S02]  /*2c40*/  STS.128 [R3+0x10000], RZ ;  /* 0x010000ff03007388 */ /* 0x0005e40000000c00 */
.L_x_210:
[----:B------:R-:W-:Y:S05]  /*2c50*/  BSYNC.RECONVERGENT B0 ;  /* 0x0000000000007941 */ /* 0x000fea0003800200 */
.L_x_208:
[----:B------:R-:W-:Y:S01]  /*2c60*/  ISETP.GE.AND P5, PT, R17, UR17, PT ;  /* 0x0000001111007c0c */ /* 0x000fe2000bfa6270 */
[----:B------:R-:W-:Y:S01]  /*2c70*/  BSSY.RECONVERGENT B0, `(.L_x_211) ;  /* 0x000001c000007945 */ /* 0x000fe20003800200 */
[----:B------:R-:W-:Y:S02]  /*2c80*/  ISETP.GE.AND P4, PT, R27, UR17, PT ;  /* 0x000000111b007c0c */ /* 0x000fe4000bf86270 */
[----:B------:R-:W-:-:S09]  /*2c90*/  ISETP.GE.AND P3, PT, R28, UR17, PT ;  /* 0x000000111c007c0c */ /* 0x000fd2000bf66270 */
[----:B------:R4:W-:Y:S04]  /*2ca0*/  @P5 STS.128 [R3+0xd000], RZ ;  /* 0x00d000ff03005388 */ /* 0x0009e80000000c00 */
[----:B------:R4:W-:Y:S01]  /*2cb0*/  @P5 STS.128 [R3+0x11000], RZ ;  /* 0x011000ff03005388 */ /* 0x0009e20000000c00 */
        /* <DEDUP_REMOVED lines=23> */
.L_x_212:
[----:B------:R-:W-:Y:S05]  /*2e30*/  BSYNC.RECONVERGENT B0 ;  /* 0x0000000000007941 */ /* 0x000fea0003800200 */
.L_x_211:
[----:B------:R1:W-:Y:S01]  /*2e40*/  @P4 STS.128 [R3+0xe000], RZ ;  /* 0x00e000ff03004388 */ /* 0x0003e20000000c00 */
[----:B------:R-:W-:Y:S03]  /*2e50*/  BSSY.RECONVERGENT B0, `(.L_x_213) ;  /* 0x0000019000007945 */ /* 0x000fe60003800200 */
        /* <DEDUP_REMOVED lines=24> */
.L_x_214:
[----:B------:R-:W-:Y:S05]  /*2fe0*/  BSYNC.RECONVERGENT B0 ;  /* 0x0000000000007941 */ /* 0x000fea0003800200 */
.L_x_213:
        /* <DEDUP_REMOVED lines=26> */
.L_x_216:
[----:B------:R-:W-:Y:S05]  /*3190*/  BSYNC.RECONVERGENT B0 ;  /* 0x0000000000007941 */ /* 0x000fea0003800200 */
.L_x_215:
[----:B------:R-:W2:Y:S01]  /*31a0*/  LDCU.64 UR8, c[0x0][0x3d8] ;  /* 0x00007b00ff0877ac */ /* 0x000ea20008000a00 */
[----:B-1----:R-:W-:Y:S01]  /*31b0*/  MOV R4, UR12 ;  /* 0x0000000c00047c02 */ /* 0x002fe20008000f00 */
[----:B------:R-:W-:Y:S01]  /*31c0*/  BSSY.RECONVERGENT B0, `(.L_x_217) ;  /* 0x0000022000007945 */ /* 0x000fe20003800200 */
[----:B------:R-:W-:-:S03]  /*31d0*/  UIMAD UR45, UR45, UR12, URZ ;  /* 0x0000000c2d2d72a4 */ /* 0x000fc6000f8e02ff */
[----:B------:R-:W-:Y:S01]  /*31e0*/  IMAD.WIDE.U32 R4, R4, UR46, R10 ;  /* 0x0000002e04047c25 */ /* 0x000fe2000f8e000a */
[----:B------:R-:W-:Y:S02]  /*31f0*/  UIMAD UR45, UR46, UR13, UR45 ;  /* 0x0000000d2e2d72a4 */ /* 0x000fe4000f8e022d */
[----:B------:R-:W-:-:S04]  /*3200*/  IADD3 R4, P0, PT, R4, UR50, RZ ;  /* 0x0000003204047c10 */ /* 0x000fc8000ff1e0ff */
        /* <DEDUP_REMOVED lines=27> */
.L_x_218:
[----:B------:R1:W-:Y:S04]  /*33c0*/  STS.128 [R3+0x14000], RZ ;  /* 0x014000ff03007388 */ /* 0x0003e80000000c00 */
[----:B------:R1:W-:Y:S02]  /*33d0*/  STS.128 [R3+0x18000], RZ ;  /* 0x018000ff03007388 */ /* 0x0003e40000000c00 */
.L_x_219:
[----:B------:R-:W-:Y:S05]  /*33e0*/  BSYNC.RECONVERGENT B0 ;  /* 0x0000000000007941 */ /* 0x000fea0003800200 */
.L_x_217:
[----:B------:R-:W1:Y:S01]  /*33f0*/  S2R R218, SR_TID.X ;  /* 0x0000000000da7919 */ /* 0x000e620000002100 */
[----:B------:R-:W-:Y:S01]  /*3400*/  SHF.L.U32 R208, R29, 0x6, RZ ;  /* 0x000000061dd07819 */ /* 0x000fe200000006ff */
[----:B------:R-:W-:Y:S01]  /*3410*/  BSSY.RECONVERGENT B0, `(.L_x_220) ;  /* 0x000001b000007945 */ /* 0x000fe20003800200 */
[----:B------:R1:W-:Y:S02]  /*3420*/  @P5 STS.128 [R3+0x15000], RZ ;  /* 0x015000ff03005388 */ /* 0x0003e40000000c00 */
[----:B------:R-:W-:Y:S02]  /*3430*/  LOP3.LUT R2, R208, 0x1c0, RZ, 0xc0, !PT ;  /* 0x000001c0d0027812 */ /* 0x000fe400078ec0ff */
[----:B------:R1:W-:Y:S01]  /*3440*/  @P5 STS.128 [R3+0x19000], RZ ;  /* 0x019000ff03005388 */ /* 0x0003e20000000c00 */
[----:B------:R-:W-:Y:S05]  /*3450*/  @P5 BRA `(.L_x_221) ;  /* 0x0000000000585947 */ /* 0x000fea0003800000 */
[----:B------:R-:W3:Y:S01]  /*3460*/  LDCU UR14, c[0x0][0x440] ;  /* 0x00008800ff0e77ac */ /* 0x000ee20008000800 */
[----:B--2---:R-:W-:Y:S01]  /*3470*/  MOV R5, R13 ;  /* 0x0000000d00057202 */ /* 0x004fe20000000f00 */
[----:B------:R-:W-:Y:S01]  /*3480*/  IMAD R0, R15, UR12, RZ ;  /* 0x0000000c0f007c24 */ /* 0x000fe2000f8e02ff */
[----:B------:R-:W2:Y:S01]  /*3490*/  LDCU.64 UR8, c[0x0][0x390] ;  /* 0x00007200ff0877ac */ /* 0x000ea20008000a00 */
[----:B------:R-:W-:Y:S02]  /*34a0*/  IMAD.MOV.U32 R4, RZ, RZ, R8 ;  /* 0x000000ffff047224 */ /* 0x000fe400078e0008 */
[C---:B------:R-:W-:Y:S02]  /*34b0*/  IMAD R0, R12.reuse, UR13, R0 ;  /* 0x0000000d0c007c24 */ /* 0x040fe4000f8e0200 */
[----:B------:R-:W-:-:S04]  /*34c0*/  IMAD.WIDE.U32 R6, R12, UR12, R4 ;  /* 0x0000000c0c067c25 */ /* 0x000fc8000f8e0004 */
[----:B------:R-:W-:Y:S01]  /*34d0*/  IMAD.IADD R0, R7, 0x1, R0 ;  /* 0x0000000107007824 */ /* 0x000fe200078e0200 */
[----:B---3--:R-:W-:Y:S02]  /*34e0*/  ISETP.GE.AND P1, PT, R10, UR14, PT ;  /* 0x0000000e0a007c0c */ /* 0x008fe4000bf26270 */
        /* <DEDUP_REMOVED lines=13> */
.L_x_221:
[----:B------:R-:W-:Y:S05]  /*35c0*/  BSYNC.RECONVERGENT B0 ;  /* 0x0000000000007941 */ /* 0x000fea0003800200 */
.L_x_220:
[----:B------:R-:W-:Y:S01]  /*35d0*/  IMAD.U32 R0, RZ, RZ, UR31 ;  /* 0x0000001fff007e24 */ /* 0x000fe2000f8e00ff */
[----:B--2---:R-:W-:Y:S01]  /*35e0*/  SHF.R.U32.HI R4, RZ, 0x4, R29 ;  /* 0x00000004ff047819 */ /* 0x004fe2000001161d */
[----:B------:R-:W-:Y:S01]  /*35f0*/  IMAD.SHL.U32 R209, R29, 0x20, RZ ;  /* 0x000000201dd17824 */ /* 0x000fe200078e00ff */
[----:B------:R-:W-:Y:S01]  /*3600*/  LOP3.LUT R6, R2, 0x38, R26, 0xf8, !PT ;  /* 0x0000003802067812 */ /* 0x000fe200078ef81a */
[----:B------:R-:W-:Y:S01]  /*3610*/  IMAD.U32 R2, RZ, RZ, UR37 ;  /* 0x00000025ff027e24 */ /* 0x000fe2000f8e00ff */
[----:B------:R-:W-:Y:S01]  /*3620*/  IADD3 R0, PT, PT, R0, UR35, R241 ;  /* 0x0000002300007c10 */ /* 0x000fe2000fffe0f1 */
[----:B------:R2:W-:Y:S01]  /*3630*/  @P4 STS.128 [R3+0x16000], RZ ;  /* 0x016000ff03004388 */ /* 0x0005e20000000c00 */
[----:B------:R-:W-:Y:S01]  /*3640*/  LOP3.LUT R4, R4, 0x8, RZ, 0xc0, !PT ;  /* 0x0000000804047812 */ /* 0x000fe200078ec0ff */
[----:B-1----:R-:W-:Y:S01]  /*3650*/  IMAD.SHL.U32 R216, R218, 0x8, RZ ;  /* 0x00000008dad87824 */ /* 0x002fe200078e00ff */
[----:B------:R-:W-:Y:S01]  /*3660*/  IADD3 R234, PT, PT, R0, -0x1f, -R2 ;  /* 0xffffffe100ea7810 */ /* 0x000fe20007ffe802 */
[----:B------:R2:W-:Y:S01]  /*3670*/  @P4 STS.128 [R3+0x1a000], RZ ;  /* 0x01a000ff03004388 */ /* 0x0005e20000000c00 */
[--C-:B------:R-:W-:Y:S01]  /*3680*/  LOP3.LUT R0, R4, 0x10, R29.reuse, 0xf8, !PT ;  /* 0x0000001004007812 */ /* 0x100fe200078ef81d */
[----:B------:R-:W-:Y:S01]  /*3690*/  IMAD.SHL.U32 R20, R218, 0x20, RZ ;  /* 0x00000020da147824 */ /* 0x000fe200078e00ff */
[----:B------:R-:W-:Y:S01]  /*36a0*/  LOP3.LUT R5, R208, 0x200, RZ, 0xc0, !PT ;  /* 0x00000200d0057812 */ /* 0x000fe200078ec0ff */
[----:B------:R-:W-:Y:S01]  /*36b0*/  IMAD.SHL.U32 R12, R218, 0x2, RZ ;  /* 0x00000002da0c7824 */ /* 0x000fe200078e00ff */
[----:B------:R-:W-:Y:S01]  /*36c0*/  LOP3.LUT R2, R0, R6, RZ, 0x3c, !PT ;  /* 0x0000000600027212 */ /* 0x000fe200078e3cff */
[----:B------:R-:W1:Y:S01]  /*36d0*/  LDCU UR14, c[0x0][0x440] ;  /* 0x00008800ff0e77ac */ /* 0x000e620008000800 */
[----:B------:R-:W-:Y:S01]  /*36e0*/  LOP3.LUT R0, R6, 0x8, R29, 0x78, !PT ;  /* 0x0000000806007812 */ /* 0x000fe200078e781d */
[----:B------:R-:W-:Y:S01]  /*36f0*/  BSSY.RECONVERGENT B0, `(.L_x_222) ;  /* 0x000002d000007945 */ /* 0x000fe20003800200 */
[--C-:B------:R-:W-:Y:S01]  /*3700*/  LOP3.LUT R5, R5, 0x400, R209.reuse, 0xf8, !PT ;  /* 0x0000040005057812 */ /* 0x100fe200078ef8d1 */
[----:B------:R-:W1:Y:S01]  /*3710*/  LDCU UR15, c[0x0][0x3e0] ;  /* 0x00007c00ff0f77ac */ /* 0x000e620008000800 */
[----:B------:R-:W-:Y:S01]  /*3720*/  LOP3.LUT R209, R0, 0x7a00, R209, 0xf8, !PT ;  /* 0x00007a0000d17812 */ /* 0x000fe200078ef8d1 */
[----:B------:R-:W-:Y:S01]  /*3730*/  IMAD.SHL.U32 R0, R218, 0x40, RZ ;  /* 0x00000040da007824 */ /* 0x000fe200078e00ff */
[----:B------:R-:W-:Y:S01]  /*3740*/  LOP3.LUT R4, R6, 0x8, R30, 0x78, !PT ;  /* 0x0000000806047812 */ /* 0x000fe200078e781e */
[----:B------:R-:W-:Y:S01]  /*3750*/  IMAD.SHL.U32 R6, R218, 0x10, RZ ;  /* 0x00000010da067824 */ /* 0x000fe200078e00ff */
[----:B------:R-:W-:Y:S01]  /*3760*/  LOP3.LUT R208, R2, 0x200, R208, 0xf8, !PT ;  /* 0x0000020002d07812 */ /* 0x000fe200078ef8d0 */
[----:B------:R-:W1:Y:S01]  /*3770*/  LDCU UR17, c[0x0][0x45c] ;  /* 0x00008b80ff1177ac */ /* 0x000e620008000800 */
[----:B------:R-:W-:-:S02]  /*3780*/  LOP3.LUT R213, R5, R4, RZ, 0xfc, !PT ;  /* 0x0000000405d57212 */ /* 0x000fc400078efcff */
[----:B------:R-:W-:Y:S02]  /*3790*/  LOP3.LUT R4, R0, 0x1c0, RZ, 0xc0, !PT ;  /* 0x000001c000047812 */ /* 0x000fe400078ec0ff */
[----:B------:R-:W-:Y:S02]  /*37a0*/  LOP3.LUT R6, R6, 0x1c0, RZ, 0xc0, !PT ;  /* 0x000001c006067812 */ /* 0x000fe400078ec0ff */
[----:B------:R-:W-:Y:S02]  /*37b0*/  LOP3.LUT R2, R0, 0x200, RZ, 0xc0, !PT ;  /* 0x0000020000027812 */ /* 0x000fe400078ec0ff */
[----:B------:R-:W-:Y:S02]  /*37c0*/  LOP3.LUT R0, R4, 0x38, R216, 0xf8, !PT ;  /* 0x0000003804007812 */ /* 0x000fe400078ef8d8 */
[----:B------:R-:W-:Y:S02]  /*37d0*/  SHF.R.U32.HI R7, RZ, 0x1, R218 ;  /* 0x00000001ff077819 */ /* 0x000fe400000116da */
[----:B------:R-:W-:-:S02]  /*37e0*/  LOP3.LUT R5, R12, 0x7006, R20, 0xc8, !PT ;  /* 0x000070060c057812 */ /* 0x000fc400078ec814 */
[----:B------:R-:W-:Y:S02]  /*37f0*/  LOP3.LUT R4, R6, 0x38, R12, 0xf8, !PT ;  /* 0x0000003806047812 */ /* 0x000fe400078ef80c */
[----:B------:R-:W-:Y:S02]  /*3800*/  LOP3.LUT R16, R0, 0x8, R218, 0x78, !PT ;  /* 0x0000000800107812 */ /* 0x000fe400078e78da */
[--C-:B------:R-:W-:Y:S02]  /*3810*/  LOP3.LUT R2, R2, 0x400, R20.reuse, 0xf8, !PT ;  /* 0x0000040002027812 */ /* 0x100fe400078ef814 */
[----:B------:R-:W-:Y:S02]  /*3820*/  LOP3.LUT R17, R5, 0x400, R20, 0xf8, !PT ;  /* 0x0000040005117812 */ /* 0x000fe400078ef814 */
[--C-:B------:R-:W-:Y:S02]  /*3830*/  LOP3.LUT R0, R0, 0x8, R7.reuse, 0x78, !PT ;  /* 0x0000000800007812 */ /* 0x100fe400078e7807 */
[----:B------:R-:W-:Y:S01]  /*3840*/  LOP3.LUT R15, R4, 0x20, R7, 0x78, !PT ;  /* 0x00000020040f7812 */ /* 0x000fe200078e7807 */
[----:B-12---:R-:W-:Y:S06]  /*3850*/  @P4 BRA `(.L_x_223) ;  /* 0x0000000000584947 */ /* 0x006fec0003800000 */
[----:B------:R-:W1:Y:S01]  /*3860*/  LDCU UR45, c[0x0][0x440] ;  /* 0x00008800ff2d77ac */ /* 0x000e620008000800 */
[----:B------:R-:W-:Y:S01]  /*3870*/  IMAD R6, R21, UR12, RZ ;  /* 0x0000000c15067c24 */ /* 0x000fe2000f8e02ff */
[----:B------:R-:W-:Y:S01]  /*3880*/  MOV R5, R13 ;  /* 0x0000000d00057202 */ /* 0x000fe20000000f00 */
[----:B------:R-:W-:Y:S01]  /*3890*/  IMAD.MOV.U32 R4, RZ, RZ, R8 ;  /* 0x000000ffff047224 */ /* 0x000fe200078e0008 */
[----:B------:R-:W2:Y:S01]  /*38a0*/  LDCU.64 UR8, c[0x0][0x390] ;  /* 0x00007200ff0877ac */ /* 0x000ea20008000a00 */
[C---:B------:R-:W-:Y:S02]  /*38b0*/  IMAD R12, R18.reuse, UR13, R6 ;  /* 0x0000000d120c7c24 */ /* 0x040fe4000f8e0206 */
[----:B------:R-:W-:-:S04]  /*38c0*/  IMAD.WIDE.U32 R6, R18, UR12, R4 ;  /* 0x0000000c12067c25 */ /* 0x000fc8000f8e0004 */
[----:B------:R-:W-:Y:S01]  /*38d0*/  IMAD.IADD R12, R7, 0x1, R12 ;  /* 0x00000001070c7824 */ /* 0x000fe200078e020c */
        /* <DEDUP_REMOVED lines=14> */
.L_x_223:
[----:B------:R-:W-:Y:S05]  /*39c0*/  BSYNC.RECONVERGENT B0 ;  /* 0x0000000000007941 */ /* 0x000fea0003800200 */
.L_x_222:
[----:B-1----:R-:W-:Y:S01]  /*39d0*/  LOP3.LUT R4, R16, 0x7a00, R20, 0xf8, !PT ;  /* 0x00007a0010047812 */ /* 0x002fe200078ef814 */
[----:B------:R1:W-:Y:S01]  /*39e0*/  @P3 STS.128 [R3+0x17000], RZ ;  /* 0x017000ff03003388 */ /* 0x0003e20000000c00 */
[----:B------:R-:W-:Y:S01]  /*39f0*/  BSSY.RECONVERGENT B0, `(.L_x_224) ;  /* 0x000001c000007945 */ /* 0x000fe20003800200 */
[----:B------:R-:W-:Y:S02]  /*3a00*/  LOP3.LUT R215, R2, R0, RZ, 0xfc, !PT ;  /* 0x0000000002d77212 */ /* 0x000fe400078efcff */
[----:B------:R1:W-:Y:S01]  /*3a10*/  STL [R1], R4 ;  /* 0x0000000401007387 */ /* 0x0003e20000100800 */
[----:B------:R-:W-:-:S03]  /*3a20*/  LOP3.LUT R252, R17, R15, RZ, 0xfc, !PT ;  /* 0x0000000f11fc7212 */ /* 0x000fc600078efcff */
[----:B------:R1:W-:Y:S01]  /*3a30*/  @P3 STS.128 [R3+0x1b000], RZ ;  /* 0x01b000ff03003388 */ /* 0x0003e20000000c00 */
[----:B------:R-:W-:Y:S05]  /*3a40*/  @P3 BRA `(.L_x_225) ;  /* 0x0000000000583947 */ /* 0x000fea0003800000 */
[----:B------:R-:W2:Y:S01]  /*3a50*/  LDCU UR45, c[0x0][0x440] ;  /* 0x00008800ff2d77ac */ /* 0x000ea20008000800 */
[----:B------:R-:W-:Y:S01]  /*3a60*/  MOV R7, R13 ;  /* 0x0000000d00077202 */ /* 0x000fe20000000f00 */
        /* <DEDUP_REMOVED lines=20> */
.L_x_225:
[----:B------:R-:W-:Y:S05]  /*3bb0*/  BSYNC.RECONVERGENT B0 ;  /* 0x0000000000007941 */ /* 0x000fea0003800200 */
.L_x_224:
[----:B------:R-:W1:Y:S01]  /*3bc0*/  LDC R238, c[0x0][0x44c] ;  /* 0x00011300ffee7b82 */ /* 0x000e620000000800 */
[----:B------:R-:W0:Y:S01]  /*3bd0*/  LDGDEPBAR ;  /* 0x00000000000079af */ /* 0x000e220000000000 */
[----:B------:R-:W3:Y:S01]  /*3be0*/  LDCU UR8, c[0x0][0x590] ;  /* 0x0000b200ff0877ac */ /* 0x000ee20008000800 */
[----:B------:R-:W-:Y:S01]  /*3bf0*/  R2P PR, R29, 0x6 ;  /* 0x000000061d007804 */ /* 0x000fe20000000000 */
[----:B------:R-:W-:Y:S01]  /*3c00*/  IMAD.MOV.U32 R207, RZ, RZ, 0x40 ;  /* 0x00000040ffcf7424 */ /* 0x000fe200078e00ff */
[----:B------:R-:W-:Y:S01]  /*3c10*/  LEA R209, R209, UR24, 0x1 ;  /* 0x00000018d1d17c11 */ /* 0x000fe2000f8e08ff */
[----:B------:R-:W-:Y:S01]  /*3c20*/  IMAD.MOV.U32 R206, RZ, RZ, 0x20 ;  /* 0x00000020ffce7424 */ /* 0x000fe200078e00ff */
[----:B------:R-:W-:Y:S01]  /*3c30*/  LEA R213, R213, UR24, 0x1 ;  /* 0x00000018d5d57c11 */ /* 0x000fe2000f8e08ff */
[----:B------:R-:W-:Y:S01]  /*3c40*/  IMAD.SHL.U32 R2, R218, 0x2, RZ ;  /* 0x00000002da027824 */ /* 0x000fe200078e00ff */
[----:B------:R-:W-:Y:S01]  /*3c50*/  SEL R207, R207, 0xffffffc0, !P2 ;  /* 0xffffffc0cfcf7807 */ /* 0x000fe20005000000 */
[----:B------:R-:W-:Y:S01]  /*3c60*/  IMAD.MOV.U32 R0, RZ, RZ, 0x10 ;  /* 0x00000010ff007424 */ /* 0x000fe200078e00ff */
[----:B------:R-:W-:Y:S01]  /*3c70*/  LEA R208, R208, UR24, 0x1 ;  /* 0x00000018d0d07c11 */ /* 0x000fe2000f8e08ff */
[----:B------:R-:W-:Y:S01]  /*3c80*/  IMAD.MOV.U32 R235, RZ, RZ, R230 ;  /* 0x000000ffffeb7224 */ /* 0x000fe200078e00e6 */
[----:B------:R-:W-:Y:S01]  /*3c90*/  SEL R206, R206, 0xffffffe0, !P1 ;  /* 0xffffffe0cece7807 */ /* 0x000fe20004800000 */
[----:B------:R-:W-:Y:S01]  /*3ca0*/  IMAD.IADD R210, R207, 0x1, R209 ;  /* 0x00000001cfd27824 */ /* 0x000fe200078e02d1 */
[----:B------:R-:W-:-:S02]  /*3cb0*/  LOP3.LUT P0, RZ, R218, 0x4, RZ, 0xc0, !PT ;  /* 0x00000004daff7812 */ /* 0x000fc4000780c0ff */
[----:B------:R-:W-:Y:S02]  /*3cc0*/  CS2R R158, SRZ ;  /* 0x00000000009e7805 */ /* 0x000fe4000001ff00 */
[----:B------:R-:W-:Y:S02]  /*3cd0*/  SHF.R.U32.HI R221, RZ, 0x3, R218 ;  /* 0x00000003ffdd7819 */ /* 0x000fe400000116da */
[----:B------:R-:W-:Y:S02]  /*3ce0*/  CS2R R156, SRZ ;  /* 0x00000000009c7805 */ /* 0x000fe4000001ff00 */
[----:B------:R-:W-:Y:S02]  /*3cf0*/  LOP3.LUT R214, R2, 0x20, RZ, 0xc0, !PT ;  /* 0x0000002002d67812 */ /* 0x000fe400078ec0ff */
[----:B------:R-:W-:Y:S02]  /*3d00*/  CS2R R162, SRZ ;  /* 0x0000000000a27805 */ /* 0x000fe4000001ff00 */
[----:B------:R-:W-:-:S02]  /*3d10*/  LOP3.LUT R251, R216, 0x38, RZ, 0xc0, !PT ;  /* 0x00000038d8fb7812 */ /* 0x000fc400078ec0ff */
        /* <DEDUP_REMOVED lines=61> */
[C---:B------:R-:W-:Y:S01]  /*40f0*/  LOP3.LUT P3, RZ, R218.reuse, 0x2, RZ, 0xc0, !PT ;  /* 0x00000002daff7812 */ /* 0x040fe2000786c0ff */
[----:B------:R-:W-:Y:S01]  /*4100*/  VIADD R213, R213, UR16 ;  /* 0x00000010d5d57c36 */ /* 0x000fe20008000000 */
[----:B------:R-:W-:Y:S01]  /*4110*/  LOP3.LUT P4, RZ, R218, 0x8, RZ, 0xc0, !PT ;  /* 0x00000008daff7812 */ /* 0x000fe2000788c0ff */
[----:B------:R-:W-:Y:S01]  /*4120*/  VIADD R208, R208, UR16 ;  /* 0x00000010d0d07c36 */ /* 0x000fe20008000000 */
[----:B------:R-:W-:Y:S01]  /*4130*/  SEL R0, R0, 0xfffffff0, !P0 ;  /* 0xfffffff000007807 */ /* 0x000fe20004000000 */
[----:B------:R-:W-:Y:S01]  /*4140*/  IMAD.IADD R211, R206, 0x1, R209 ;  /* 0x00000001ced37824 */ /* 0x000fe200078e02d1 */
[----:B------:R-:W-:Y:S01]  /*4150*/  LOP3.LUT R214, R214, 0x18, R221, 0xf8, !PT ;  /* 0x00000018d6d67812 */ /* 0x000fe200078ef8dd */
[----:B------:R-:W-:Y:S01]  /*4160*/  IMAD.IADD R212, R206, 0x1, R210 ;  /* 0x00000001ced47824 */ /* 0x000fe200078e02d2 */
[----:B------:R-:W-:Y:S01]  /*4170*/  LOP3.LUT R250, R251, 0x40, RZ, 0xfc, !PT ;  /* 0x00000040fbfa7812 */ /* 0x000fe200078efcff */
[----:B---3--:R-:W-:-:S02]  /*4180*/  USHF.L.U32 UR8, UR8, 0x6, URZ ;  /* 0x0000000608087899 */ /* 0x008fc400080006ff */
[----:B------:R-:W-:Y:S02]  /*4190*/  UIADD3 UR43, UPT, UPT, UR43, 0x80, -UR35 ;  /* 0x000000802b2b7890 */ /* 0x000fe4000fffe823 */
[----:B-1----:R-:W-:-:S12]  /*41a0*/  USHF.L.U32 UR44, UR44, 0x3, URZ ;  /* 0x000000032c2c7899 */ /* 0x002fd800080006ff */
.L_x_228:
[----:B------:R-:W0:Y:S01]  /*41b0*/  LDGDEPBAR ;  /* 0x00000000000079af */ /* 0x000e220000000000 */
[C---:B------:R-:W-:Y:S01]  /*41c0*/  IMAD.IADD R0, R213.reuse, 0x1, R206 ;  /* 0x00000001d5007824 */ /* 0x040fe200078e02ce */
[----:B------:R-:W-:Y:S01]  /*41d0*/  UIADD3 UR31, UPT, UPT, UR31, -0x40, URZ ;  /* 0xffffffc01f1f7890 */ /* 0x000fe2000fffe0ff */
[----:B--2-4-:R-:W-:Y:S01]  /*41e0*/  IMAD.IADD R3, R213, 0x1, R207 ;  /* 0x00000001d5037824 */ /* 0x014fe200078e02cf */
[----:B------:R-:W-:Y:S01]  /*41f0*/  USHF.L.U32 UR9, UR39, 0x7, URZ ;  /* 0x0000000727097899 */ /* 0x000fe200080006ff */
[----:B------:R-:W-:Y:S01]  /*4200*/  IMAD.SHL.U32 R217, R218, 0x2, RZ ;  /* 0x00000002dad97824 */ /* 0x000fe200078e00ff */
[----:B------:R-:W-:Y:S01]  /*4210*/  UISETP.GE.AND UP0, UPT, UR31, UR43, UPT ;  /* 0x0000002b1f00728c */ /* 0x000fe2000bf06270 */
[----:B------:R-:W-:Y:S01]  /*4220*/  IMAD.IADD R2, R206, 0x1, R3 ;  /* 0x00000001ce027824 */ /* 0x000fe200078e0203 */
[----:B------:R-:W-:Y:S01]  /*4230*/  UIADD3 UR9, UPT, UPT, UR9, 0x80, URZ ;  /* 0x0000008009097890 */ /* 0x000fe2000fffe0ff */
[----:B------:R-:W-:Y:S01]  /*4240*/  SHF.R.U32.HI R219, RZ, 0x1, R218 ;  /* 0x00000001ffdb7819 */ /* 0x000fe200000116da */
[----:B------:R-:W-:Y:S01]  /*4250*/  UIADD3 UR34, UPT, UPT, UR34, -0x1, URZ ;  /* 0xffffffff22227890 */ /* 0x000fe2000fffe0ff */
[----:B-----5:R-:W-:Y:S01]  /*4260*/  FSETP.NEU.FTZ.AND P2, PT, R249, -INF , PT ;  /* 0xff800000f900780b */ /* 0x020fe20003f5d000 */
[----:B------:R-:W-:Y:S06]  /*4270*/  UISETP.LT.AND UP0, UPT, UR9, UR35, UP0 ;  /* 0x000000230900728c */ /* 0x000fec0008701270 */
[----:B------:R-:W-:Y:S01]  /*4280*/  PLOP3.LUT P1, PT, PT, PT, UP0, 0x80, 0x8 ;  /* 0x000000000008781c */ /* 0x000fe20003f2f008 */
[----:B------:R-:W-:Y:S01]  /*4290*/  UISETP.GT.AND UP0, UPT, UR34, UR42, UPT ;  /* 0x0000002a2200728c */ /* 0x000fe2000bf04270 */
[----:B------:R-:W-:Y:S04]  /*42a0*/  DEPBAR.LE SB0, 0x0 ;  /* 0x000080000000791a */ /* 0x000fe80000000000 */
[----:B------:R-:W-:Y:S06]  /*42b0*/  BAR.SYNC.DEFER_BLOCKING 0x0 ;  /* 0x0000000000007b1d */ /* 0x000fec0000010000 */
[----:B------:R-:W-:Y:S08]  /*42c0*/  LDSM.16.M88.4 R32, [R213] ;  /* 0x00000000d520783b */ /* 0x000ff00000000200 */
[----:B------:R-:W1:Y:S08]  /*42d0*/  LDSM.16.M88.4 R16, [R209+0xc000] ;  /* 0x00c00000d110783b */ /* 0x000e700000000200 */
[----:B------:R-:W2:Y:S08]  /*42e0*/  LDSM.16.M88.4 R28, [R213+0x1000] ;  /* 0x00100000d51c783b */ /* 0x000eb00000000200 */
[----:B------:R-:W3:Y:S08]  /*42f0*/  LDSM.16.M88.4 R164, [R209+0xc800] ;  /* 0x00c80000d1a4783b */ /* 0x000ef00000000200 */
[----:B------:R-:W-:Y:S08]  /*4300*/  LDSM.16.M88.4 R168, [R0] ;  /* 0x0000000000a8783b */ /* 0x000ff00000000200 */
[----:B------:R-:W4:Y:S01]  /*4310*/  LDSM.16.M88.4 R172, [R211+0xc000] ;  /* 0x00c00000d3ac783b */ /* 0x000f220000000200 */
[-C--:B-1----:R-:W-:Y:S07]  /*4320*/  HMMA.16816.F32.BF16 R4, R32, R16.reuse, RZ ;  /* 0x000000102004723c */ /* 0x082fee00000418ff */
[----:B------:R-:W1:Y:S01]  /*4330*/  LDSM.16.M88.4 R176, [R0+0x1000] ;  /* 0x0010000000b0783b */ /* 0x000e620000000200 */
[C---:B--2---:R-:W-:Y:S07]  /*4340*/  HMMA.16816.F32.BF16 R8, R28.reuse, R16, RZ ;  /* 0x000000101c08723c */ /* 0x044fee00000418ff */
[----:B------:R-:W2:Y:S01]  /*4350*/  LDSM.16.M88.4 R180, [R211+0xc800] ;  /* 0x00c80000d3b4783b */ /* 0x000ea20000000200 */
[-C--:B------:R-:W-:Y:S07]  /*4360*/  HMMA.16816.F32.BF16 R12, R28, R18.reuse, RZ ;  /* 0x000000121c0c723c */ /* 0x080fee00000418ff */
[----:B------:R-:W-:Y:S01]  /*4370*/  LDSM.16.M88.4 R184, [R3] ;  /* 0x0000000003b8783b */ /* 0x000fe20000000200 */
[C---:B------:R-:W-:Y:S07]  /*4380*/  HMMA.16816.F32.BF16 R16, R32.reuse, R18, RZ ;  /* 0x000000122010723c */ /* 0x040fee00000418ff */
[----:B------:R-:W2:Y:S01]  /*4390*/  LDSM.16.M88.4 R188, [R210+0xc000] ;  /* 0x00c00000d2bc783b */ /* 0x000ea20000000200 */
[-C--:B---3--:R-:W-:Y:S07]  /*43a0*/  HMMA.16816.F32.BF16 R20, R32, R164.reuse, RZ ;  /* 0x000000a42014723c */ /* 0x088fee00000418ff */
[----:B------:R-:W3:Y:S01]  /*43b0*/  LDSM.16.M88.4 R192, [R3+0x1000] ;  /* 0x0010000003c0783b */ /* 0x000ee20000000200 */
[C---:B------:R-:W-:Y:S07]  /*43c0*/  HMMA.16816.F32.BF16 R24, R28.reuse, R164, RZ ;  /* 0x000000a41c18723c */ /* 0x040fee00000418ff */
[----:B------:R-:W-:Y:S01]  /*43d0*/  LDSM.16.M88.4 R196, [R2] ;  /* 0x0000000002c4783b */ /* 0x000fe20000000200 */
[-C--:B------:R-:W-:Y:S07]  /*43e0*/  HMMA.16816.F32.BF16 R28, R28, R166.reuse, RZ ;  /* 0x000000a61c1c723c */ /* 0x080fee00000418ff */
[----:B------:R-:W-:Y:S01]  /*43f0*/  LDSM.16.M88.4 R200, [R212+0xc000] ;  /* 0x00c00000d4c8783b */ /* 0x000fe20000000200 */
[----:B------:R-:W-:Y:S07]  /*4400*/  HMMA.16816.F32.BF16 R32, R32, R166, RZ ;  /* 0x000000a62020723c */ /* 0x000fee00000418ff */
[----:B------:R-:W3:Y:S01]  /*4410*/  LDSM.16.M88.4 R164, [R210+0xc800] ;  /* 0x00c80000d2a4783b */ /* 0x000ee20000000200 */
[-C--:B----4-:R-:W-:Y:S07]  /*4420*/  HMMA.16816.F32.BF16 R4, R168, R172.reuse, R4 ;  /* 0x000000aca804723c */ /* 0x090fee0000041804 */
[----:B------:R-:W4:Y:S01]  /*4430*/  LDSM.16.M88.4 R204, [R2+0x1000] ;  /* 0x0010000002cc783b */ /* 0x000f220000000200 */
[C---:B-1----:R-:W-:Y:S08]  /*4440*/  HMMA.16816.F32.BF16 R8, R176.reuse, R172, R8 ;  /* 0x000000acb008723c */ /* 0x042ff00000041808 */
[-C--:B------:R-:W-:Y:S08]  /*4450*/  HMMA.16816.F32.BF16 R12, R176, R174.reuse, R12 ;  /* 0x000000aeb00c723c */ /* 0x080ff0000004180c */
[C---:B------:R-:W-:Y:S01]  /*4460*/  HMMA.16816.F32.BF16 R16, R168.reuse, R174, R16 ;  /* 0x000000aea810723c */ /* 0x040fe20000041810 */
[----:B------:R-:W-:Y:S07]  /*4470*/  LDSM.16.M88.4 R172, [R213+0x2000] ;  /* 0x00200000d5ac783b */ /* 0x000fee0000000200 */
[-C--:B--2---:R-:W-:Y:S08]  /*4480*/  HMMA.16816.F32.BF16 R20, R168, R180.reuse, R20 ;  /* 0x000000b4a814723c */ /* 0x084ff00000041814 */
[C---:B------:R-:W-:Y:S08]  /*4490*/  HMMA.16816.F32.BF16 R24, R176.reuse, R180, R24 ;  /* 0x000000b4b018723c */ /* 0x040ff00000041818 */
[-C--:B------:R-:W-:Y:S01]  /*44a0*/  HMMA.16816.F32.BF16 R28, R176, R182.reuse, R28 ;  /* 0x000000b6b01c723c */ /* 0x080fe2000004181c */
[----:B------:R-:W-:Y:S07]  /*44b0*/  LDSM.16.M88.4 R176, [R209+0x10000] ;  /* 0x01000000d1b0783b */ /* 0x000fee0000000200 */
[----:B------:R-:W-:Y:S01]  /*44c0*/  HMMA.16816.F32.BF16 R32, R168, R182, R32 ;  /* 0x000000b6a820723c */ /* 0x000fe20000041820 */
[----:B------:R-:W1:Y:S07]  /*44d0*/  LDSM.16.M88.4 R168, [R212+0xc800] ;  /* 0x00c80000d4a8783b */ /* 0x000e6e0000000200 */
[-C--:B------:R-:W-:Y:S01]  /*44e0*/  HMMA.16816.F32.BF16 R4, R184, R188.reuse, R4 ;  /* 0x000000bcb804723c */ /* 0x080fe20000041804 */
[----:B------:R-:W2:Y:S07]  /*44f0*/  LDSM.16.M88.4 R180, [R213+0x3000] ;  /* 0x00300000d5b4783b */ /* 0x000eae0000000200 */
[C---:B---3--:R-:W-:Y:S08]  /*4500*/  HMMA.16816.F32.BF16 R8, R192.reuse, R188, R8 ;  /* 0x000000bcc008723c */ /* 0x048ff00000041808 */
[-C--:B------:R-:W-:Y:S08]  /*4510*/  HMMA.16816.F32.BF16 R12, R192, R190.reuse, R12 ;  /* 0x000000bec00c723c */ /* 0x080ff0000004180c */
[C---:B------:R-:W-:Y:S01]  /*4520*/  HMMA.16816.F32.BF16 R16, R184.reuse, R190, R16 ;  /* 0x000000beb810723c */ /* 0x040fe20000041810 */
[----:B------:R-:W-:Y:S07]  /*4530*/  LDSM.16.M88.4 R188, [R211+0x10000] ;  /* 0x01000000d3bc783b */ /* 0x000fee0000000200 */
[-C--:B------:R-:W-:Y:S08]  /*4540*/  HMMA.16816.F32.BF16 R20, R184, R164.reuse, R20 ;  /* 0x000000a4b814723c */ /* 0x080ff00000041814 */
[C---:B------:R-:W-:Y:S08]  /*4550*/  HMMA.16816.F32.BF16 R24, R192.reuse, R164, R24 ;  /* 0x000000a4c018723c */ /* 0x040ff00000041818 */
[-C--:B------:R-:W-:Y:S01]  /*4560*/  HMMA.16816.F32.BF16 R28, R192, R166.reuse, R28 ;  /* 0x000000a6c01c723c */ /* 0x080fe2000004181c */
[----:B------:R-:W-:Y:S07]  /*4570*/  LDSM.16.M88.4 R192, [R0+0x3000] ;  /* 0x0030000000c0783b */ /* 0x000fee0000000200 */
[----:B------:R-:W-:Y:S01]  /*4580*/  HMMA.16816.F32.BF16 R32, R184, R166, R32 ;  /* 0x000000a6b820723c */ /* 0x000fe20000041820 */
[----:B------:R-:W3:Y:S07]  /*4590*/  LDSM.16.M88.4 R164, [R209+0x10800] ;  /* 0x01080000d1a4783b */ /* 0x000eee0000000200 */
[-C--:B------:R-:W-:Y:S01]  /*45a0*/  HMMA.16816.F32.BF16 R4, R196, R200.reuse, R4 ;  /* 0x000000c8c404723c */ /* 0x080fe20000041804 */
[----:B------:R1:W3:Y:S07]  /*45b0*/  LDSM.16.M88.4 R184, [R0+0x2000] ;  /* 0x0020000000b8783b */ /* 0x0002ee0000000200 */
[C---:B----4-:R-:W-:Y:S08]  /*45c0*/  HMMA.16816.F32.BF16 R8, R204.reuse, R200, R8 ;  /* 0x000000c8cc08723c */ /* 0x050ff00000041808 */
[-C--:B------:R-:W-:Y:S08]  /*45d0*/  HMMA.16816.F32.BF16 R12, R204, R202.reuse, R12 ;  /* 0x000000cacc0c723c */ /* 0x080ff0000004180c */
[C---:B------:R-:W-:Y:S01]  /*45e0*/  HMMA.16816.F32.BF16 R16, R196.reuse, R202, R16 ;  /* 0x000000cac410723c */ /* 0x040fe20000041810 */
[----:B------:R-:W-:Y:S03]  /*45f0*/  LDSM.16.M88.4 R200, [R210+0x10000] ;  /* 0x01000000d2c8783b */ /* 0x000fe60000000200 */
[----:B-1----:R-:W-:Y:S01]  /*4600*/  @!P1 LOP3.LUT R0, R217, 0x6, RZ, 0xc0, !PT ;  /* 0x00000006d9009812 */ /* 0x002fe200078ec0ff */
[----:B------:R-:W-:Y:S03]  /*4610*/  IMAD.MOV.U32 R217, RZ, RZ, 0x20 ;  /* 0x00000020ffd97424 */ /* 0x000fe600078e00ff */
[-C--:B------:R-:W-:Y:S03]  /*4620*/  HMMA.16816.F32.BF16 R20, R196, R168.reuse, R20 ;  /* 0x000000a8c414723c */ /* 0x080fe60000041814 */
[----:B------:R-:W-:Y:S05]  /*4630*/  @!P1 LOP3.LUT R0, R0, 0x1e0, R219, 0xf8, !PT ;  /* 0x000001e000009812 */ /* 0x000fea00078ef8db */
[C---:B------:R-:W-:Y:S08]  /*4640*/  HMMA.16816.F32.BF16 R24, R204.reuse, R168, R24 ;  /* 0x000000a8cc18723c */ /* 0x040ff00000041818 */
[-C--:B------:R-:W-:Y:S01]  /*4650*/  HMMA.16816.F32.BF16 R28, R204, R170.reuse, R28 ;  /* 0x000000aacc1c723c */ /* 0x080fe2000004181c */
[----:B------:R-:W-:Y:S07]  /*4660*/  LDSM.16.M88.4 R204, [R3+0x3000] ;  /* 0x0030000003cc783b */ /* 0x000fee0000000200 */
[----:B------:R-:W-:Y:S01]  /*4670*/  HMMA.16816.F32.BF16 R32, R196, R170, R32 ;  /* 0x000000aac420723c */ /* 0x000fe20000041820 */
[----:B------:R-:W1:Y:S07]  /*4680*/  LDSM.16.M88.4 R168, [R211+0x10800] ;  /* 0x01080000d3a8783b */ /* 0x000e6e0000000200 */
[-C--:B------:R-:W-:Y:S01]  /*4690*/  HMMA.16816.F32.BF16 R4, R172, R176.reuse, R4 ;  /* 0x000000b0ac04723c */ /* 0x080fe20000041804 */
[----:B------:R-:W4:Y:S07]  /*46a0*/  LDSM.16.M88.4 R196, [R3+0x2000] ;  /* 0x0020000003c4783b */ /* 0x000f2e0000000200 */
[C---:B--2---:R-:W-:Y:S08]  /*46b0*/  HMMA.16816.F32.BF16 R8, R180.reuse, R176, R8 ;  /* 0x000000b0b408723c */ /* 0x044ff00000041808 */
[-C--:B------:R-:W-:Y:S08]  /*46c0*/  HMMA.16816.F32.BF16 R12, R180, R178.reuse, R12 ;  /* 0x000000b2b40c723c */ /* 0x080ff0000004180c */
[C---:B------:R-:W-:Y:S01]  /*46d0*/  HMMA.16816.F32.BF16 R16, R172.reuse, R178, R16 ;  /* 0x000000b2ac10723c */ /* 0x040fe20000041810 */
[----:B------:R-:W-:Y:S07]  /*46e0*/  LDSM.16.M88.4 R176, [R212+0x10000] ;  /* 0x01000000d4b0783b */ /* 0x000fee0000000200 */
[-C--:B---3--:R-:W-:Y:S08]  /*46f0*/  HMMA.16816.F32.BF16 R20, R172, R164.reuse, R20 ;  /* 0x000000a4ac14723c */ /* 0x088ff00000041814 */
[C---:B------:R-:W-:Y:S08]  /*4700*/  HMMA.16816.F32.BF16 R24, R180.reuse, R164, R24 ;  /* 0x000000a4b418723c */ /* 0x040ff00000041818 */
[-C--:B------:R-:W-:Y:S03]  /*4710*/  HMMA.16816.F32.BF16 R28, R180, R166.reuse, R28 ;  /* 0x000000a6b41c723c */ /* 0x080fe6000004181c */
[----:B------:R-:W-:Y:S01]  /*4720*/  @!P1 VIADDMNMX R181, R234, -R217, UR35, PT ;  /* 0x00000023eab59e46 */ /* 0x000fe2000b8009d9 */
[----:B------:R-:W-:Y:S02]  /*4730*/  IMAD.MOV.U32 R217, RZ, RZ, 0x18 ;  /* 0x00000018ffd97424 */ /* 0x000fe400078e00ff */
[----:B------:R-:W-:Y:S02]  /*4740*/  FMUL.FTZ R180, R249, 1.4426950216293334961 ;  /* 0x3fb8aa3bf9b47820 */ /* 0x000fe40000410000 */
[----:B------:R-:W-:Y:S01]  /*4750*/  HMMA.16816.F32.BF16 R32, R172, R166, R32 ;  /* 0x000000a6ac20723c */ /* 0x000fe20000041820 */
[----:B------:R-:W2:Y:S03]  /*4760*/  LDSM.16.M88.4 R164, [R210+0x10800] ;  /* 0x01080000d2a4783b */ /* 0x000ea60000000200 */
[----:B------:R-:W-:Y:S04]  /*4770*/  FSEL R180, R180, RZ, P2 ;  /* 0x000000ffb4b47208 */ /* 0x000fe80001000000 */
[-C--:B------:R-:W-:Y:S01]  /*4780*/  HMMA.16816.F32.BF16 R4, R184, R188.reuse, R4 ;  /* 0x000000bcb804723c */ /* 0x080fe20000041804 */
[----:B------:R-:W3:Y:S07]  /*4790*/  LDSM.16.M88.4 R172, [R2+0x2000] ;  /* 0x0020000002ac783b */ /* 0x000eee0000000200 */
[C---:B------:R-:W-:Y:S08]  /*47a0*/  HMMA.16816.F32.BF16 R8, R192.reuse, R188, R8 ;  /* 0x000000bcc008723c */ /* 0x040ff00000041808 */
[-C--:B------:R-:W-:Y:S08]  /*47b0*/  HMMA.16816.F32.BF16 R12, R192, R190.reuse, R12 ;  /* 0x000000bec00c723c */ /* 0x080ff0000004180c */
[C---:B------:R-:W-:Y:S08]  /*47c0*/  HMMA.16816.F32.BF16 R16, R184.reuse, R190, R16 ;  /* 0x000000beb810723c */ /* 0x040ff00000041810 */
[-C--:B-1----:R-:W-:Y:S08]  /*47d0*/  HMMA.16816.F32.BF16 R20, R184, R168.reuse, R20 ;  /* 0x000000a8b814723c */ /* 0x082ff00000041814 */
[C---:B------:R-:W-:Y:S08]  /*47e0*/  HMMA.16816.F32.BF16 R24, R192.reuse, R168, R24 ;  /* 0x000000a8c018723c */ /* 0x040ff00000041818 */
[-C--:B------:R-:W-:Y:S08]  /*47f0*/  HMMA.16816.F32.BF16 R28, R192, R170.reuse, R28 ;  /* 0x000000aac01c723c */ /* 0x080ff0000004181c */
[----:B------:R-:W-:Y:S01]  /*4800*/  HMMA.16816.F32.BF16 R32, R184, R170, R32 ;  /* 0x000000aab820723c */ /* 0x000fe20000041820 */
[----:B------:R1:W3:Y:S03]  /*4810*/  LDSM.16.M88.4 R168, [R2+0x3000] ;  /* 0x0030000002a8783b */ /* 0x0002e60000000200 */
[----:B------:R-:W-:Y:S04]  /*4820*/  LEA R186, R252, UR4, 0x1 ;  /* 0x00000004fcba7c11 */ /* 0x000fe8000f8e08ff */
[-C--:B----4-:R-:W-:Y:S05]  /*4830*/  HMMA.16816.F32.BF16 R4, R196, R200.reuse, R4 ;  /* 0x000000c8c404723c */ /* 0x090fea0000041804 */
[----:B------:R-:W-:Y:S03]  /*4840*/  VIADD R185, R186, 0x20020 ;  /* 0x00020020bab97836 */ /* 0x000fe60000000000 */
[C---:B------:R-:W-:Y:S04]  /*4850*/  HMMA.16816.F32.BF16 R8, R204.reuse, R200, R8 ;  /* 0x000000c8cc08723c */ /* 0x040fe80000041808 */
[----:B------:R-:W-:Y:S04]  /*4860*/  LEA R200, R215, UR4, 0x1 ;  /* 0x00000004d7c87c11 */ /* 0x000fe8000f8e08ff */
[-C--:B------:R-:W-:Y:S01]  /*4870*/  HMMA.16816.F32.BF16 R12, R204, R202.reuse, R12 ;  /* 0x000000cacc0c723c */ /* 0x080fe2000004180c */
[----:B-1----:R-:W-:Y:S04]  /*4880*/  IMAD.U32 R2, RZ, RZ, UR39 ;  /* 0x00000027ff027e24 */ /* 0x002fe8000f8e00ff */
[----:B------:R-:W-:Y:S02]  /*4890*/  @!P1 IMAD R0, R2, 0x80, R0 ;  /* 0x0000008002009824 */ /* 0x000fe400078e0200 */
[----:B------:R-:W-:Y:S01]  /*48a0*/  IMAD.MOV.U32 R2, RZ, RZ, 0x8 ;  /* 0x00000008ff027424 */ /* 0x000fe200078e00ff */
[C---:B------:R-:W-:Y:S04]  /*48b0*/  HMMA.16816.F32.BF16 R16, R196.reuse, R202, R16 ;  /* 0x000000cac410723c */ /* 0x040fe80000041810 */
[C---:B------:R-:W-:Y:S01]  /*48c0*/  @!P1 VIADD R182, R0.reuse, 0x1 ;  /* 0x0000000100b69836 */ /* 0x040fe20000000000 */
[-C--:B------:R-:W-:Y:S02]  /*48d0*/  @!P1 ISETP.GE.AND P5, PT, R0, R181.reuse, PT ;  /* 0x000000b50000920c */ /* 0x080fe40003fa6270 */
[----:B------:R-:W-:Y:S01]  /*48e0*/  @!P1 VIADDMNMX R3, R234, R2, UR35, PT ;  /* 0x00000023ea039e46 */ /* 0x000fe2000b800102 */
[-C--:B--2---:R-:W-:Y:S03]  /*48f0*/  HMMA.16816.F32.BF16 R20, R196, R164.reuse, R20 ;  /* 0x000000a4c414723c */ /* 0x084fe60000041814 */
[----:B------:R-:W-:Y:S01]  /*4900*/  @!P1 ISETP.GE.AND P2, PT, R182, R181, PT ;  /* 0x000000b5b600920c */ /* 0x000fe20003f46270 */
[----:B------:R-:W-:Y:S04]  /*4910*/  FMUL.FTZ R2, R246, 1.4426950216293334961 ;  /* 0x3fb8aa3bf6027820 */ /* 0x000fe80000410000 */
[C---:B------:R-:W-:Y:S04]  /*4920*/  HMMA.16816.F32.BF16 R24, R204.reuse, R164, R24 ;  /* 0x000000a4cc18723c */ /* 0x040fe80000041818 */
[C---:B------:R-:W-:Y:S01]  /*4930*/  @!P1 VIMNMX R165, PT, PT, R234.reuse, UR35, PT ;  /* 0x00000023eaa59c48 */ /* 0x040fe2000bfe0100 */
[----:B------:R-:W-:Y:S03]  /*4940*/  FMUL.FTZ R164, R247, 1.4426950216293334961 ;  /* 0x3fb8aa3bf7a47820 */ /* 0x000fe60000410000 */
[-C--:B------:R-:W-:Y:S01]  /*4950*/  HMMA.16816.F32.BF16 R28, R204, R166.reuse, R28 ;  /* 0x000000a6cc1c723c */ /* 0x080fe2000004181c */
[----:B------:R-:W-:Y:S05]  /*4960*/  IMAD.MOV.U32 R207, RZ, RZ, 0x40 ;  /* 0x00000040ffcf7424 */ /* 0x000fea00078e00ff */
[----:B------:R-:W-:Y:S02]  /*4970*/  SEL R207, R207, 0xffffffc0, !P0 ;  /* 0xffffffc0cfcf7807 */ /* 0x000fe40004000000 */
[----:B------:R-:W-:Y:S04]  /*4980*/  HMMA.16816.F32.BF16 R32, R196, R166, R32 ;  /* 0x000000a6c420723c */ /* 0x000fe80000041820 */
[----:B------:R-:W-:Y:S01]  /*4990*/  @!P1 VIADDMNMX R167, R234, -R217, UR35, PT ;  /* 0x00000023eaa79e46 */ /* 0x000fe2000b8009d9 */
[----:B------:R-:W-:Y:S03]  /*49a0*/  FMUL.FTZ R166, R248, 1.4426950216293334961 ;  /* 0x3fb8aa3bf8a67820 */ /* 0x000fe60000410000 */
[-C--:B---3--:R-:W-:Y:S08]  /*49b0*/  HMMA.16816.F32.BF16 R4, R172, R176.reuse, R4 ;  /* 0x000000b0ac04723c */ /* 0x088ff00000041804 */
[C---:B------:R-:W-:Y:S01]  /*49c0*/  HMMA.16816.F32.BF16 R8, R168.reuse, R176, R8 ;  /* 0x000000b0a808723c */ /* 0x040fe20000041808 */
[----:B------:R-:W2:Y:S01]  /*49d0*/  LDL R176, [R1] ;  /* 0x0000000001b07983 */ /* 0x000ea20000100800 */
[----:B------:R-:W-:Y:S05]  /*49e0*/  IMAD.MOV.U32 R177, RZ, RZ, 0x10 ;  /* 0x00000010ffb17424 */ /* 0x000fea00078e00ff */
[----:B------:R-:W-:Y:S01]  /*49f0*/  SEL R177, R177, 0xfffffff0, !P0 ;  /* 0xfffffff0b1b17807 */ /* 0x000fe20004000000 */
[-C--:B------:R-:W-:Y:S03]  /*4a00*/  HMMA.16816.F32.BF16 R12, R168, R178.reuse, R12 ;  /* 0x000000b2a80c723c */ /* 0x080fe6000004180c */
[----:B------:R-:W-:Y:S01]  /*4a10*/  @!P1 FSEL R4, R4, -INF , !P5 ;  /* 0xff80000004049808 */ /* 0x000fe20006800000 */
[----:B------:R-:W-:Y:S01]  /*4a20*/  IMAD.IADD R187, R186, 0x1, R177 ;  /* 0x00000001babb7824 */ /* 0x000fe200078e02b1 */
[-C--:B------:R-:W-:Y:S02]  /*4a30*/  @!P1 ISETP.GE.AND P5, PT, R0, R167.reuse, PT ;  /* 0x000000a70000920c */ /* 0x080fe40003fa6270 */
[----:B------:R-:W-:Y:S01]  /*4a40*/  @!P1 FSEL R5, R5, -INF , !P2 ;  /* 0xff80000005059808 */ /* 0x000fe20005000000 */
[C---:B------:R-:W-:Y:S04]  /*4a50*/  HMMA.16816.F32.BF16 R16, R172.reuse, R178, R16 ;  /* 0x000000b2ac10723c */ /* 0x040fe80000041810 */
[----:B------:R-:W-:Y:S01]  /*4a60*/  @!P1 FSEL R6, R6, -INF , !P5 ;  /* 0xff80000006069808 */ /* 0x000fe20006800000 */
[--C-:B------:R-:W-:Y:S01]  /*4a70*/  FFMA.FTZ R4, R4, UR17, -R180.reuse ;  /* 0x0000001104047c23 */ /* 0x100fe200080108b4 */
[----:B------:R-:W-:Y:S01]  /*4a80*/  @!P1 ISETP.GE.AND P5, PT, R182, R167, PT ;  /* 0x000000a7b600920c */ /* 0x000fe20003fa6270 */
[----:B------:R-:W-:Y:S01]  /*4a90*/  FFMA.FTZ R5, R5, UR17, -R180 ;  /* 0x0000001105057c23 */ /* 0x000fe200080108b4 */
[----:B------:R-:W-:Y:S01]  /*4aa0*/  FSETP.NEU.FTZ.AND P2, PT, R248, -INF , PT ;  /* 0xff800000f800780b */ /* 0x000fe20003f5d000 */
[----:B------:R-:W-:Y:S01]  /*4ab0*/  MUFU.EX2 R184, R4 ;  /* 0x0000000400b87308 */ /* 0x000fe20000000800 */
[----:B------:R-:W-:Y:S02]  /*4ac0*/  @!P1 FSEL R7, R7, -INF , !P5 ;  /* 0xff80000007079808 */ /* 0x000fe40006800000 */
[-C--:B------:R-:W-:Y:S02]  /*4ad0*/  @!P1 ISETP.GE.AND P5, PT, R0, R165.reuse, PT ;  /* 0x000000a50000920c */ /* 0x080fe40003fa6270 */
[----:B------:R-:W-:Y:S02]  /*4ae0*/  FSEL R166, R166, RZ, P2 ;  /* 0x000000ffa6a67208 */ /* 0x000fe40001000000 */
[----:B------:R-:W-:Y:S03]  /*4af0*/  @!P1 FSEL R8, R8, -INF , !P5 ;  /* 0xff80000008089808 */ /* 0x000fe60006800000 */
[----:B------:R-:W1:Y:S01]  /*4b00*/  MUFU.EX2 R243, R5 ;  /* 0x0000000500f37308 */ /* 0x000e620000000800 */
[----:B------:R-:W-:Y:S01]  /*4b10*/  @!P1 ISETP.GE.AND P5, PT, R182, R165, PT ;  /* 0x000000a5b600920c */ /* 0x000fe20003fa6270 */
[--C-:B------:R-:W-:Y:S01]  /*4b20*/  FFMA.FTZ R6, R6, UR17, -R166.reuse ;  /* 0x0000001106067c23 */ /* 0x100fe200080108a6 */
[----:B------:R-:W-:Y:S01]  /*4b30*/  FFMA.FTZ R7, R7, UR17, -R166 ;  /* 0x0000001107077c23 */ /* 0x000fe200080108a6 */
[----:B------:R-:W-:Y:S02]  /*4b40*/  FSETP.NEU.FTZ.AND P2, PT, R247, -INF , PT ;  /* 0xff800000f700780b */ /* 0x000fe40003f5d000 */
[----:B------:R-:W-:Y:S04]  /*4b50*/  @!P1 FSEL R9, R9, -INF , !P5 ;  /* 0xff80000009099808 */ /* 0x000fe80006800000 */
[----:B------:R-:W-:Y:S01]  /*4b60*/  MUFU.EX2 R245, R6 ;  /* 0x0000000600f57308 */ /* 0x000fe20000000800 */
[----:B------:R-:W-:Y:S02]  /*4b70*/  FSEL R164, R164, RZ, P2 ;  /* 0x000000ffa4a47208 */ /* 0x000fe40001000000 */
[----:B------:R-:W-:Y:S02]  /*4b80*/  FSETP.NEU.FTZ.AND P2, PT, R246, -INF , PT ;  /* 0xff800000f600780b */ /* 0x000fe40003f5d000 */
[-C--:B------:R-:W-:Y:S01]  /*4b90*/  @!P1 ISETP.GE.AND P5, PT, R0, R3.reuse, PT ;  /* 0x000000030000920c */ /* 0x080fe20003fa6270 */
[--C-:B------:R-:W-:Y:S01]  /*4ba0*/  FFMA.FTZ R9, R9, UR17, -R164.reuse ;  /* 0x0000001109097c23 */ /* 0x100fe200080108a4 */
[----:B------:R-:W-:Y:S03]  /*4bb0*/  FFMA.FTZ R8, R8, UR17, -R164 ;  /* 0x0000001108087c23 */ /* 0x000fe600080108a4 */
[----:B------:R3:W-:Y:S01]  /*4bc0*/  MUFU.EX2 R244, R7 ;  /* 0x0000000700f47308 */ /* 0x0007e20000000800 */
[----:B------:R-:W-:Y:S02]  /*4bd0*/  FSEL R2, R2, RZ, P2 ;  /* 0x000000ff02027208 */ /* 0x000fe40001000000 */
[----:B------:R-:W-:Y:S02]  /*4be0*/  @!P1 ISETP.GE.AND P2, PT, R182, R3, PT ;  /* 0x00000003b600920c */ /* 0x000fe40003f46270 */
[----:B------:R-:W-:Y:S02]  /*4bf0*/  @!P1 FSEL R10, R10, -INF , !P5 ;  /* 0xff8000000a0a9808 */ /* 0x000fe40006800000 */
[----:B------:R-:W-:Y:S03]  /*4c00*/  @!P1 FSEL R11, R11, -INF , !P2 ;  /* 0xff8000000b0b9808 */ /* 0x000fe60005000000 */
[----:B------:R4:W-:Y:S01]  /*4c10*/  MUFU.EX2 R198, R9 ;  /* 0x0000000900c67308 */ /* 0x0009e20000000800 */
[--C-:B------:R-:W-:Y:S01]  /*4c20*/  FFMA.FTZ R10, R10, UR17, -R2.reuse ;  /* 0x000000110a0a7c23 */ /* 0x100fe20008010802 */
[----:B------:R-:W-:Y:S08]  /*4c30*/  FFMA.FTZ R11, R11, UR17, -R2 ;  /* 0x000000110b0b7c23 */ /* 0x000ff00008010802 */
[----:B------:R1:W1:Y:S01]  /*4c40*/  MUFU.EX2 R202, R8 ;  /* 0x0000000800ca7308 */ /* 0x0002620000000800 */
[----:B---3--:R-:W3:Y:S09]  /*4c50*/  LDSM.16.M88.4 R4, [R212+0x10800] ;  /* 0x01080000d404783b */ /* 0x008ef20000000200 */
[----:B------:R-:W-:Y:S01]  /*4c60*/  MUFU.EX2 R204, R10 ;  /* 0x0000000a00cc7308 */ /* 0x000fe20000000800 */
[C---:B----4-:R-:W-:Y:S05]  /*4c70*/  @!P1 VIADD R9, R0.reuse, 0x8 ;  /* 0x0000000800099836 */ /* 0x050fea0000000000 */
[-C--:B------:R-:W-:Y:S04]  /*4c80*/  @!P1 ISETP.GE.AND P2, PT, R9, R165.reuse, PT ;  /* 0x000000a50900920c */ /* 0x080fe80003f46270 */
[----:B------:R-:W-:Y:S01]  /*4c90*/  MUFU.EX2 R203, R11 ;  /* 0x0000000b00cb7308 */ /* 0x000fe20000000800 */
[----:B-1----:R-:W-:Y:S01]  /*4ca0*/  @!P1 VIADD R8, R0, 0x9 ;  /* 0x0000000900089836 */ /* 0x002fe20000000000 */
[----:B------:R-:W-:Y:S04]  /*4cb0*/  @!P1 FSEL R12, R12, -INF , !P2 ;  /* 0xff8000000c0c9808 */ /* 0x000fe80005000000 */
[----:B------:R-:W-:Y:S01]  /*4cc0*/  @!P1 ISETP.GE.AND P2, PT, R8, R165, PT ;  /* 0x000000a50800920c */ /* 0x000fe20003f46270 */
[--C-:B------:R-:W-:Y:S03]  /*4cd0*/  FFMA.FTZ R12, R12, UR17, -R164.reuse ;  /* 0x000000110c0c7c23 */ /* 0x100fe600080108a4 */
[----:B------:R-:W-:Y:S01]  /*4ce0*/  @!P1 FSEL R13, R13, -INF , !P2 ;  /* 0xff8000000d0d9808 */ /* 0x000fe20005000000 */
[----:B------:R-:W-:Y:S01]  /*4cf0*/  MUFU.EX2 R197, R12 ;  /* 0x0000000c00c57308 */ /* 0x000fe20000000800 */
[-C--:B------:R-:W-:Y:S03]  /*4d00*/  @!P1 ISETP.GE.AND P2, PT, R9, R3.reuse, PT ;  /* 0x000000030900920c */ /* 0x080fe60003f46270 */
[----:B------:R-:W-:Y:S01]  /*4d10*/  FFMA.FTZ R13, R13, UR17, -R164 ;  /* 0x000000110d0d7c23 */ /* 0x000fe200080108a4 */
[----:B------:R-:W-:Y:S02]  /*4d20*/  @!P1 FSEL R14, R14, -INF , !P2 ;  /* 0xff8000000e0e9808 */ /* 0x000fe40005000000 */
[----:B------:R-:W-:Y:S03]  /*4d30*/  @!P1 ISETP.GE.AND P2, PT, R8, R3, PT ;  /* 0x000000030800920c */ /* 0x000fe60003f46270 */
[----:B------:R-:W-:Y:S01]  /*4d40*/  MUFU.EX2 R196, R13 ;  /* 0x0000000d00c47308 */ /* 0x000fe20000000800 */
[--C-:B------:R-:W-:Y:S01]  /*4d50*/  FFMA.FTZ R14, R14, UR17, -R2.reuse ;  /* 0x000000110e0e7c23 */ /* 0x100fe20008010802 */
[----:B------:R-:W-:Y:S02]  /*4d60*/  @!P1 FSEL R15, R15, -INF , !P2 ;  /* 0xff8000000f0f9808 */ /* 0x000fe40005000000 */
[-C--:B------:R-:W-:Y:S01]  /*4d70*/  @!P1 ISETP.GE.AND P2, PT, R9, R181.reuse, PT ;  /* 0x000000b50900920c */ /* 0x080fe20003f46270 */
[-C--:B---3--:R-:W-:Y:S05]  /*4d80*/  HMMA.16816.F32.BF16 R20, R172, R4.reuse, R20 ;  /* 0x00000004ac14723c */ /* 0x088fea0000041814 */
[----:B------:R-:W-:Y:S01]  /*4d90*/  MUFU.EX2 R201, R14 ;  /* 0x0000000e00c97308 */ /* 0x000fe20000000800 */
[----:B------:R-:W-:Y:S01]  /*4da0*/  @!P1 FSEL R16, R16, -INF , !P2 ;  /* 0xff80000010109808 */ /* 0x000fe20005000000 */
[----:B------:R-:W-:Y:S01]  /*4db0*/  FFMA.FTZ R15, R15, UR17, -R2 ;  /* 0x000000110f0f7c23 */ /* 0x000fe20008010802 */
[----:B------:R-:W-:Y:S01]  /*4dc0*/  @!P1 ISETP.GE.AND P2, PT, R8, R181, PT ;  /* 0x000000b50800920c */ /* 0x000fe20003f46270 */
[C---:B------:R-:W-:Y:S06]  /*4dd0*/  HMMA.16816.F32.BF16 R24, R168.reuse, R4, R24 ;  /* 0x00000004a818723c */ /* 0x040fec0000041818 */
[----:B------:R-:W-:Y:S01]  /*4de0*/  MUFU.EX2 R199, R15 ;  /* 0x0000000f00c77308 */ /* 0x000fe20000000800 */
[----:B------:R-:W-:Y:S01]  /*4df0*/  @!P1 FSEL R17, R17, -INF , !P2 ;  /* 0xff80000011119808 */ /* 0x000fe20005000000 */
[--C-:B------:R-:W-:Y:S01]  /*4e00*/  FFMA.FTZ R16, R16, UR17, -R180.reuse ;  /* 0x0000001110107c23 */ /* 0x100fe200080108b4 */
[-C--:B------:R-:W-:Y:S01]  /*4e10*/  @!P1 ISETP.GE.AND P2, PT, R9, R167.reuse, PT ;  /* 0x000000a70900920c */ /* 0x080fe20003f46270 */
[----:B------:R-:W-:Y:S01]  /*4e20*/  @!P1 VIADD R9, R0, 0x11 ;  /* 0x0000001100099836 */ /* 0x000fe20000000000 */
[-C--:B------:R-:W-:Y:S05]  /*4e30*/  HMMA.16816.F32.BF16 R28, R168, R6.reuse, R28 ;  /* 0x00000006a81c723c */ /* 0x080fea000004181c */
[----:B------:R-:W-:Y:S01]  /*4e40*/  MUFU.EX2 R228, R16 ;  /* 0x0000001000e47308 */ /* 0x000fe20000000800 */
[----:B------:R-:W-:Y:S01]  /*4e50*/  @!P1 FSEL R18, R18, -INF , !P2 ;  /* 0xff80000012129808 */ /* 0x000fe20005000000 */
[----:B------:R-:W-:Y:S01]  /*4e60*/  FFMA.FTZ R17, R17, UR17, -R180 ;  /* 0x0000001111117c23 */ /* 0x000fe200080108b4 */
[----:B------:R-:W-:Y:S01]  /*4e70*/  @!P1 ISETP.GE.AND P2, PT, R8, R167, PT ;  /* 0x000000a70800920c */ /* 0x000fe20003f46270 */
[C---:B------:R-:W-:Y:S01]  /*4e80*/  @!P1 VIADD R8, R0.reuse, 0x10 ;  /* 0x0000001000089836 */ /* 0x040fe20000000000 */
[----:B------:R-:W-:Y:S01]  /*4e90*/  @!P1 ISETP.GE.AND P5, PT, R9, R165, PT ;  /* 0x000000a50900920c */ /* 0x000fe20003fa6270 */
[----:B------:R-:W-:Y:S04]  /*4ea0*/  HMMA.16816.F32.BF16 R32, R172, R6, R32 ;  /* 0x00000006ac20723c */ /* 0x000fe80000041820 */
[----:B------:R-:W-:Y:S01]  /*4eb0*/  MUFU.EX2 R226, R17 ;  /* 0x0000001100e27308 */ /* 0x000fe20000000800 */
[----:B------:R-:W-:Y:S01]  /*4ec0*/  @!P1 FSEL R19, R19, -INF , !P2 ;  /* 0xff80000013139808 */ /* 0x000fe20005000000 */
[----:B------:R-:W-:Y:S01]  /*4ed0*/  @!P1 VIADD R4, R0, 0x18 ;  /* 0x0000001800049836 */ /* 0x000fe20000000000 */
[-C--:B------:R-:W-:Y:S01]  /*4ee0*/  @!P1 ISETP.GE.AND P2, PT, R8, R181.reuse, PT ;  /* 0x000000b50800920c */ /* 0x080fe20003f46270 */
[----:B------:R-:W-:Y:S02]  /*4ef0*/  @!P1 VIADD R0, R0, 0x19 ;  /* 0x0000001900009836 */ /* 0x000fe40000000000 */
[--C-:B------:R-:W-:Y:S01]  /*4f00*/  FFMA.FTZ R18, R18, UR17, -R166.reuse ;  /* 0x0000001112127c23 */ /* 0x100fe200080108a6 */
[----:B------:R-:W-:Y:S01]  /*4f10*/  FFMA.FTZ R19, R19, UR17, -R166 ;  /* 0x0000001113137c23 */ /* 0x000fe200080108a6 */
[----:B------:R-:W-:Y:S01]  /*4f20*/  @!P1 FSEL R20, R20, -INF , !P2 ;  /* 0xff80000014149808 */ /* 0x000fe20005000000 */
[----:B------:R-:W-:Y:S01]  /*4f30*/  VIADD R6, R186, 0x20000 ;  /* 0x00020000ba067836 */ /* 0x000fe20000000000 */
[----:B------:R-:W-:Y:S01]  /*4f40*/  @!P1 ISETP.GE.AND P2, PT, R9, R181, PT ;  /* 0x000000b50900920c */ /* 0x000fe20003f46270 */
[----:B------:R-:W-:Y:S01]  /*4f50*/  MUFU.EX2 R242, R18 ;  /* 0x0000001200f27308 */ /* 0x000fe20000000800 */
[----:B------:R-:W-:Y:S01]  /*4f60*/  F2FP.BF16.F32.PACK_AB R5, R243, R184 ;  /* 0x000000b8f305723e */ /* 0x000fe200000010ff */
[--C-:B------:R-:W-:Y:S01]  /*4f70*/  FFMA.FTZ R20, R20, UR17, -R180.reuse ;  /* 0x0000001114147c23 */ /* 0x100fe200080108b4 */
[----:B------:R-:W-:Y:S01]  /*4f80*/  @!P1 FSEL R21, R21, -INF , !P2 ;  /* 0xff80000015159808 */ /* 0x000fe20005000000 */
[----:B------:R-:W-:Y:S01]  /*4f90*/  @P4 VIADD R185, R6, 0xffffffe0 ;  /* 0xffffffe006b94836 */ /* 0x000fe20000000000 */
[-C--:B------:R-:W-:Y:S01]  /*4fa0*/  @!P1 ISETP.GE.AND P2, PT, R8, R167.reuse, PT ;  /* 0x000000a70800920c */ /* 0x080fe20003f46270 */
[----:B------:R1:W-:Y:S01]  /*4fb0*/  STS [R186+0x20000], R5 ;  /* 0x02000005ba007388 */ /* 0x0003e20000000800 */
[----:B------:R-:W-:Y:S03]  /*4fc0*/  @!P1 FSEL R25, R25, -INF , !P5 ;  /* 0xff80000019199808 */ /* 0x000fe60006800000 */
[----:B------:R-:W-:Y:S01]  /*4fd0*/  MUFU.EX2 R231, R19 ;  /* 0x0000001300e77308 */ /* 0x000fe20000000800 */
[----:B------:R-:W-:Y:S01]  /*4fe0*/  @!P1 FSEL R22, R22, -INF , !P2 ;  /* 0xff80000016169808 */ /* 0x000fe20005000000 */
[----:B------:R-:W-:Y:S01]  /*4ff0*/  FFMA.FTZ R21, R21, UR17, -R180 ;  /* 0x0000001115157c23 */ /* 0x000fe200080108b4 */
[----:B------:R-:W-:Y:S01]  /*5000*/  @!P1 ISETP.GE.AND P2, PT, R9, R167, PT ;  /* 0x000000a70900920c */ /* 0x000fe20003f46270 */
[----:B------:R-:W-:Y:S01]  /*5010*/  FFMA.FTZ R25, R25, UR17, -R164 ;  /* 0x0000001119197c23 */ /* 0x000fe200080108a4 */
[----:B------:R-:W-:Y:S01]  /*5020*/  @!P1 ISETP.GE.AND P5, PT, R4, R3, PT ;  /* 0x000000030400920c */ /* 0x000fe20003fa6270 */
[--C-:B------:R-:W-:Y:S01]  /*5030*/  FFMA.FTZ R22, R22, UR17, -R166.reuse ;  /* 0x0000001116167c23 */ /* 0x100fe200080108a6 */
[----:B------:R-:W-:Y:S03]  /*5040*/  @!P1 FSEL R23, R23, -INF , !P2 ;  /* 0xff80000017179808 */ /* 0x000fe60005000000 */
[----:B------:R-:W-:Y:S01]  /*5050*/  MUFU.EX2 R225, R20 ;  /* 0x0000001400e17308 */ /* 0x000fe20000000800 */
[----:B------:R-:W-:Y:S02]  /*5060*/  @!P1 ISETP.GE.AND P2, PT, R8, R165, PT ;  /* 0x000000a50800920c */ /* 0x000fe40003f46270 */
[----:B------:R-:W-:Y:S01]  /*5070*/  @!P1 FSEL R30, R30, -INF , !P5 ;  /* 0xff8000001e1e9808 */ /* 0x000fe20006800000 */
[----:B------:R-:W-:Y:S01]  /*5080*/  FFMA.FTZ R23, R23, UR17, -R166 ;  /* 0x0000001117177c23 */ /* 0x000fe200080108a6 */
[----:B------:R-:W-:Y:S02]  /*5090*/  @!P1 FSEL R24, R24, -INF , !P2 ;  /* 0xff80000018189808 */ /* 0x000fe40005000000 */
[-C--:B------:R-:W-:Y:S01]  /*50a0*/  @!P1 ISETP.GE.AND P2, PT, R8, R3.reuse, PT ;  /* 0x000000030800920c */ /* 0x080fe20003f46270 */
[----:B------:R-:W-:Y:S02]  /*50b0*/  FFMA.FTZ R30, R30, UR17, -R2 ;  /* 0x000000111e1e7c23 */ /* 0x000fe40008010802 */
[----:B------:R-:W3:Y:S01]  /*50c0*/  MUFU.EX2 R224, R21 ;  /* 0x0000001500e07308 */ /* 0x000ee20000000800 */
[----:B------:R-:W-:Y:S01]  /*50d0*/  FFMA.FTZ R24, R24, UR17, -R164 ;  /* 0x0000001118187c23 */ /* 0x000fe200080108a4 */
[----:B------:R-:W-:Y:S02]  /*50e0*/  @!P1 FSEL R26, R26, -INF , !P2 ;  /* 0xff8000001a1a9808 */ /* 0x000fe40005000000 */
[----:B------:R-:W-:Y:S02]  /*50f0*/  @!P1 ISETP.GE.AND P2, PT, R9, R3, PT ;  /* 0x000000030900920c */ /* 0x000fe40003f46270 */
[----:B-1----:R-:W-:Y:S01]  /*5100*/  F2FP.BF16.F32.PACK_AB R5, R198, R202 ;  /* 0x000000cac605723e */ /* 0x002fe200000010ff */
[--C-:B------:R-:W-:Y:S01]  /*5110*/  FFMA.FTZ R26, R26, UR17, -R2.reuse ;  /* 0x000000111a1a7c23 */ /* 0x100fe20008010802 */
[----:B------:R-:W-:Y:S02]  /*5120*/  @!P1 FSEL R27, R27, -INF , !P2 ;  /* 0xff8000001b1b9808 */ /* 0x000fe40005000000 */
[----:B------:R-:W-:Y:S01]  /*5130*/  MUFU.EX2 R227, R22 ;  /* 0x0000001600e37308 */ /* 0x000fe20000000800 */
[-C--:B------:R-:W-:Y:S02]  /*5140*/  @!P1 ISETP.GE.AND P2, PT, R4, R165.reuse, PT ;  /* 0x000000a50400920c */ /* 0x080fe40003f46270 */
[----:B------:R-:W-:Y:S02]  /*5150*/  FFMA.FTZ R27, R27, UR17, -R2 ;  /* 0x000000111b1b7c23 */ /* 0x000fe40008010802 */
[----:B------:R-:W-:Y:S02]  /*5160*/  @!P1 FSEL R28, R28, -INF , !P2 ;  /* 0xff8000001c1c9808 */ /* 0x000fe40005000000 */
[----:B------:R-:W-:Y:S03]  /*5170*/  @!P1 ISETP.GE.AND P2, PT, R0, R165, PT ;  /* 0x000000a50000920c */ /* 0x000fe60003f46270 */
[----:B------:R-:W-:Y:S01]  /*5180*/  MUFU.EX2 R229, R23 ;  /* 0x0000001700e57308 */ /* 0x000fe20000000800 */
[----:B---3--:R-:W-:Y:S01]  /*5190*/  F2FP.BF16.F32.PACK_AB R6, R224, R225 ;  /* 0x000000e1e006723e */ /* 0x008fe200000010ff */
[--C-:B------:R-:W-:Y:S01]  /*51a0*/  FFMA.FTZ R28, R28, UR17, -R164.reuse ;  /* 0x000000111c1c7c23 */ /* 0x100fe200080108a4 */
[----:B------:R-:W-:Y:S02]  /*51b0*/  @!P1 FSEL R29, R29, -INF , !P2 ;  /* 0xff8000001d1d9808 */ /* 0x000fe40005000000 */
[-C--:B------:R-:W-:Y:S05]  /*51c0*/  @!P1 ISETP.GE.AND P2, PT, R4, R181.reuse, PT ;  /* 0x000000b50400920c */ /* 0x080fea0003f46270 */
[----:B------:R-:W-:Y:S01]  /*51d0*/  MUFU.EX2 R194, R24 ;  /* 0x0000001800c27308 */ /* 0x000fe20000000800 */
[----:B------:R-:W-:Y:S01]  /*51e0*/  @!P1 FSEL R32, R32, -INF , !P2 ;  /* 0xff80000020209808 */ /* 0x000fe20005000000 */
[----:B------:R-:W-:Y:S01]  /*51f0*/  FFMA.FTZ R164, R29, UR17, -R164 ;  /* 0x000000111da47c23 */ /* 0x000fe200080108a4 */
[----:B------:R-:W-:Y:S03]  /*5200*/  @!P1 ISETP.GE.AND P2, PT, R0, R181, PT ;  /* 0x000000b50000920c */ /* 0x000fe60003f46270 */
[--C-:B------:R-:W-:Y:S01]  /*5210*/  FFMA.FTZ R32, R32, UR17, -R180.reuse ;  /* 0x0000001120207c23 */ /* 0x100fe200080108b4 */
[----:B------:R-:W-:Y:S03]  /*5220*/  @!P1 FSEL R33, R33, -INF , !P2 ;  /* 0xff80000021219808 */ /* 0x000fe60005000000 */
[----:B------:R-:W-:Y:S01]  /*5230*/  MUFU.EX2 R192, R25 ;  /* 0x0000001900c07308 */ /* 0x000fe20000000800 */
[-C--:B------:R-:W-:Y:S02]  /*5240*/  @!P1 ISETP.GE.AND P2, PT, R4, R167.reuse, PT ;  /* 0x000000a70400920c */ /* 0x080fe40003f46270 */
[----:B------:R-:W-:Y:S01]  /*5250*/  F2FP.BF16.F32.PACK_AB R4, R203, R204 ;  /* 0x000000cccb04723e */ /* 0x000fe200000010ff */
[----:B------:R-:W-:Y:S01]  /*5260*/  FFMA.FTZ R180, R33, UR17, -R180 ;  /* 0x0000001121b47c23 */ /* 0x000fe200080108b4 */
[----:B------:R-:W-:Y:S02]  /*5270*/  @!P1 FSEL R34, R34, -INF , !P2 ;  /* 0xff80000022229808 */ /* 0x000fe40005000000 */
[----:B------:R-:W-:Y:S03]  /*5280*/  @!P1 ISETP.GE.AND P2, PT, R0, R167, PT ;  /* 0x000000a70000920c */ /* 0x000fe60003f46270 */
[----:B------:R-:W-:Y:S01]  /*5290*/  MUFU.EX2 R220, R32 ;  /* 0x0000002000dc7308 */ /* 0x000fe20000000800 */
[--C-:B------:R-:W-:Y:S01]  /*52a0*/  FFMA.FTZ R34, R34, UR17, -R166.reuse ;  /* 0x0000001122227c23 */ /* 0x100fe200080108a6 */
[----:B------:R-:W-:Y:S02]  /*52b0*/  @!P1 FSEL R35, R35, -INF , !P2 ;  /* 0xff80000023239808 */ /* 0x000fe40005000000 */
[----:B------:R-:W-:Y:S02]  /*52c0*/  @!P1 ISETP.GE.AND P2, PT, R0, R3, PT ;  /* 0x000000030000920c */ /* 0x000fe40003f46270 */
[----:B------:R-:W-:Y:S01]  /*52d0*/  F2FP.BF16.F32.PACK_AB R0, R244, R245 ;  /* 0x000000f5f400723e */ /* 0x000fe200000010ff */
[----:B------:R-:W-:Y:S01]  /*52e0*/  FFMA.FTZ R166, R35, UR17, -R166 ;  /* 0x0000001123a67c23 */ /* 0x000fe200080108a6 */
[----:B------:R-:W-:Y:S02]  /*52f0*/  F2FP.BF16.F32.PACK_AB R3, R226, R228 ;  /* 0x000000e4e203723e */ /* 0x000fe400000010ff */
[----:B------:R-:W-:Y:S01]  /*5300*/  MUFU.EX2 R217, R180 ;  /* 0x000000b400d97308 */ /* 0x000fe20000000800 */
[----:B------:R-:W-:Y:S01]  /*5310*/  @!P1 FSEL R31, R31, -INF , !P2 ;  /* 0xff8000001f1f9808 */ /* 0x000fe20005000000 */
[----:B------:R1:W-:Y:S04]  /*5320*/  STS [R186+0x20400], R0 ;  /* 0x02040000ba007388 */ /* 0x0003e80000000800 */
[----:B------:R3:W-:Y:S01]  /*5330*/  STS [R187+0x20000], R3 ;  /* 0x02000003bb007388 */ /* 0x0007e20000000800 */
[----:B------:R-:W-:Y:S03]  /*5340*/  FFMA.FTZ R2, R31, UR17, -R2 ;  /* 0x000000111f027c23 */ /* 0x000fe60008010802 */
[----:B------:R-:W-:Y:S10]  /*5350*/  MUFU.EX2 R223, R34 ;  /* 0x0000002200df7308 */ /* 0x000ff40000000800 */
[----:B------:R-:W4:Y:S10]  /*5360*/  MUFU.EX2 R222, R166 ;  /* 0x000000a600de7308 */ /* 0x000f340000000800 */
[----:B------:R4:W-:Y:S01]  /*5370*/  MUFU.EX2 R188, R2 ;  /* 0x0000000200bc7308 */ /* 0x0009e20000000800 */
[----:B-1----:R-:W-:Y:S02]  /*5380*/  F2FP.BF16.F32.PACK_AB R0, R231, R242 ;  /* 0x000000f2e700723e */ /* 0x002fe400000010ff */
[----:B---3--:R-:W-:Y:S03]  /*5390*/  F2FP.BF16.F32.PACK_AB R3, R196, R197 ;  /* 0x000000c5c403723e */ /* 0x008fe600000010ff */
[----:B------:R1:W-:Y:S04]  /*53a0*/  STS [R187+0x20400], R0 ;  /* 0x02040000bb007388 */ /* 0x0003e80000000800 */
[----:B------:R-:W-:Y:S01]  /*53b0*/  MUFU.EX2 R195, R26 ;  /* 0x0000001a00c37308 */ /* 0x000fe20000000800 */
[----:B------:R3:W-:Y:S04]  /*53c0*/  STS [R186+0x21000], R5 ;  /* 0x02100005ba007388 */ /* 0x0007e80000000800 */
[----:B------:R2:W-:Y:S01]  /*53d0*/  STS [R186+0x21400], R4 ;  /* 0x02140004ba007388 */ /* 0x0005e20000000800 */
[----:B----4-:R-:W-:Y:S04]  /*53e0*/  F2FP.BF16.F32.PACK_AB R2, R222, R223 ;  /* 0x000000dfde02723e */ /* 0x010fe800000010ff */
[----:B------:R-:W-:Y:S01]  /*53f0*/  MUFU.EX2 R193, R27 ;  /* 0x0000001b00c17308 */ /* 0x000fe20000000800 */
[----:B------:R4:W-:Y:S09]  /*5400*/  STS [R187+0x21000], R3 ;  /* 0x02100003bb007388 */ /* 0x0009f20000000800 */
[----:B------:R-:W-:Y:S01]  /*5410*/  MUFU.EX2 R191, R28 ;  /* 0x0000001c00bf7308 */ /* 0x000fe20000000800 */
[----:B-1----:R-:W-:Y:S09]  /*5420*/  F2FP.BF16.F32.PACK_AB R0, R199, R201 ;  /* 0x000000c9c700723e */ /* 0x002ff200000010ff */
[----:B------:R-:W1:Y:S01]  /*5430*/  MUFU.EX2 R190, R164 ;  /* 0x000000a400be7308 */ /* 0x000e620000000800 */
[----:B---3--:R-:W-:Y:S01]  /*5440*/  F2FP.BF16.F32.PACK_AB R5, R229, R227 ;  /* 0x000000e3e505723e */ /* 0x008fe200000010ff */
[----:B------:R3:W-:Y:S01]  /*5450*/  STS [R187+0x21400], R0 ;  /* 0x02140000bb007388 */ /* 0x0007e20000000800 */
[----:B--2---:R-:W-:Y:S03]  /*5460*/  F2FP.BF16.F32.PACK_AB R4, R192, R194 ;  /* 0x000000c2c004723e */ /* 0x004fe600000010ff */
[----:B------:R-:W-:Y:S04]  /*5470*/  STS [R185], R6 ;  /* 0x00000006b9007388 */ /* 0x000fe80000000800 */
[----:B------:R-:W2:Y:S01]  /*5480*/  MUFU.EX2 R189, R30 ;  /* 0x0000001e00bd7308 */ /* 0x000ea20000000800 */
[----:B----4-:R-:W-:Y:S01]  /*5490*/  F2FP.BF16.F32.PACK_AB R3, R217, R220 ;  /* 0x000000dcd903723e */ /* 0x010fe200000010ff */
[----:B------:R-:W-:Y:S01]  /*54a0*/  STS [R185+0x400], R5 ;  /* 0x00040005b9007388 */ /* 0x000fe20000000800 */
[----:B------:R-:W-:Y:S01]  /*54b0*/  LEA R209, R176, UR4, 0x1 ;  /* 0x00000004b0d17c11 */ /* 0x000fe2000f8e08ff */
[----:B------:R-:W-:Y:S02]  /*54c0*/  IMAD.MOV.U32 R176, RZ, RZ, 0x20 ;  /* 0x00000020ffb07424 */ /* 0x000fe400078e00ff */
[----:B---3--:R-:W-:Y:S03]  /*54d0*/  IMAD.IADD R0, R177, 0x1, R185 ;  /* 0x00000001b1007824 */ /* 0x008fe600078e02b9 */
[----:B------:R-:W-:Y:S01]  /*54e0*/  SEL R206, R176, 0xffffffe0, !P3 ;  /* 0xffffffe0b0ce7807 */ /* 0x000fe20005800000 */
[--C-:B------:R-:W-:Y:S01]  /*54f0*/  IMAD.IADD R210, R207, 0x1, R209.reuse ;  /* 0x00000001cfd27824 */ /* 0x100fe200078e02d1 */
[----:B------:R1:W-:Y:S03]  /*5500*/  STS [R0], R3 ;  /* 0x0000000300007388 */ /* 0x0003e60000000800 */
[----:B------:R-:W-:Y:S02]  /*5510*/  IMAD.IADD R205, R200, 0x1, R206 ;  /* 0x00000001c8cd7824 */ /* 0x000fe400078e02ce */
[C---:B------:R-:W-:Y:S01]  /*5520*/  IMAD.IADD R211, R206.reuse, 0x1, R209 ;  /* 0x00000001ced37824 */ /* 0x040fe200078e02d1 */
[----:B------:R2:W-:Y:S01]  /*5530*/  STS [R0+0x400], R2 ;  /* 0x0004000200007388 */ /* 0x0005e20000000800 */
[----:B------:R-:W-:Y:S03]  /*5540*/  IMAD.IADD R212, R206, 0x1, R210 ;  /* 0x00000001ced47824 */ /* 0x000fe600078e02d2 */
[----:B------:R3:W-:Y:S01]  /*5550*/  STS [R185+0x1000], R4 ;  /* 0x00100004b9007388 */ /* 0x0007e20000000800 */
[----:B-1----:R-:W-:Y:S02]  /*5560*/  F2FP.BF16.F32.PACK_AB R3, R190, R191 ;  /* 0x000000bfbe03723e */ /* 0x002fe400000010ff */
[----:B--2---:R-:W-:Y:S02]  /*5570*/  F2FP.BF16.F32.PACK_AB R2, R188, R189 ;  /* 0x000000bdbc02723e */ /* 0x004fe400000010ff */
[----:B---3--:R-:W-:Y:S05]  /*5580*/  F2FP.BF16.F32.PACK_AB R4, R193, R195 ;  /* 0x000000c3c104723e */ /* 0x008fea00000010ff */
[----:B------:R-:W-:Y:S04]  /*5590*/  STS [R185+0x1400], R4 ;  /* 0x00140004b9007388 */ /* 0x000fe80000000800 */
[----:B------:R-:W-:Y:S04]  /*55a0*/  STS [R0+0x1000], R3 ;  /* 0x0010000300007388 */ /* 0x000fe80000000800 */
[----:B------:R1:W-:Y:S04]  /*55b0*/  STS [R0+0x1400], R2 ;  /* 0x0014000200007388 */ /* 0x0003e80000000800 */
[----:B------:R-:W-:Y:S08]  /*55c0*/  LDSM.16.M88.4 R32, [R200+0x8000] ;  /* 0x00800000c820783b */ /* 0x000ff00000000200 */
[----:B------:R-:W2:Y:S08]  /*55d0*/  LDSM.16.M88.4 R16, [R209+0x14000] ;  /* 0x01400000d110783b */ /* 0x000eb00000000200 */
[----:B------:R-:W3:Y:S01]  /*55e0*/  LDSM.16.M88.4 R28, [R200+0x9000] ;  /* 0x00900000c81c783b */ /* 0x000ee20000000200 */
[----:B-1----:R-:W-:Y:S07]  /*55f0*/  IMAD.IADD R0, R200, 0x1, R207 ;  /* 0x00000001c8007824 */ /* 0x002fee00078e02cf */
[----:B------:R-:W1:Y:S01]  /*5600*/  LDSM.16.M88.4 R164, [R209+0x14800] ;  /* 0x01480000d1a4783b */ /* 0x000e620000000200 */
[----:B------:R-:W-:Y:S07]  /*5610*/  IMAD.IADD R2, R206, 0x1, R0 ;  /* 0x00000001ce027824 */ /* 0x000fee00078e0200 */
[----:B------:R-:W-:Y:S08]  /*5620*/  LDSM.16.M88.4 R168, [R205+0x8000] ;  /* 0x00800000cda8783b */ /* 0x000ff00000000200 */
[----:B------:R-:W4:Y:S01]  /*5630*/  LDSM.16.M88.4 R172, [R211+0x14000] ;  /* 0x01400000d3ac783b */ /* 0x000f220000000200 */
[-C--:B--2---:R-:W-:Y:S07]  /*5640*/  HMMA.16816.F32.BF16 R4, R32, R16.reuse, RZ ;  /* 0x000000102004723c */ /* 0x084fee00000418ff */
[----:B------:R-:W2:Y:S01]  /*5650*/  LDSM.16.M88.4 R176, [R205+0x9000] ;  /* 0x00900000cdb0783b */ /* 0x000ea20000000200 */
[C---:B---3--:R-:W-:Y:S07]  /*5660*/  HMMA.16816.F32.BF16 R8, R28.reuse, R16, RZ ;  /* 0x000000101c08723c */ /* 0x048fee00000418ff */
[----:B------:R-:W3:Y:S01]  /*5670*/  LDSM.16.M88.4 R180, [R211+0x14800] ;  /* 0x01480000d3b4783b */ /* 0x000ee20000000200 */
[-C--:B------:R-:W-:Y:S08]  /*5680*/  HMMA.16816.F32.BF16 R12, R28, R18.reuse, RZ ;  /* 0x000000121c0c723c */ /* 0x080ff000000418ff */
[C---:B------:R-:W-:Y:S08]  /*5690*/  HMMA.16816.F32.BF16 R16, R32.reuse, R18, RZ ;  /* 0x000000122010723c */ /* 0x040ff000000418ff */
[-C--:B-1----:R-:W-:Y:S08]  /*56a0*/  HMMA.16816.F32.BF16 R20, R32, R164.reuse, RZ ;  /* 0x000000a42014723c */ /* 0x082ff000000418ff */
[C---:B------:R-:W-:Y:S08]  /*56b0*/  HMMA.16816.F32.BF16 R24, R28.reuse, R164, RZ ;  /* 0x000000a41c18723c */ /* 0x040ff000000418ff */
[-C--:B------:R-:W-:Y:S08]  /*56c0*/  HMMA.16816.F32.BF16 R28, R28, R166.reuse, RZ ;  /* 0x000000a61c1c723c */ /* 0x080ff000000418ff */
[----:B------:R-:W-:Y:S01]  /*56d0*/  HMMA.16816.F32.BF16 R32, R32, R166, RZ ;  /* 0x000000a62020723c */ /* 0x000fe200000418ff */
[----:B------:R-:W-:Y:S07]  /*56e0*/  LDSM.16.M88.4 R164, [R0+0x8000] ;  /* 0x0080000000a4783b */ /* 0x000fee0000000200 */
[-C--:B----4-:R-:W-:Y:S08]  /*56f0*/  HMMA.16816.F32.BF16 R4, R168, R172.reuse, R4 ;  /* 0x000000aca804723c */ /* 0x090ff00000041804 */
[C---:B--2---:R-:W-:Y:S08]  /*5700*/  HMMA.16816.F32.BF16 R8, R176.reuse, R172, R8 ;  /* 0x000000acb008723c */ /* 0x044ff00000041808 */
[-C--:B------:R-:W-:Y:S08]  /*5710*/  HMMA.16816.F32.BF16 R12, R176, R174.reuse, R12 ;  /* 0x000000aeb00c723c */ /* 0x080ff0000004180c */
[C---:B------:R-:W-:Y:S01]  /*5720*/  HMMA.16816.F32.BF16 R16, R168.reuse, R174, R16 ;  /* 0x000000aea810723c */ /* 0x040fe20000041810 */
[----:B------:R-:W1:Y:S07]  /*5730*/  LDSM.16.M88.4 R172, [R210+0x14000] ;  /* 0x01400000d2ac783b */ /* 0x000e6e0000000200 */
[-C--:B---3--:R-:W-:Y:S08]  /*5740*/  HMMA.16816.F32.BF16 R20, R168, R180.reuse, R20 ;  /* 0x000000b4a814723c */ /* 0x088ff00000041814 */
[C---:B------:R-:W-:Y:S08]  /*5750*/  HMMA.16816.F32.BF16 R24, R176.reuse, R180, R24 ;  /* 0x000000b4b018723c */ /* 0x040ff00000041818 */
[-C--:B------:R-:W-:Y:S01]  /*5760*/  HMMA.16816.F32.BF16 R28, R176, R182.reuse, R28 ;  /* 0x000000b6b01c723c */ /* 0x080fe2000004181c */
[----:B------:R-:W-:Y:S07]  /*5770*/  LDSM.16.M88.4 R176, [R210+0x14800] ;  /* 0x01480000d2b0783b */ /* 0x000fee0000000200 */
[----:B------:R-:W-:Y:S01]  /*5780*/  HMMA.16816.F32.BF16 R32, R168, R182, R32 ;  /* 0x000000b6a820723c */ /* 0x000fe20000041820 */
[----:B------:R-:W2:Y:S07]  /*5790*/  LDSM.16.M88.4 R168, [R0+0x9000] ;  /* 0x0090000000a8783b */ /* 0x000eae0000000200 */
[-C--:B-1----:R-:W-:Y:S08]  /*57a0*/  HMMA.16816.F32.BF16 R4, R164, R172.reuse, R4 ;  /* 0x000000aca404723c */ /* 0x082ff00000041804 */
[C---:B--2---:R-:W-:Y:S08]  /*57b0*/  HMMA.16816.F32.BF16 R8, R168.reuse, R172, R8 ;  /* 0x000000aca808723c */ /* 0x044ff00000041808 */
        /* <DEDUP_REMOVED lines=8> */
[----:B------:R-:W1:Y:S08]  /*5840*/  LDSM.16.M88.4 R164, [R212+0x14000] ;  /* 0x01400000d4a4783b */ /* 0x000e700000000200 */
[----:B------:R-:W-:Y:S01]  /*5850*/  LDSM.16.M88.4 R176, [R210+0x18800] ;  /* 0x01880000d2b0783b */ /* 0x000fe20000000200 */
[-C--:B-1----:R-:W-:Y:S08]  /*5860*/  HMMA.16816.F32.BF16 R4, R168, R164.reuse, R4 ;  /* 0x000000a4a804723c */ /* 0x082ff00000041804 */
[C---:B------:R-:W-:Y:S08]  /*5870*/  HMMA.16816.F32.BF16 R8, R172.reuse, R164, R8 ;  /* 0x000000a4ac08723c */ /* 0x040ff00000041808 */
[-C--:B------:R-:W-:Y:S08]  /*5880*/  HMMA.16816.F32.BF16 R12, R172, R166.reuse, R12 ;  /* 0x000000a6ac0c723c */ /* 0x080ff0000004180c */
[C---:B------:R-:W-:Y:S01]  /*5890*/  HMMA.16816.F32.BF16 R16, R168.reuse, R166, R16 ;  /* 0x000000a6a810723c */ /* 0x040fe20000041810 */
[----:B------:R-:W1:Y:S07]  /*58a0*/  LDSM.16.M88.4 R164, [R212+0x14800] ;  /* 0x01480000d4a4783b */ /* 0x000e6e0000000200 */
[-C--:B-1----:R-:W-:Y:S08]  /*58b0*/  HMMA.16816.F32.BF16 R20, R168, R164.reuse, R20 ;  /* 0x000000a4a814723c */ /* 0x082ff00000041814 */
[C---:B------:R-:W-:Y:S08]  /*58c0*/  HMMA.16816.F32.BF16 R24, R172.reuse, R164, R24 ;  /* 0x000000a4ac18723c */ /* 0x040ff00000041818 */
[-C--:B------:R-:W-:Y:S01]  /*58d0*/  HMMA.16816.F32.BF16 R28, R172, R166.reuse, R28 ;  /* 0x000000a6ac1c723c */ /* 0x080fe2000004181c */
[----:B------:R-:W-:Y:S07]  /*58e0*/  LDSM.16.M88.4 R172, [R200+0xa000] ;  /* 0x00a00000c8ac783b */ /* 0x000fee0000000200 */
[----:B------:R-:W-:Y:S01]  /*58f0*/  HMMA.16816.F32.BF16 R32, R168, R166, R32 ;  /* 0x000000a6a820723c */ /* 0x000fe20000041820 */
[----:B------:R-:W1:Y:S08]  /*5900*/  LDSM.16.M88.4 R164, [R209+0x18000] ;  /* 0x01800000d1a4783b */ /* 0x000e700000000200 */
[----:B------:R-:W2:Y:S01]  /*5910*/  LDSM.16.M88.4 R168, [R200+0xb000] ;  /* 0x00b00000c8a8783b */ /* 0x000ea20000000200 */
[-C--:B-1----:R-:W-:Y:S08]  /*5920*/  HMMA.16816.F32.BF16 R4, R172, R164.reuse, R4 ;  /* 0x000000a4ac04723c */ /* 0x082ff00000041804 */
[C---:B--2---:R-:W-:Y:S08]  /*5930*/  HMMA.16816.F32.BF16 R8, R168.reuse, R164, R8 ;  /* 0x000000a4a808723c */ /* 0x044ff00000041808 */
        /* <DEDUP_REMOVED lines=23> */
[C---:B--2---:R-:W-:Y:S01]  /*5ab0*/  HMMA.16816.F32.BF16 R8, R168.reuse, R164, R8 ;  /* 0x000000a4a808723c */ /* 0x044fe20000041808 */
[----:B------:R-:W-:Y:S02]  /*5ac0*/  IMAD.U32 R164, RZ, RZ, UR10 ;  /* 0x0000000affa47e24 */ /* 0x000fe4000f8e00ff */
[----:B------:R-:W-:Y:S03]  /*5ad0*/  IMAD.U32 R165, RZ, RZ, UR11 ;  /* 0x0000000bffa57e24 */ /* 0x000fe6000f8e00ff */
[C---:B------:R-:W-:Y:S02]  /*5ae0*/  LEA R164, P1, R241.reuse, R164, 0x2 ;  /* 0x000000a4f1a47211 */ /* 0x040fe400078210ff */
[-C--:B------:R-:W-:Y:S03]  /*5af0*/  HMMA.16816.F32.BF16 R12, R168, R166.reuse, R12 ;  /* 0x000000a6a80c723c */ /* 0x080fe6000004180c */
[----:B------:R-:W-:Y:S05]  /*5b00*/  LEA.HI.X R165, R241, R165, RZ, 0x2, P1 ;  /* 0x000000a5f1a57211 */ /* 0x000fea00008f14ff */
[C---:B------:R-:W-:Y:S01]  /*5b10*/  HMMA.16816.F32.BF16 R16, R172.reuse, R166, R16 ;  /* 0x000000a6ac10723c */ /* 0x040fe20000041810 */
[----:B------:R-:W2:Y:S04]  /*5b20*/  LDG.E R180, desc[UR32][R164.64] ;  /* 0x00000020a4b47981 */ /* 0x000ea8000c1e1900 */
[----:B------:R-:W5:Y:S03]  /*5b30*/  LDG.E R3, desc[UR32][R164.64+0xa0] ;  /* 0x0000a020a4037981 */ /* 0x000f66000c1e1900 */
[-C--:B------:R-:W-:Y:S08]  /*5b40*/  HMMA.16816.F32.BF16 R20, R172, R176.reuse, R20 ;  /* 0x000000b0ac14723c */ /* 0x080ff00000041814 */
[C---:B------:R-:W-:Y:S01]  /*5b50*/  HMMA.16816.F32.BF16 R24, R168.reuse, R176, R24 ;  /* 0x000000b0a818723c */ /* 0x040fe20000041818 */
[----:B------:R-:W3:Y:S04]  /*5b60*/  LDG.E R177, desc[UR32][R164.64+0x20] ;  /* 0x00002020a4b17981 */ /* 0x000ee8000c1e1900 */
[----:B------:R1:W5:Y:S03]  /*5b70*/  LDG.E R176, desc[UR32][R164.64+0x80] ;  /* 0x00008020a4b07981 */ /* 0x000366000c1e1900 */
[-C--:B------:R-:W-:Y:S01]  /*5b80*/  HMMA.16816.F32.BF16 R28, R168, R178.reuse, R28 ;  /* 0x000000b2a81c723c */ /* 0x080fe2000004181c */
[----:B------:R-:W-:Y:S07]  /*5b90*/  LDSM.16.M88.4 R168, [R212+0x18000] ;  /* 0x01800000d4a8783b */ /* 0x000fee0000000200 */
[----:B------:R-:W-:Y:S01]  /*5ba0*/  HMMA.16816.F32.BF16 R32, R172, R178, R32 ;  /* 0x000000b2ac20723c */ /* 0x000fe20000041820 */
[----:B------:R-:W-:Y:S08]  /*5bb0*/  LDSM.16.M88.4 R172, [R2+0xb000] ;  /* 0x00b0000002ac783b */ /* 0x000ff00000000200 */
[----:B-1----:R1:W4:Y:S02]  /*5bc0*/  LDSM.16.M88.4 R164, [R2+0xa000] ;  /* 0x00a0000002a4783b */ /* 0x0023240000000200 */
[--C-:B-1----:R-:W-:Y:S04]  /*5bd0*/  SHF.R.U32.HI R2, RZ, 0x4, R218.reuse ;  /* 0x00000004ff027819 */ /* 0x102fe800000116da */
[----:B------:R-:W-:Y:S04]  /*5be0*/  LOP3.LUT R219, R2, 0x8, RZ, 0xc0, !PT ;  /* 0x0000000802db7812 */ /* 0x000fe800078ec0ff */
[----:B------:R-:W-:Y:S01]  /*5bf0*/  LOP3.LUT R2, R219, 0x10, R218, 0xf8, !PT ;  /* 0x00000010db027812 */ /* 0x000fe200078ef8da */
[-C--:B----4-:R-:W-:Y:S08]  /*5c00*/  HMMA.16816.F32.BF16 R4, R164, R168.reuse, R4 ;  /* 0x000000a8a404723c */ /* 0x090ff00000041804 */
[C---:B------:R-:W-:Y:S08]  /*5c10*/  HMMA.16816.F32.BF16 R8, R172.reuse, R168, R8 ;  /* 0x000000a8ac08723c */ /* 0x040ff00000041808 */
[-C--:B------:R-:W-:Y:S08]  /*5c20*/  HMMA.16816.F32.BF16 R12, R172, R170.reuse, R12 ;  /* 0x000000aaac0c723c */ /* 0x080ff0000004180c */
[C---:B------:R-:W-:Y:S01]  /*5c30*/  HMMA.16816.F32.BF16 R16, R164.reuse, R170, R16 ;  /* 0x000000aaa410723c */ /* 0x040fe20000041810 */
[----:B------:R-:W1:Y:S07]  /*5c40*/  LDSM.16.M88.4 R168, [R212+0x18800] ;  /* 0x01880000d4a8783b */ /* 0x000e6e0000000200 */
[-C--:B-1----:R-:W-:Y:S08]  /*5c50*/  HMMA.16816.F32.BF16 R20, R164, R168.reuse, R20 ;  /* 0x000000a8a414723c */ /* 0x082ff00000041814 */
[C---:B------:R-:W-:Y:S08]  /*5c60*/  HMMA.16816.F32.BF16 R24, R172.reuse, R168, R24 ;  /* 0x000000a8ac18723c */ /* 0x040ff00000041818 */
[-C--:B------:R-:W-:Y:S08]  /*5c70*/  HMMA.16816.F32.BF16 R28, R172, R170.reuse, R28 ;  /* 0x000000aaac1c723c */ /* 0x080ff0000004181c */
[----:B------:R-:W-:Y:S04]  /*5c80*/  HMMA.16816.F32.BF16 R32, R164, R170, R32 ;  /* 0x000000aaa420723c */ /* 0x000fe80000041820 */
[C---:B--2---:R-:W-:Y:S01]  /*5c90*/  FADD.FTZ R4, -R180.reuse, R4 ;  /* 0x00000004b4047221 */ /* 0x044fe20000010100 */
[C---:B------:R-:W-:Y:S01]  /*5ca0*/  FADD.FTZ R164, -R180.reuse, R5 ;  /* 0x00000005b4a47221 */ /* 0x040fe20000010100 */
[C---:B------:R-:W-:Y:S01]  /*5cb0*/  FADD.FTZ R5, -R180.reuse, R17 ;  /* 0x00000011b4057221 */ /* 0x040fe20000010100 */
[----:B------:R-:W-:Y:S01]  /*5cc0*/  FADD.FTZ R21, -R180, R21 ;  /* 0x00000015b4157221 */ /* 0x000fe20000010100 */
[----:B------:R-:W-:Y:S01]  /*5cd0*/  FMUL.FTZ R178, R184, R4 ;  /* 0x00000004b8b27220 */ /* 0x000fe20000410000 */
[----:B------:R-:W-:Y:S02]  /*5ce0*/  IMAD.SHL.U32 R184, R218, 0x40, RZ ;  /* 0x00000040dab87824 */ /* 0x000fe400078e00ff */
[----:B------:R-:W-:Y:S01]  /*5cf0*/  FADD.FTZ R4, -R180, R16 ;  /* 0x00000010b4047221 */ /* 0x000fe20000010100 */
[----:B------:R-:W-:Y:S01]  /*5d00*/  FMUL.FTZ R5, R226, R5 ;  /* 0x00000005e2057220 */ /* 0x000fe20000410000 */
[----:B------:R-:W-:Y:S01]  /*5d10*/  FMUL.FTZ R16, R243, R164 ;  /* 0x000000a4f3107220 */ /* 0x000fe20000410000 */
[----:B------:R-:W-:Y:S01]  /*5d20*/  FMUL.FTZ R21, R224, R21 ;  /* 0x00000015e0157220 */ /* 0x000fe20000410000 */
[----:B------:R-:W-:Y:S01]  /*5d30*/  LOP3.LUT R0, R184, 0x1c0, RZ, 0xc0, !PT ;  /* 0x000001c0b8007812 */ /* 0x000fe200078ec0ff */
[----:B------:R-:W-:Y:S03]  /*5d40*/  FMUL.FTZ R17, R228, R4 ;  /* 0x00000004e4117220 */ /* 0x000fe60000410000 */
[C---:B------:R-:W-:Y:S01]  /*5d50*/  FADD.FTZ R4, -R180.reuse, R32 ;  /* 0x00000020b4047221 */ /* 0x040fe20000010100 */
[----:B------:R-:W-:Y:S01]  /*5d60*/  FADD.FTZ R32, -R180, R33 ;  /* 0x00000021b4207221 */ /* 0x000fe20000010100 */
[----:B------:R-:W-:Y:S01]  /*5d70*/  LOP3.LUT R0, R0, 0x38, R216, 0xf8, !PT ;  /* 0x0000003800007812 */ /* 0x000fe200078ef8d8 */
[----:B---3--:R-:W-:Y:S01]  /*5d80*/  FADD.FTZ R22, -R177, R22 ;  /* 0x00000016b1167221 */ /* 0x008fe20000010100 */
[----:B------:R-:W-:Y:S02]  /*5d90*/  FMUL.FTZ R4, R220, R4 ;  /* 0x00000004dc047220 */ /* 0x000fe40000410000 */
[----:B------:R-:W-:Y:S01]  /*5da0*/  LOP3.LUT R0, R2, R0, RZ, 0x3c, !PT ;  /* 0x0000000002007212 */ /* 0x000fe200078e3cff */
[----:B------:R-:W-:Y:S01]  /*5db0*/  FADD.FTZ R2, -R180, R20 ;  /* 0x00000014b4027221 */ /* 0x000fe20000010100 */
[----:B------:R-:W-:Y:S01]  /*5dc0*/  F2FP.BF16.F32.PACK_AB R20, R5, R17 ;  /* 0x000000110514723e */ /* 0x000fe200000010ff */
[----:B------:R-:W-:Y:S01]  /*5dd0*/  FMUL.FTZ R32, R217, R32 ;  /* 0x00000020d9207220 */ /* 0x000fe20000410000 */
[----:B------:R-:W-:Y:S01]  /*5de0*/  FADD.FTZ R17, -R177, R23 ;  /* 0x00000017b1117221 */ /* 0x000fe20000010100 */
[----:B------:R-:W-:Y:S01]  /*5df0*/  FMUL.FTZ R2, R225, R2 ;  /* 0x00000002e1027220 */ /* 0x000fe20000410000 */
[----:B------:R-:W-:Y:S01]  /*5e00*/  FMUL.FTZ R33, R227, R22 ;  /* 0x00000016e3217220 */ /* 0x000fe20000410000 */
[C---:B------:R-:W-:Y:S01]  /*5e10*/  FADD.FTZ R6, -R177.reuse, R6 ;  /* 0x00000006b1067221 */ /* 0x040fe20000010100 */
[C---:B------:R-:W-:Y:S01]  /*5e20*/  FADD.FTZ R7, -R177.reuse, R7 ;  /* 0x00000007b1077221 */ /* 0x040fe20000010100 */
[C---:B------:R-:W-:Y:S01]  /*5e30*/  FADD.FTZ R18, -R177.reuse, R18 ;  /* 0x00000012b1127221 */ /* 0x040fe20000010100 */
[C---:B------:R-:W-:Y:S01]  /*5e40*/  FADD.FTZ R19, -R177.reuse, R19 ;  /* 0x00000013b1137221 */ /* 0x040fe20000010100 */
[C---:B------:R-:W-:Y:S01]  /*5e50*/  FADD.FTZ R23, -R177.reuse, R34 ;  /* 0x00000022b1177221 */ /* 0x040fe20000010100 */
[----:B------:R-:W-:Y:S01]  /*5e60*/  FADD.FTZ R22, -R177, R35 ;  /* 0x00000023b1167221 */ /* 0x000fe20000010100 */
[----:B------:R-:W-:Y:S01]  /*5e70*/  F2FP.BF16.F32.PACK_AB R16, R16, R178 ;  /* 0x000000b21010723e */ /* 0x000fe200000010ff */
[----:B------:R-:W-:Y:S01]  /*5e80*/  FMUL.FTZ R167, R245, R6 ;  /* 0x00000006f5a77220 */ /* 0x000fe20000410000 */
[----:B------:R-:W-:Y:S01]  /*5e90*/  F2FP.BF16.F32.PACK_AB R21, R21, R2 ;  /* 0x000000021515723e */ /* 0x000fe200000010ff */
[----:B------:R-:W-:Y:S01]  /*5ea0*/  FMUL.FTZ R165, R244, R7 ;  /* 0x00000007f4a57220 */ /* 0x000fe20000410000 */
[----:B------:R-:W-:Y:S01]  /*5eb0*/  F2FP.BF16.F32.PACK_AB R32, R32, R4 ;  /* 0x000000042020723e */ /* 0x000fe200000010ff */
[----:B------:R-:W-:Y:S01]  /*5ec0*/  FMUL.FTZ R166, R242, R18 ;  /* 0x00000012f2a67220 */ /* 0x000fe20000410000 */
[----:B------:R-:W-:Y:S01]  /*5ed0*/  FMUL.FTZ R164, R231, R19 ;  /* 0x00000013e7a47220 */ /* 0x000fe20000410000 */
[----:B------:R-:W-:Y:S01]  /*5ee0*/  FMUL.FTZ R17, R229, R17 ;  /* 0x00000011e5117220 */ /* 0x000fe20000410000 */
[----:B------:R-:W-:Y:S01]  /*5ef0*/  FMUL.FTZ R23, R223, R23 ;  /* 0x00000017df177220 */ /* 0x000fe20000410000 */
[----:B------:R-:W-:Y:S01]  /*5f00*/  FMUL.FTZ R22, R222, R22 ;  /* 0x00000016de167220 */ /* 0x000fe20000410000 */
[----:B------:R-:W-:Y:S06]  /*5f10*/  BRA.U !UP0, `(.L_x_226) ;  /* 0x0000000108d07547 */ /* 0x000fec000b800000 */
[----:B------:R-:W1:Y:S01]  /*5f20*/  LDC R18, c[0x0][0x3b0] ;  /* 0x0000ec00ff127b82 */ /* 0x000e620000000800 */
[----:B------:R-:W-:Y:S01]  /*5f30*/  IADD3 R4, P1, PT, RZ, -UR27, RZ ;  /* 0x8000001bff047c10 */ /* 0x000fe2000ff3e0ff */
[----:B------:R-:W-:Y:S01]  /*5f40*/  ULOP3.LUT UR9, UR34, 0x1, URZ, 0xc0, !UPT ;  /* 0x0000000122097892 */ /* 0x000fe2000f8ec0ff */
[----:B------:R-:W-:Y:S03]  /*5f50*/  ISETP.GE.AND P2, PT, R251, UR14, PT ;  /* 0x0000000efb007c0c */ /* 0x000fe6000bf46270 */
[----:B------:R-:W-:Y:S02]  /*5f60*/  UISETP.NE.U32.AND UP1, UPT, UR9, 0x1, UPT ;  /* 0x000000010900788c */ /* 0x000fe4000bf25070 */
[----:B------:R-:W2:Y:S02]  /*5f70*/  LDC R19, c[0x0][0x3b4] ;  /* 0x0000ed00ff137b82 */ /* 0x000ea40000000800 */
[----:B------:R-:W-:Y:S06]  /*5f80*/  USEL UR9, UR5, 0x4000, !UP1 ;  /* 0x0000400005097887 */ /* 0x000fec000c800000 */
[----:B------:R-:W-:Y:S02]  /*5f90*/  VIADD R235, R235, UR9 ;  /* 0x00000009ebeb7c36 */ /* 0x000fe40008000000 */
[----:B------:R-:W-:Y:S02]  /*5fa0*/  VIADD R230, R230, UR9 ;  /* 0x00000009e6e67c36 */ /* 0x000fe40008000000 */
[----:B------:R-:W-:Y:S02]  /*5fb0*/  VIADD R213, R213, UR9 ;  /* 0x00000009d5d57c36 */ /* 0x000fe40008000000 */
[----:B-1----:R-:W-:Y:S04]  /*5fc0*/  IMAD.SHL.U32 R2, R18, 0x40, RZ ;  /* 0x0000004012027824 */ /* 0x002fe800078e00ff */
[----:B------:R-:W-:Y:S01]  /*5fd0*/  IMAD.X R2, RZ, RZ, ~R2, P1 ;  /* 0x000000ffff027224 */ /* 0x000fe200008e0e02 */
[----:B------:R-:W-:Y:S04]  /*5fe0*/  ISETP.GE.AND P1, PT, R250, UR14, PT ;  /* 0x0000000efa007c0c */ /* 0x000fe8000bf26270 */
[----:B------:R-:W-:Y:S02]  /*5ff0*/  SHF.R.S64 R5, R4, 0x1f, R2 ;  /* 0x0000001f04057819 */ /* 0x000fe40000001002 */
[C---:B------:R-:W-:Y:S02]  /*6000*/  LEA R4, P5, R18.reuse, RZ, 0x6 ;  /* 0x000000ff12047211 */ /* 0x040fe400078a30ff */
[----:B------:R-:W-:Y:S02]  /*6010*/  IADD3 R237, P6, PT, R5, R237, RZ ;  /* 0x000000ed05ed7210 */ /* 0x000fe40007fde0ff */
[----:B------:R-:W-:Y:S02]  /*6020*/  LEA.HI.X R5, R18, RZ, RZ, 0x6, P5 ;  /* 0x000000ff12057211 */ /* 0x000fe400028f34ff */
[----:B------:R-:W-:Y:S01]  /*6030*/  LEA.HI.X.SX32 R236, R2, R236, 0x1, P6 ;  /* 0x000000ec02ec7211 */ /* 0x000fe200030f0eff */
[----:B--2---:R-:W-:Y:S01]  /*6040*/  IMAD.SHL.U32 R2, R19, 0x40, RZ ;  /* 0x0000004013027824 */ /* 0x004fe200078e00ff */
[----:B------:R-:W-:Y:S02]  /*6050*/  @!P2 IADD3 R6, P6, PT, R237, R4, RZ ;  /* 0x00000004ed06a210 */ /* 0x000fe40007fde0ff */
[----:B------:R-:W-:Y:S02]  /*6060*/  @!P1 LEA R4, P5, R18, R237, 0x6 ;  /* 0x000000ed12049211 */ /* 0x000fe400078a30ff */
[----:B------:R-:W-:Y:S02]  /*6070*/  @!P2 IADD3.X R7, PT, PT, R236, R5, R2, P6, !PT ;  /* 0x00000005ec07a210 */ /* 0x000fe400037fe402 */
[----:B------:R-:W-:Y:S01]  /*6080*/  @!P1 LEA.HI.X R5, R18, R236, R19, 0x6, P5 ;  /* 0x000000ec12059211 */ /* 0x000fe200028f3413 */
[--C-:B------:R-:W-:Y:S02]  /*6090*/  @!P2 IMAD.MOV.U32 R18, RZ, RZ, R237.reuse ;  /* 0x000000ffff12a224 */ /* 0x100fe400078e00ed */
[--C-:B------:R-:W-:Y:S05]  /*60a0*/  @!P2 IMAD.MOV.U32 R19, RZ, RZ, R236.reuse ;  /* 0x000000ffff13a224 */ /* 0x100fea00078e00ec */
[----:B------:R-:W-:Y:S01]  /*60b0*/  @!PT LDS RZ, [RZ] ;  /* 0x00000000fffff984 */ /* 0x000fe20000000800 */
[----:B------:R-:W-:Y:S01]  /*60c0*/  @!PT LDS RZ, [RZ] ;  /* 0x00000000fffff984 */ /* 0x000fe20000000800 */
[----:B------:R-:W-:Y:S01]  /*60d0*/  @!PT LDS RZ, [RZ] ;  /* 0x00000000fffff984 */ /* 0x000fe20000000800 */
[----:B------:R1:W-:Y:S04]  /*60e0*/  @!P2 LDGSTS.E.BYPASS.LTC128B.128 [R235], desc[UR32][R18.64] ;  /* 0x0000000012ebafae */ /* 0x0003e8000b981a20 */
[----:B------:R2:W-:Y:S04]  /*60f0*/  @P2 STS.64 [R230], RZ ;  /* 0x000000ffe6002388 */ /* 0x0005e80000000a00 */
[----:B------:R2:W-:Y:S01]  /*6100*/  @P2 STS.64 [R230+0x8], RZ ;  /* 0x000008ffe6002388 */ /* 0x0005e20000000a00 */
[----:B-1----:R-:W-:Y:S02]  /*6110*/  @!P1 IMAD.MOV.U32 R18, RZ, RZ, R237 ;  /* 0x000000ffff129224 */ /* 0x002fe400078e00ed */
[----:B------:R-:W-:Y:S05]  /*6120*/  @!P1 IMAD.MOV.U32 R19, RZ, RZ, R236 ;  /* 0x000000ffff139224 */ /* 0x000fea00078e00ec */
        /* <DEDUP_REMOVED lines=19> */
.L_x_226:
[----:B--2---:R-:W-:Y:S01]  /*6260*/  F2FP.BF16.F32.PACK_AB R4, R165, R167 ;  /* 0x000000a7a504723e */ /* 0x004fe200000010ff */
[----:B------:R-:W-:Y:S01]  /*6270*/  STS [R186+0x1c000], R16 ;  /* 0x01c00010ba007388 */ /* 0x000fe20000000800 */
[----:B------:R-:W-:Y:S01]  /*6280*/  F2FP.BF16.F32.PACK_AB R2, R164, R166 ;  /* 0x000000a6a402723e */ /* 0x000fe200000010ff */
[C---:B-----5:R-:W-:Y:S01]  /*6290*/  FADD.FTZ R6, -R176.reuse, R8 ;  /* 0x00000008b0067221 */ /* 0x060fe20000010100 */
[C---:B------:R-:W-:Y:S02]  /*62a0*/  FADD.FTZ R5, -R176.reuse, R9 ;  /* 0x00000009b0057221 */ /* 0x040fe40000010100 */
[----:B------:R1:W-:Y:S01]  /*62b0*/  STS [R186+0x1c400], R4 ;  /* 0x01c40004ba007388 */ /* 0x0003e20000000800 */
[----:B------:R-:W-:Y:S01]  /*62c0*/  FADD.FTZ R8, -R176, R25 ;  /* 0x00000019b0087221 */ /* 0x000fe20000010100 */
[----:B------:R-:W-:Y:S01]  /*62d0*/  FMUL.FTZ R6, R202, R6 ;  /* 0x00000006ca067220 */ /* 0x000fe20000410000 */
[----:B------:R-:W-:Y:S02]  /*62e0*/  FMUL.FTZ R5, R198, R5 ;  /* 0x00000005c6057220 */ /* 0x000fe40000410000 */
[----:B------:R2:W-:Y:S01]  /*62f0*/  STS [R187+0x1c400], R2 ;  /* 0x01c40002bb007388 */ /* 0x0005e20000000800 */
[----:B------:R-:W-:Y:S01]  /*6300*/  FMUL.FTZ R8, R192, R8 ;  /* 0x00000008c0087220 */ /* 0x000fe20000410000 */
[C---:B------:R-:W-:Y:S01]  /*6310*/  FADD.FTZ R11, -R3.reuse, R11 ;  /* 0x0000000b030b7221 */ /* 0x040fe20000010100 */
[C---:B------:R-:W-:Y:S02]  /*6320*/  FADD.FTZ R10, -R3.reuse, R10 ;  /* 0x0000000a030a7221 */ /* 0x040fe40000010100 */
[----:B------:R-:W-:Y:S01]  /*6330*/  STS [R187+0x1c000], R20 ;  /* 0x01c00014bb007388 */ /* 0x000fe20000000800 */
[C---:B------:R-:W-:Y:S01]  /*6340*/  FADD.FTZ R15, -R3.reuse, R15 ;  /* 0x0000000f030f7221 */ /* 0x040fe20000010100 */
[----:B------:R-:W-:Y:S01]  /*6350*/  FADD.FTZ R14, -R3, R14 ;  /* 0x0000000e030e7221 */ /* 0x000fe20000010100 */
        /* <DEDUP_REMOVED lines=13> */
[----:B------:R-:W-:Y:S01]  /*6430*/  FADD.FTZ R30, -R3, R30 ;  /* 0x0000001e031e7221 */ /* 0x000fe20000010100 */
[----:B-1----:R-:W-:Y:S01]  /*6440*/  FADD.FTZ R4, -R176, R24 ;  /* 0x00000018b0047221 */ /* 0x002fe20000010100 */
[----:B------:R-:W-:Y:S01]  /*6450*/  F2FP.BF16.F32.PACK_AB R16, R22, R23 ;  /* 0x000000171610723e */ /* 0x000fe200000010ff */
[----:B------:R-:W-:Y:S01]  /*6460*/  FMUL.FTZ R28, R191, R28 ;  /* 0x0000001cbf1c7220 */ /* 0x000fe20000410000 */
[----:B------:R-:W-:Y:S01]  /*6470*/  FMUL.FTZ R7, R190, R29 ;  /* 0x0000001dbe077220 */ /* 0x000fe20000410000 */
[----:B--2---:R-:W-:Y:S01]  /*6480*/  F2FP.BF16.F32.PACK_AB R2, R5, R6 ;  /* 0x000000060502723e */ /* 0x004fe200000010ff */
[----:B------:R-:W-:Y:S01]  /*6490*/  FMUL.FTZ R4, R194, R4 ;  /* 0x00000004c2047220 */ /* 0x000fe20000410000 */
[----:B------:R-:W-:Y:S01]  /*64a0*/  FADD.FTZ R5, -R3, R27 ;  /* 0x0000001b03057221 */ /* 0x000fe20000010100 */
[----:B------:R-:W-:Y:S01]  /*64b0*/  FMUL.FTZ R30, R189, R30 ;  /* 0x0000001ebd1e7220 */ /* 0x000fe20000410000 */
[----:B------:R-:W-:Y:S01]  /*64c0*/  FMUL.FTZ R6, R188, R31 ;  /* 0x0000001fbc067220 */ /* 0x000fe20000410000 */
[----:B------:R1:W-:Y:S01]  /*64d0*/  STS [R186+0x1d000], R2 ;  /* 0x01d00002ba007388 */ /* 0x0003e20000000800 */
[----:B------:R-:W-:Y:S01]  /*64e0*/  F2FP.BF16.F32.PACK_AB R8, R8, R4 ;  /* 0x000000040808723e */ /* 0x000fe200000010ff */
[----:B------:R-:W-:Y:S01]  /*64f0*/  FMUL.FTZ R4, R203, R11 ;  /* 0x0000000bcb047220 */ /* 0x000fe20000410000 */
[----:B------:R-:W-:Y:S01]  /*6500*/  FMUL.FTZ R5, R193, R5 ;  /* 0x00000005c1057220 */ /* 0x000fe20000410000 */
[----:B------:R-:W-:Y:S01]  /*6510*/  F2FP.BF16.F32.PACK_AB R7, R7, R28 ;  /* 0x0000001c0707723e */ /* 0x000fe200000010ff */
[----:B------:R-:W-:Y:S01]  /*6520*/  IMAD R231, R238, UR15, RZ ;  /* 0x0000000feee77c24 */ /* 0x000fe2000f8e02ff */
[----:B------:R-:W-:Y:S02]  /*6530*/  F2FP.BF16.F32.PACK_AB R6, R6, R30 ;  /* 0x0000001e0606723e */ /* 0x000fe400000010ff */
[----:B------:R-:W-:Y:S02]  /*6540*/  F2FP.BF16.F32.PACK_AB R4, R4, R10 ;  /* 0x0000000a0404723e */ /* 0x000fe400000010ff */
[----:B------:R-:W-:Y:S02]  /*6550*/  MOV R10, 0x10 ;  /* 0x00000010000a7802 */ /* 0x000fe40000000f00 */
[----:B------:R-:W-:Y:S01]  /*6560*/  F2FP.BF16.F32.PACK_AB R5, R5, R26 ;  /* 0x0000001a0505723e */ /* 0x000fe200000010ff */
[----:B------:R2:W-:Y:S01]  /*6570*/  STS [R186+0x1d400], R4 ;  /* 0x01d40004ba007388 */ /* 0x0005e20000000800 */
[----:B------:R-:W-:Y:S02]  /*6580*/  SHF.R.U32.HI R217, RZ, 0x1, R218 ;  /* 0x00000001ffd97819 */ /* 0x000fe400000116da */
[----:B------:R-:W-:Y:S02]  /*6590*/  SHF.L.U32 R220, R218, 0x5, RZ ;  /* 0x00000005dadc7819 */ /* 0x000fe400000006ff */
[----:B------:R-:W-:Y:S01]  /*65a0*/  STS [R187+0x1d000], R9 ;  /* 0x01d00009bb007388 */ /* 0x000fe20000000800 */
[----:B------:R-:W-:Y:S02]  /*65b0*/  LOP3.LUT R3, R217, 0x30, RZ, 0xc0, !PT ;  /* 0x00000030d9037812 */ /* 0x000fe400078ec0ff */
[----:B------:R-:W-:Y:S02]  /*65c0*/  LOP3.LUT R180, R0, 0x200, R184, 0xf8, !PT ;  /* 0x0000020000b47812 */ /* 0x000fe400078ef8b8 */
[----:B------:R-:W-:Y:S02]  /*65d0*/  LOP3.LUT R3, R3, 0x8, R218, 0xf8, !PT ;  /* 0x0000000803037812 */ /* 0x000fe400078ef8da */
[----:B------:R-:W-:Y:S01]  /*65e0*/  LEA R180, R180, UR4, 0x1 ;  /* 0x00000004b4b47c11 */ /* 0x000fe2000f8e08ff */
[----:B-1----:R-:W-:Y:S01]  /*65f0*/  FMUL.FTZ R2, R199, R15 ;  /* 0x0000000fc7027220 */ /* 0x002fe20000410000 */
[----:B------:R-:W-:Y:S02]  /*6600*/  LOP3.LUT R3, R3, 0x1c0, R184, 0xf8, !PT ;  /* 0x000001c003037812 */ /* 0x000fe400078ef8b8 */
[----:B------:R-:W-:Y:S02]  /*6610*/  IADD3 R0, PT, PT, R180, 0x8040, RZ ;  /* 0x00008040b4007810 */ /* 0x000fe40007ffe0ff */
[----:B------:R-:W-:Y:S02]  /*6620*/  F2FP.BF16.F32.PACK_AB R2, R2, R14 ;  /* 0x0000000e0202723e */ /* 0x000fe400000010ff */
[----:B------:R-:W-:Y:S03]  /*6630*/  LOP3.LUT R3, R3, 0x38, R216, 0x78, !PT ;  /* 0x0000003803037812 */ /* 0x000fe600078e78d8 */
[----:B------:R1:W-:Y:S01]  /*6640*/  STS [R187+0x1d400], R2 ;  /* 0x01d40002bb007388 */ /* 0x0003e20000000800 */
[----:B------:R-:W-:Y:S02]  /*6650*/  LOP3.LUT R3, R3, 0x200, R220, 0xf8, !PT ;  /* 0x0000020003037812 */ /* 0x000fe400078ef8dc */
[----:B--2---:R-:W-:Y:S02]  /*6660*/  SEL R4, R10, 0xfffffff0, !P0 ;  /* 0xfffffff00a047807 */ /* 0x004fe40004000000 */
[----:B------:R-:W-:Y:S01]  /*6670*/  STS [R185+-0x4000], R21 ;  /* 0xffc00015b9007388 */ /* 0x000fe20000000800 */
[----:B------:R-:W-:Y:S04]  /*6680*/  LEA R3, R3, UR4, 0x1 ;  /* 0x0000000403037c11 */ /* 0x000fe8000f8e08ff */
[----:B------:R-:W-:Y:S01]  /*6690*/  STS [R185+-0x3c00], R17 ;  /* 0xffc40011b9007388 */ /* 0x000fe20000000800 */
[----:B-1----:R-:W-:Y:S05]  /*66a0*/  IADD3 R2, PT, PT, R4, R185, RZ ;  /* 0x000000b904027210 */ /* 0x002fea0007ffe0ff */
[----:B------:R-:W-:Y:S05]  /*66b0*/  STS [R2+-0x4000], R32 ;  /* 0xffc0002002007388 */ /* 0x000fea0000000800 */
[----:B------:R-:W-:Y:S05]  /*66c0*/  STS [R2+-0x3c00], R16 ;  /* 0xffc4001002007388 */ /* 0x000fea0000000800 */
[----:B------:R-:W-:Y:S05]  /*66d0*/  STS [R185+-0x3000], R8 ;  /* 0xffd00008b9007388 */ /* 0x000fea0000000800 */
[----:B------:R-:W-:Y:S05]  /*66e0*/  STS [R185+-0x2c00], R5 ;  /* 0xffd40005b9007388 */ /* 0x000fea0000000800 */
[----:B------:R-:W-:Y:S05]  /*66f0*/  STS [R2+-0x3000], R7 ;  /* 0xffd0000702007388 */ /* 0x000fea0000000800 */
[----:B------:R1:W-:Y:S01]  /*6700*/  STS [R2+-0x2c00], R6 ;  /* 0xffd4000602007388 */ /* 0x0003e20000000800 */
[----:B------:R-:W-:Y:S01]  /*6710*/  BAR.SYNC.DEFER_BLOCKING 0x0 ;  /* 0x0000000000007b1d */ /* 0x000fe20000010000 */
[----:B-1----:R-:W-:Y:S05]  /*6720*/  IADD3 R2, PT, PT, R180, 0x8000, RZ ;  /* 0x00008000b4027810 */ /* 0x002fea0007ffe0ff */
[----:B------:R-:W-:Y:S01]  /*6730*/  LDSM.16.MT88.4 R4, [R3+0x20000] ;  /* 0x020000000304783b */ /* 0x000fe20000004200 */
[----:B------:R-:W-:Y:S04]  /*6740*/  @P0 IADD3 R0, PT, PT, R2, -0x40, RZ ;  /* 0xffffffc002000810 */ /* 0x000fe80007ffe0ff */
[----:B------:R-:W1:Y:S05]  /*6750*/  LDSM.16.MT88.4 R8, [R180+0x8000] ;  /* 0x00800000b408783b */ /* 0x000e6a0000004200 */
[----:B------:R-:W2:Y:S05]  /*6760*/  LDSM.16.MT88.4 R12, [R3+0x22000] ;  /* 0x02200000030c783b */ /* 0x000eaa0000004200 */
[----:B------:R-:W3:Y:S05]  /*6770*/  LDSM.16.MT88.4 R16, [R0] ;  /* 0x000000000010783b */ /* 0x000eea0000004200 */
[----:B------:R-:W4:Y:S05]  /*6780*/  LDSM.16.MT88.4 R20, [R180+0xa000] ;  /* 0x00a00000b414783b */ /* 0x000f2a0000004200 */
[----:B------:R-:W4:Y:S05]  /*6790*/  LDSM.16.MT88.4 R24, [R0+0x2000] ;  /* 0x002000000018783b */ /* 0x000f2a0000004200 */
[----:B------:R-:W-:Y:S05]  /*67a0*/  LDSM.16.MT88.4 R28, [R3+0x20800] ;  /* 0x02080000031c783b */ /* 0x000fea0000004200 */
[----:B------:R-:W4:Y:S05]  /*67b0*/  LDSM.16.MT88.4 R32, [R180+0x8800] ;  /* 0x00880000b420783b */ /* 0x000f2a0000004200 */
[----:B------:R-:W4:Y:S01]  /*67c0*/  LDSM.16.MT88.4 R164, [R3+0x22800] ;  /* 0x0228000003a4783b */ /* 0x000f220000004200 */
[-C--:B-1----:R-:W-:Y:S04]  /*67d0*/  HMMA.16816.F32.BF16 R36, R4, R8.reuse, R36 ;  /* 0x000000080424723c */ /* 0x082fe80000041824 */
[----:B------:R-:W1:Y:S05]  /*67e0*/  LDSM.16.MT88.4 R168, [R0+0x800] ;  /* 0x0008000000a8783b */ /* 0x000e6a0000004200 */
[----:B------:R-:W1:Y:S01]  /*67f0*/  LDSM.16.MT88.4 R172, [R180+0xa800] ;  /* 0x00a80000b4ac783b */ /* 0x000e620000004200 */
[C---:B--2---:R-:W-:Y:S04]  /*6800*/  HMMA.16816.F32.BF16 R40, R12.reuse, R8, R40 ;  /* 0x000000080c28723c */ /* 0x044fe80000041828 */
[----:B------:R-:W-:Y:S04]  /*6810*/  LDSM.16.MT88.4 R176, [R3+0x23800] ;  /* 0x0238000003b0783b */ /* 0x000fe80000004200 */
[-C--:B------:R-:W-:Y:S08]  /*6820*/  HMMA.16816.F32.BF16 R44, R12, R10.reuse, R44 ;  /* 0x0000000a0c2c723c */ /* 0x080ff0000004182c */
[C---:B------:R-:W-:Y:S01]  /*6830*/  HMMA.16816.F32.BF16 R48, R4.reuse, R10, R48 ;  /* 0x0000000a0430723c */ /* 0x040fe20000041830 */
[----:B------:R-:W2:Y:S07]  /*6840*/  LDSM.16.MT88.4 R8, [R0+0x2800] ;  /* 0x002800000008783b */ /* 0x000eae0000004200 */
[-C--:B---3--:R-:W-:Y:S08]  /*6850*/  HMMA.16816.F32.BF16 R52, R4, R16.reuse, R52 ;  /* 0x000000100434723c */ /* 0x088ff00000041834 */
[C---:B------:R-:W-:Y:S08]  /*6860*/  HMMA.16816.F32.BF16 R56, R12.reuse, R16, R56 ;  /* 0x000000100c38723c */ /* 0x040ff00000041838 */
[-C--:B------:R-:W-:Y:S08]  /*6870*/  HMMA.16816.F32.BF16 R60, R12, R18.reuse, R60 ;  /* 0x000000120c3c723c */ /* 0x080ff0000004183c */
[C---:B------:R-:W-:Y:S01]  /*6880*/  HMMA.16816.F32.BF16 R64, R4.reuse, R18, R64 ;  /* 0x000000120440723c */ /* 0x040fe20000041840 */
[----:B------:R-:W-:Y:S07]  /*6890*/  LDSM.16.MT88.4 R16, [R3+0x23000] ;  /* 0x023000000310783b */ /* 0x000fee0000004200 */
[-C--:B----4-:R-:W-:Y:S08]  /*68a0*/  HMMA.16816.F32.BF16 R68, R4, R20.reuse, R68 ;  /* 0x000000140444723c */ /* 0x090ff00000041844 */
[C---:B------:R-:W-:Y:S08]  /*68b0*/  HMMA.16816.F32.BF16 R72, R12.reuse, R20, R72 ;  /* 0x000000140c48723c */ /* 0x040ff00000041848 */
[-C--:B------:R-:W-:Y:S08]  /*68c0*/  HMMA.16816.F32.BF16 R76, R12, R22.reuse, R76 ;  /* 0x000000160c4c723c */ /* 0x080ff0000004184c */
[C---:B------:R-:W-:Y:S01]  /*68d0*/  HMMA.16816.F32.BF16 R80, R4.reuse, R22, R80 ;  /* 0x000000160450723c */ /* 0x040fe20000041850 */
[----:B------:R-:W-:Y:S07]  /*68e0*/  LDSM.16.MT88.4 R20, [R0+0x1000] ;  /* 0x001000000014783b */ /* 0x000fee0000004200 */
[-C--:B------:R-:W-:Y:S08]  /*68f0*/  HMMA.16816.F32.BF16 R84, R4, R24.reuse, R84 ;  /* 0x000000180454723c */ /* 0x080ff00000041854 */
[C---:B------:R-:W-:Y:S08]  /*6900*/  HMMA.16816.F32.BF16 R88, R12.reuse, R24, R88 ;  /* 0x000000180c58723c */ /* 0x040ff00000041858 */
[-C--:B------:R-:W-:Y:S01]  /*6910*/  HMMA.16816.F32.BF16 R92, R12, R26.reuse, R92 ;  /* 0x0000001a0c5c723c */ /* 0x080fe2000004185c */
[----:B------:R-:W-:Y:S07]  /*6920*/  LDSM.16.MT88.4 R12, [R180+0x9000] ;  /* 0x00900000b40c783b */ /* 0x000fee0000004200 */
[----:B------:R-:W-:Y:S01]  /*6930*/  HMMA.16816.F32.BF16 R96, R4, R26, R96 ;  /* 0x0000001a0460723c */ /* 0x000fe20000041860 */
[----:B------:R-:W3:Y:S05]  /*6940*/  LDSM.16.MT88.4 R4, [R3+0x21000] ;  /* 0x021000000304783b */ /* 0x000eea0000004200 */
[----:B------:R-:W4:Y:S02]  /*6950*/  LDSM.16.MT88.4 R24, [R180+0xb000] ;  /* 0x00b00000b418783b */ /* 0x000f240000004200 */
[-C--:B------:R-:W-:Y:S08]  /*6960*/  HMMA.16816.F32.BF16 R36, R28, R32.reuse, R36 ;  /* 0x000000201c24723c */ /* 0x080ff00000041824 */
[C---:B------:R-:W-:Y:S08]  /*6970*/  HMMA.16816.F32.BF16 R40, R164.reuse, R32, R40 ;  /* 0x00000020a428723c */ /* 0x040ff00000041828 */
[-C--:B------:R-:W-:Y:S08]  /*6980*/  HMMA.16816.F32.BF16 R44, R164, R34.reuse, R44 ;  /* 0x00000022a42c723c */ /* 0x080ff0000004182c */
[C---:B------:R-:W-:Y:S01]  /*6990*/  HMMA.16816.F32.BF16 R48, R28.reuse, R34, R48 ;  /* 0x000000221c30723c */ /* 0x040fe20000041830 */
[----:B------:R-:W4:Y:S07]  /*69a0*/  LDSM.16.MT88.4 R32, [R0+0x3000] ;  /* 0x003000000020783b */ /* 0x000f2e0000004200 */
[-C--:B-1----:R-:W-:Y:S08]  /*69b0*/  HMMA.16816.F32.BF16 R52, R28, R168.reuse, R52 ;  /* 0x000000a81c34723c */ /* 0x082ff00000041834 */
[C---:B------:R-:W-:Y:S08]  /*69c0*/  HMMA.16816.F32.BF16 R56, R164.reuse, R168, R56 ;  /* 0x000000a8a438723c */ /* 0x040ff00000041838 */
[-C--:B------:R-:W-:Y:S08]  /*69d0*/  HMMA.16816.F32.BF16 R60, R164, R170.reuse, R60 ;  /* 0x000000aaa43c723c */ /* 0x080ff0000004183c */
[C---:B------:R-:W-:Y:S01]  /*69e0*/  HMMA.16816.F32.BF16 R64, R28.reuse, R170, R64 ;  /* 0x000000aa1c40723c */ /* 0x040fe20000041840 */
[----:B------:R-:W-:Y:S07]  /*69f0*/  LDSM.16.MT88.4 R168, [R3+0x21800] ;  /* 0x0218000003a8783b */ /* 0x000fee0000004200 */
[-C--:B------:R-:W-:Y:S08]  /*6a00*/  HMMA.16816.F32.BF16 R68, R28, R172.reuse, R68 ;  /* 0x000000ac1c44723c */ /* 0x080ff00000041844 */
[C---:B------:R-:W-:Y:S08]  /*6a10*/  HMMA.16816.F32.BF16 R72, R164.reuse, R172, R72 ;  /* 0x000000aca448723c */ /* 0x040ff00000041848 */
[-C--:B------:R-:W-:Y:S08]  /*6a20*/  HMMA.16816.F32.BF16 R76, R164, R174.reuse, R76 ;  /* 0x000000aea44c723c */ /* 0x080ff0000004184c */
[C---:B------:R-:W-:Y:S01]  /*6a30*/  HMMA.16816.F32.BF16 R80, R28.reuse, R174, R80 ;  /* 0x000000ae1c50723c */ /* 0x040fe20000041850 */
[----:B------:R-:W1:Y:S05]  /*6a40*/  LDSM.16.MT88.4 R172, [R180+0x9800] ;  /* 0x00980000b4ac783b */ /* 0x000e6a0000004200 */
[----:B------:R-:W-:Y:S02]  /*6a50*/  LDSM.16.MT88.4 R180, [R180+0xb800] ;  /* 0x00b80000b4b4783b */ /* 0x000fe40000004200 */
[-C--:B--2---:R-:W-:Y:S08]  /*6a60*/  HMMA.16816.F32.BF16 R84, R28, R8.reuse, R84 ;  /* 0x000000081c54723c */ /* 0x084ff00000041854 */
[C---:B------:R-:W-:Y:S08]  /*6a70*/  HMMA.16816.F32.BF16 R88, R164.reuse, R8, R88 ;  /* 0x00000008a458723c */ /* 0x040ff00000041858 */
[-C--:B------:R-:W-:Y:S01]  /*6a80*/  HMMA.16816.F32.BF16 R92, R164, R10.reuse, R92 ;  /* 0x0000000aa45c723c */ /* 0x080fe2000004185c */
[----:B------:R-:W2:Y:S07]  /*6a90*/  LDSM.16.MT88.4 R164, [R0+0x1800] ;  /* 0x0018000000a4783b */ /* 0x000eae0000004200 */
[----:B------:R-:W-:Y:S01]  /*6aa0*/  HMMA.16816.F32.BF16 R96, R28, R10, R96 ;  /* 0x0000000a1c60723c */ /* 0x000fe20000041860 */
[----:B------:R4:W2:Y:S01]  /*6ab0*/  LDSM.16.MT88.4 R8, [R0+0x3800] ;  /* 0x003800000008783b */ /* 0x0008a20000004200 */
[----:B------:R-:W-:Y:S06]  /*6ac0*/  BAR.SYNC.DEFER_BLOCKING 0x0 ;  /* 0x0000000000007b1d */ /* 0x000fec0000010000 */
[-C--:B---3--:R-:W-:Y:S08]  /*6ad0*/  HMMA.16816.F32.BF16 R36, R4, R12.reuse, R36 ;  /* 0x0000000c0424723c */ /* 0x088ff00000041824 */
[C---:B------:R-:W-:Y:S08]  /*6ae0*/  HMMA.16816.F32.BF16 R40, R16.reuse, R12, R40 ;  /* 0x0000000c1028723c */ /* 0x040ff00000041828 */
[-C--:B------:R-:W-:Y:S03]  /*6af0*/  HMMA.16816.F32.BF16 R44, R16, R14.reuse, R44 ;  /* 0x0000000e102c723c */ /* 0x080fe6000004182c */
[----:B----4-:R-:W-:Y:S04]  /*6b00*/  LEA R0, -R231, RZ, 0x6 ;  /* 0x000000ffe7007211 */ /* 0x010fe800078e31ff */
[C---:B------:R-:W-:Y:S01]  /*6b10*/  LEA R2, P1, R0.reuse, R232, 0x2 ;  /* 0x000000e800027211 */ /* 0x040fe200078210ff */
[C---:B------:R-:W-:Y:S04]  /*6b20*/  HMMA.16816.F32.BF16 R48, R4.reuse, R14, R48 ;  /* 0x0000000e0430723c */ /* 0x040fe80000041830 */
[----:B------:R-:W-:Y:S02]  /*6b30*/  LEA.HI.X.SX32 R0, R0, R233, 0x2, P1 ;  /* 0x000000e900007211 */ /* 0x000fe400008f16ff */
[----:B------:R-:W-:Y:S02]  /*6b40*/  MOV R232, R2 ;  /* 0x0000000200e87202 */ /* 0x000fe40000000f00 */
[-C--:B------:R-:W-:Y:S03]  /*6b50*/  HMMA.16816.F32.BF16 R52, R4, R20.reuse, R52 ;  /* 0x000000140434723c */ /* 0x080fe60000041834 */
[----:B------:R-:W-:Y:S05]  /*6b60*/  MOV R233, R0 ;  /* 0x0000000000e97202 */ /* 0x000fea0000000f00 */
[C---:B------:R-:W-:Y:S08]  /*6b70*/  HMMA.16816.F32.BF16 R56, R16.reuse, R20, R56 ;  /* 0x000000141038723c */ /* 0x040ff00000041838 */
[-C--:B------:R-:W-:Y:S08]  /*6b80*/  HMMA.16816.F32.BF16 R60, R16, R22.reuse, R60 ;  /* 0x00000016103c723c */ /* 0x080ff0000004183c */
        /* <DEDUP_REMOVED lines=24> */
[----:B------:R-:W-:Y:S01]  /*6d10*/  HMMA.16816.F32.BF16 R96, R168, R10, R96 ;  /* 0x0000000aa860723c */ /* 0x000fe20000041860 */
[----:B------:R-:W-:Y:S08]  /*6d20*/  @!UPT UIADD3 URZ, UPT, UPT, URZ, URZ, URZ ;  /* 0x000000fffffff290 */ /* 0x000ff0000fffe0ff */
[----:B------:R-:W-:Y:S11]  /*6d30*/  BRA.U !UP0, `(.L_x_227) ;  /* 0x0000000108a47547 */ /* 0x000ff6000b800000 */
[----:B------:R-:W-:Y:S01]  /*6d40*/  IADD3 R2, P1, PT, RZ, -UR30, RZ ;  /* 0x8000001eff027c10 */ /* 0x000fe2000ff3e0ff */
[----:B------:R-:W-:Y:S01]  /*6d50*/  IMAD.U32 R4, RZ, RZ, UR48 ;  /* 0x00000030ff047e24 */ /* 0x000fe2000f8e00ff */
[----:B------:R-:W-:Y:S01]  /*6d60*/  ISETP.GE.AND P5, PT, R251, UR14, PT ;  /* 0x0000000efb007c0c */ /* 0x000fe2000bfa6270 */
[----:B------:R-:W-:Y:S01]  /*6d70*/  IMAD.U32 R5, RZ, RZ, UR48 ;  /* 0x00000030ff057e24 */ /* 0x000fe2000f8e00ff */
[----:B------:R-:W-:Y:S01]  /*6d80*/  ISETP.GE.AND P2, PT, R250, UR14, PT ;  /* 0x0000000efa007c0c */ /* 0x000fe2000bf46270 */
[----:B------:R-:W-:Y:S05]  /*6d90*/  IMAD.X R0, RZ, RZ, ~UR8, P1 ;  /* 0x80000008ff007e24 */ /* 0x000fea00088e06ff */
[----:B------:R-:W-:Y:S04]  /*6da0*/  SHF.R.S64 R2, R2, 0x1f, R0 ;  /* 0x0000001f02027819 */ /* 0x000fe80000001000 */
[----:B------:R-:W-:Y:S02]  /*6db0*/  IADD3 R240, P1, PT, R2, R240, RZ ;  /* 0x000000f002f07210 */ /* 0x000fe40007f3e0ff */
[----:B------:R-:W-:Y:S02]  /*6dc0*/  LOP3.LUT R2, R216, 0x1f8, RZ, 0xc0, !PT ;  /* 0x000001f8d8027812 */ /* 0x000fe400078ec0ff */
[----:B------:R-:W-:Y:S01]  /*6dd0*/  LEA.HI.X.SX32 R239, R0, R239, 0x1, P1 ;  /* 0x000000ef00ef7211 */ /* 0x000fe200008f0eff */
[----:B------:R-:W-:Y:S01]  /*6de0*/  @!P5 IMAD.MOV.U32 R8, RZ, RZ, R240 ;  /* 0x000000ffff08d224 */ /* 0x000fe200078e00f0 */
[----:B------:R-:W-:Y:S01]  /*6df0*/  LOP3.LUT R0, R2, 0x38, R218, 0x78, !PT ;  /* 0x0000003802007812 */ /* 0x000fe200078e78da */
[----:B------:R-:W-:Y:S01]  /*6e00*/  @!P2 IMAD.MOV.U32 R6, RZ, RZ, R240 ;  /* 0x000000ffff06a224 */ /* 0x000fe200078e00f0 */
[----:B------:R-:W-:Y:S01]  /*6e10*/  LEA R4, P1, R4, R240, 0x1 ;  /* 0x000000f004047211 */ /* 0x000fe200078208ff */
[--C-:B------:R-:W-:Y:S01]  /*6e20*/  @!P5 IMAD.MOV.U32 R9, RZ, RZ, R239.reuse ;  /* 0x000000ffff09d224 */ /* 0x100fe200078e00ef */
[----:B------:R-:W-:Y:S01]  /*6e30*/  LOP3.LUT R0, R0, 0x1e00, R216, 0xf8, !PT ;  /* 0x00001e0000007812 */ /* 0x000fe200078ef8d8 */
[----:B------:R-:W-:Y:S02]  /*6e40*/  @!P2 IMAD.MOV.U32 R7, RZ, RZ, R239 ;  /* 0x000000ffff07a224 */ /* 0x000fe400078e00ef */
[----:B------:R-:W-:Y:S01]  /*6e50*/  IMAD.U32 R2, RZ, RZ, UR47 ;  /* 0x0000002fff027e24 */ /* 0x000fe2000f8e00ff */
[----:B------:R-:W-:Y:S04]  /*6e60*/  LEA R0, R0, UR4, 0x1 ;  /* 0x0000000400007c11 */ /* 0x000fe8000f8e08ff */
[----:B------:R-:W-:Y:S01]  /*6e70*/  LEA.HI.X R5, R5, R239, R2, 0x1, P1 ;  /* 0x000000ef05057211 */ /* 0x000fe200008f0c02 */
        /* <DEDUP_REMOVED lines=21> */
.L_x_227:
[----:B-1----:R-:W-:Y:S01]  /*6fd0*/  LOP3.LUT R0, R214, 0x1c0, R184, 0xf8, !PT ;  /* 0x000001c0d6007812 */ /* 0x002fe200078ef8b8 */
[----:B------:R-:W-:Y:S01]  /*6fe0*/  LDSM.16.M88.4 R32, [R200+0x1c000] ;  /* 0x01c00000c820783b */ /* 0x000fe20000000200 */
[----:B------:R-:W-:Y:S01]  /*6ff0*/  VIADD R2, R200, 0x8040 ;  /* 0x00008040c8027836 */ /* 0x000fe20000000000 */
[----:B------:R-:W-:Y:S01]  /*7000*/  PLOP3.LUT P5, PT, PT, PT, UP0, 0x80, 0x8 ;  /* 0x000000000008781c */ /* 0x000fe20003faf008 */
[----:B------:R-:W-:Y:S01]  /*7010*/  IMAD.MOV.U32 R242, RZ, RZ, 0x4 ;  /* 0x00000004fff27424 */ /* 0x000fe200078e00ff */
[----:B------:R-:W-:Y:S01]  /*7020*/  LOP3.LUT R0, R0, 0x38, R216, 0x78, !PT ;  /* 0x0000003800007812 */ /* 0x000fe200078e78d8 */
[----:B------:R-:W-:Y:S01]  /*7030*/  LDSM.16.M88.4 R28, [R200+0x1d000] ;  /* 0x01d00000c81c783b */ /* 0x000fe20000000200 */
[----:B------:R-:W-:Y:S01]  /*7040*/  IMAD.U32 R224, RZ, RZ, UR44 ;  /* 0x0000002cffe07e24 */ /* 0x000fe2000f8e00ff */
[----:B------:R-:W-:Y:S01]  /*7050*/  @UP0 UIADD3 UR13, UP1, UPT, UR54, -0x100, URZ ;  /* 0xffffff00360d0890 */ /* 0x000fe2000ff3e0ff */
[----:B------:R-:W-:Y:S01]  /*7060*/  LOP3.LUT R0, R0, 0x200, R184, 0xf8, !PT ;  /* 0x0000020000007812 */ /* 0x000fe200078ef8b8 */
[----:B------:R-:W-:Y:S01]  /*7070*/  VIADD R234, R234, 0xffffffc0 ;  /* 0xffffffc0eaea7836 */ /* 0x000fe20000000000 */
[----:B------:R-:W-:Y:S01]  /*7080*/  LDSM.16.M88.4 R168, [R205+0x1c000] ;  /* 0x01c00000cda8783b */ /* 0x000fe20000000200 */
[----:B------:R-:W-:Y:S01]  /*7090*/  LEA R224, P1, R224, R232, 0x2 ;  /* 0x000000e8e0e07211 */ /* 0x000fe200078210ff */
[----:B------:R-:W-:Y:S01]  /*70a0*/  @UP0 UIADD3.X UR12, UPT, UPT, UR55, -0x1, URZ, UP1, !UPT ;  /* 0xffffffff370c0890 */ /* 0x000fe20008ffe4ff */
[----:B------:R-:W-:Y:S01]  /*70b0*/  LEA R0, R0, UR4, 0x1 ;  /* 0x0000000400007c11 */ /* 0x000fe2000f8e08ff */
[----:B------:R-:W-:Y:S01]  /*70c0*/  @UP0 UIADD3 UR10, UP1, UPT, UR10, -0x100, URZ ;  /* 0xffffff000a0a0890 */ /* 0x000fe2000ff3e0ff */
[----:B------:R-:W-:Y:S01]  /*70d0*/  LDSM.16.M88.4 R176, [R205+0x1d000] ;  /* 0x01d00000cdb0783b */ /* 0x000fe20000000200 */
[----:B------:R-:W-:Y:S01]  /*70e0*/  @P5 LOP3.LUT R217, R217, 0x10, RZ, 0xc0, !PT ;  /* 0x00000010d9d95812 */ /* 0x000fe200078ec0ff */
[----:B------:R-:W-:Y:S02]  /*70f0*/  ULOP3.LUT UR9, UR34, 0x1, URZ, 0xc0, !UPT ;  /* 0x0000000122097892 */ /* 0x000fe4000f8ec0ff */
[----:B------:R-:W-:Y:S01]  /*7100*/  @UP0 UIADD3.X UR11, UPT, UPT, UR11, -0x1, URZ, UP1, !UPT ;  /* 0xffffffff0b0b0890 */ /* 0x000fe20008ffe4ff */
[----:B------:R-:W1:Y:S01]  /*7110*/  LDSM.16.MT88.4 R16, [R0+0xc000] ;  /* 0x00c000000010783b */ /* 0x000e620000004200 */
[----:B------:R-:W-:Y:S04]  /*7120*/  UISETP.NE.U32.AND UP1, UPT, UR9, 0x1, UPT ;  /* 0x000000010900788c */ /* 0x000fe8000bf25070 */
[----:B------:R-:W2:Y:S02]  /*7130*/  LDSM.16.MT88.4 R164, [R0+0x10000] ;  /* 0x0100000000a4783b */ /* 0x000ea40000004200 */
[----:B------:R-:W-:Y:S03]  /*7140*/  PLOP3.LUT P2, PT, PT, PT, UP1, 0x80, 0x8 ;  /* 0x000000000008781c */ /* 0x000fe60003f4f018 */
[----:B------:R-:W3:Y:S05]  /*7150*/  LDSM.16.MT88.4 R172, [R0+0xc800] ;  /* 0x00c8000000ac783b */ /* 0x000eea0000004200 */
[----:B------:R-:W4:Y:S05]  /*7160*/  LDSM.16.MT88.4 R180, [R0+0x10800] ;  /* 0x0108000000b4783b */ /* 0x000f2a0000004200 */
[----:B------:R-:W-:Y:S05]  /*7170*/  LDSM.16.MT88.4 R184, [R0+0xd000] ;  /* 0x00d0000000b8783b */ /* 0x000fea0000004200 */
[----:B------:R-:W-:Y:S01]  /*7180*/  LDSM.16.MT88.4 R192, [R0+0x11000] ;  /* 0x0110000000c0783b */ /* 0x000fe20000004200 */
[-C--:B-1----:R-:W-:Y:S08]  /*7190*/  HMMA.16816.F32.BF16 R4, R32, R16.reuse, RZ ;  /* 0x000000102004723c */ /* 0x082ff000000418ff */
[C---:B------:R-:W-:Y:S08]  /*71a0*/  HMMA.16816.F32.BF16 R8, R28.reuse, R16, RZ ;  /* 0x000000101c08723c */ /* 0x040ff000000418ff */
[-C--:B------:R-:W-:Y:S08]  /*71b0*/  HMMA.16816.F32.BF16 R12, R28, R18.reuse, RZ ;  /* 0x000000121c0c723c */ /* 0x080ff000000418ff */
[C---:B------:R-:W-:Y:S08]  /*71c0*/  HMMA.16816.F32.BF16 R16, R32.reuse, R18, RZ ;  /* 0x000000122010723c */ /* 0x040ff000000418ff */
[-C--:B--2---:R-:W-:Y:S08]  /*71d0*/  HMMA.16816.F32.BF16 R20, R32, R164.reuse, RZ ;  /* 0x000000a42014723c */ /* 0x084ff000000418ff */
[C---:B------:R-:W-:Y:S02]  /*71e0*/  HMMA.16816.F32.BF16 R24, R28.reuse, R164, RZ ;  /* 0x000000a41c18723c */ /* 0x040fe400000418ff */
[----:B------:R-:W-:Y:S04]  /*71f0*/  VIADD R164, R200, 0x8000 ;  /* 0x00008000c8a47836 */ /* 0x000fe80000000000 */
[----:B------:R-:W-:Y:S02]  /*7200*/  @P0 VIADD R2, R164, 0xffffffc0 ;  /* 0xffffffc0a4020836 */ /* 0x000fe40000000000 */
[-C--:B------:R-:W-:Y:S02]  /*7210*/  HMMA.16816.F32.BF16 R28, R28, R166.reuse, RZ ;  /* 0x000000a61c1c723c */ /* 0x080fe400000418ff */
[----:B------:R-:W-:Y:S01]  /*7220*/  IMAD.IADD R204, R206, 0x1, R2 ;  /* 0x00000001cecc7824 */ /* 0x000fe200078e0202 */
[----:B------:R-:W-:Y:S05]  /*7230*/  LDSM.16.M88.4 R188, [R2+0x15000] ;  /* 0x0150000002bc783b */ /* 0x000fea0000000200 */
[----:B------:R-:W-:Y:S01]  /*7240*/  HMMA.16816.F32.BF16 R32, R32, R166, RZ ;  /* 0x000000a62020723c */ /* 0x000fe200000418ff */
[----:B------:R-:W1:Y:S05]  /*7250*/  LDSM.16.M88.4 R164, [R2+0x14000] ;  /* 0x0140000002a4783b */ /* 0x000e6a0000000200 */
[----:B------:R-:W-:Y:S02]  /*7260*/  LDSM.16.M88.4 R196, [R204+0x15000] ;  /* 0x01500000ccc4783b */ /* 0x000fe40000000200 */
[-C--:B---3--:R-:W-:Y:S08]  /*7270*/  HMMA.16816.F32.BF16 R4, R168, R172.reuse, R4 ;  /* 0x000000aca804723c */ /* 0x088ff00000041804 */
[C---:B------:R-:W-:Y:S08]  /*7280*/  HMMA.16816.F32.BF16 R8, R176.reuse, R172, R8 ;  /* 0x000000acb008723c */ /* 0x040ff00000041808 */
[-C--:B------:R-:W-:Y:S08]  /*7290*/  HMMA.16816.F32.BF16 R12, R176, R174.reuse, R12 ;  /* 0x000000aeb00c723c */ /* 0x080ff0000004180c */
[C---:B------:R-:W-:Y:S01]  /*72a0*/  HMMA.16816.F32.BF16 R16, R168.reuse, R174, R16 ;  /* 0x000000aea810723c */ /* 0x040fe20000041810 */
[----:B------:R-:W-:Y:S07]  /*72b0*/  LDSM.16.M88.4 R172, [R204+0x14000] ;  /* 0x01400000ccac783b */ /* 0x000fee0000000200 */
[-C--:B----4-:R-:W-:Y:S08]  /*72c0*/  HMMA.16816.F32.BF16 R20, R168, R180.reuse, R20 ;  /* 0x000000b4a814723c */ /* 0x090ff00000041814 */
[C---:B------:R-:W-:Y:S08]  /*72d0*/  HMMA.16816.F32.BF16 R24, R176.reuse, R180, R24 ;  /* 0x000000b4b018723c */ /* 0x040ff00000041818 */
[-C--:B------:R-:W-:Y:S01]  /*72e0*/  HMMA.16816.F32.BF16 R28, R176, R182.reuse, R28 ;  /* 0x000000b6b01c723c */ /* 0x080fe2000004181c */
[----:B------:R-:W2:Y:S07]  /*72f0*/  LDSM.16.MT88.4 R176, [R0+0xd800] ;  /* 0x00d8000000b0783b */ /* 0x000eae0000004200 */
[----:B------:R-:W-:Y:S01]  /*7300*/  HMMA.16816.F32.BF16 R32, R168, R182, R32 ;  /* 0x000000b6a820723c */ /* 0x000fe20000041820 */
[----:B------:R-:W3:Y:S05]  /*7310*/  LDSM.16.MT88.4 R168, [R0+0x11800] ;  /* 0x0118000000a8783b */ /* 0x000eea0000004200 */
[----:B------:R-:W-:Y:S02]  /*7320*/  LDSM.16.M88.4 R180, [R200+0x1e000] ;  /* 0x01e00000c8b4783b */ /* 0x000fe40000000200 */
[-C--:B-1----:R-:W-:Y:S03]  /*7330*/  HMMA.16816.F32.BF16 R4, R164, R184.reuse, R4 ;  /* 0x000000b8a404723c */ /* 0x082fe60000041804 */
[----:B------:R-:W-:Y:S05]  /*7340*/  LDSM.16.M88.4 R200, [R200+0x1f000] ;  /* 0x01f00000c8c8783b */ /* 0x000fea0000000200 */
[C---:B------:R-:W-:Y:S08]  /*7350*/  HMMA.16816.F32.BF16 R8, R188.reuse, R184, R8 ;  /* 0x000000b8bc08723c */ /* 0x040ff00000041808 */
[-C--:B------:R-:W-:Y:S08]  /*7360*/  HMMA.16816.F32.BF16 R12, R188, R186.reuse, R12 ;  /* 0x000000babc0c723c */ /* 0x080ff0000004180c */
[C---:B------:R-:W-:Y:S01]  /*7370*/  HMMA.16816.F32.BF16 R16, R164.reuse, R186, R16 ;  /* 0x000000baa410723c */ /* 0x040fe20000041810 */
[----:B------:R-:W1:Y:S07]  /*7380*/  LDSM.16.MT88.4 R184, [R0+0xe000] ;  /* 0x00e0000000b8783b */ /* 0x000e6e0000004200 */
[-C--:B------:R-:W-:Y:S08]  /*7390*/  HMMA.16816.F32.BF16 R20, R164, R192.reuse, R20 ;  /* 0x000000c0a414723c */ /* 0x080ff00000041814 */
[C---:B------:R-:W-:Y:S08]  /*73a0*/  HMMA.16816.F32.BF16 R24, R188.reuse, R192, R24 ;  /* 0x000000c0bc18723c */ /* 0x040ff00000041818 */
[-C--:B------:R-:W-:Y:S01]  /*73b0*/  HMMA.16816.F32.BF16 R28, R188, R194.reuse, R28 ;  /* 0x000000c2bc1c723c */ /* 0x080fe2000004181c */
[----:B------:R-:W-:Y:S07]  /*73c0*/  LDSM.16.MT88.4 R188, [R0+0xe800] ;  /* 0x00e8000000bc783b */ /* 0x000fee0000004200 */
[----:B------:R-:W-:Y:S01]  /*73d0*/  HMMA.16816.F32.BF16 R32, R164, R194, R32 ;  /* 0x000000c2a420723c */ /* 0x000fe20000041820 */
[----:B------:R-:W4:Y:S05]  /*73e0*/  LDSM.16.MT88.4 R164, [R0+0x12000] ;  /* 0x0120000000a4783b */ /* 0x000f2a0000004200 */
[----:B------:R-:W-:Y:S02]  /*73f0*/  LDSM.16.M88.4 R192, [R205+0x1f000] ;  /* 0x01f00000cdc0783b */ /* 0x000fe40000000200 */
[-C--:B--2---:R-:W-:Y:S08]  /*7400*/  HMMA.16816.F32.BF16 R4, R172, R176.reuse, R4 ;  /* 0x000000b0ac04723c */ /* 0x084ff00000041804 */
[C---:B------:R-:W-:Y:S08]  /*7410*/  HMMA.16816.F32.BF16 R8, R196.reuse, R176, R8 ;  /* 0x000000b0c408723c */ /* 0x040ff00000041808 */
[-C--:B------:R-:W-:Y:S08]  /*7420*/  HMMA.16816.F32.BF16 R12, R196, R178.reuse, R12 ;  /* 0x000000b2c40c723c */ /* 0x080ff0000004180c */
[C---:B------:R-:W-:Y:S01]  /*7430*/  HMMA.16816.F32.BF16 R16, R172.reuse, R178, R16 ;  /* 0x000000b2ac10723c */ /* 0x040fe20000041810 */
[----:B------:R-:W2:Y:S07]  /*7440*/  LDSM.16.M88.4 R176, [R205+0x1e000] ;  /* 0x01e00000cdb0783b */ /* 0x000eae0000000200 */
[-C--:B---3--:R-:W-:Y:S08]  /*7450*/  HMMA.16816.F32.BF16 R20, R172, R168.reuse, R20 ;  /* 0x000000a8ac14723c */ /* 0x088ff00000041814 */
[C---:B------:R-:W-:Y:S08]  /*7460*/  HMMA.16816.F32.BF16 R24, R196.reuse, R168, R24 ;  /* 0x000000a8c418723c */ /* 0x040ff00000041818 */
[-C--:B------:R-:W-:Y:S08]  /*7470*/  HMMA.16816.F32.BF16 R28, R196, R170.reuse, R28 ;  /* 0x000000aac41c723c */ /* 0x080ff0000004181c */
[----:B------:R-:W-:Y:S01]  /*7480*/  HMMA.16816.F32.BF16 R32, R172, R170, R32 ;  /* 0x000000aaac20723c */ /* 0x000fe20000041820 */
[----:B------:R-:W3:Y:S05]  /*7490*/  LDSM.16.MT88.4 R168, [R0+0x12800] ;  /* 0x0128000000a8783b */ /* 0x000eea0000004200 */
[----:B------:R-:W-:Y:S02]  /*74a0*/  LDSM.16.MT88.4 R172, [R0+0xf000] ;  /* 0x00f0000000ac783b */ /* 0x000fe40000004200 */
[-C--:B-1----:R-:W-:Y:S08]  /*74b0*/  HMMA.16816.F32.BF16 R4, R180, R184.reuse, R4 ;  /* 0x000000b8b404723c */ /* 0x082ff00000041804 */
[C---:B------:R-:W-:Y:S08]  /*74c0*/  HMMA.16816.F32.BF16 R8, R200.reuse, R184, R8 ;  /* 0x000000b8c808723c */ /* 0x040ff00000041808 */
[-C--:B------:R-:W-:Y:S08]  /*74d0*/  HMMA.16816.F32.BF16 R12, R200, R186.reuse, R12 ;  /* 0x000000bac80c723c */ /* 0x080ff0000004180c */
[C---:B------:R-:W-:Y:S01]  /*74e0*/  HMMA.16816.F32.BF16 R16, R180.reuse, R186, R16 ;  /* 0x000000bab410723c */ /* 0x040fe20000041810 */
[----:B------:R-:W-:Y:S07]  /*74f0*/  LDSM.16.MT88.4 R184, [R0+0x13000] ;  /* 0x0130000000b8783b */ /* 0x000fee0000004200 */
[-C--:B----4-:R-:W-:Y:S08]  /*7500*/  HMMA.16816.F32.BF16 R20, R180, R164.reuse, R20 ;  /* 0x000000a4b414723c */ /* 0x090ff00000041814 */
[C---:B------:R-:W-:Y:S08]  /*7510*/  HMMA.16816.F32.BF16 R24, R200.reuse, R164, R24 ;  /* 0x000000a4c818723c */ /* 0x040ff00000041818 */
[-C--:B------:R-:W-:Y:S08]  /*7520*/  HMMA.16816.F32.BF16 R28, R200, R166.reuse, R28 ;  /* 0x000000a6c81c723c */ /* 0x080ff0000004181c */
[----:B------:R-:W-:Y:S01]  /*7530*/  HMMA.16816.F32.BF16 R32, R180, R166, R32 ;  /* 0x000000a6b420723c */ /* 0x000fe20000041820 */
[----:B------:R-:W1:Y:S01]  /*7540*/  LDSM.16.M88.4 R164, [R2+0x16000] ;  /* 0x0160000002a4783b */ /* 0x000e620000000200 */
[----:B------:R-:W-:Y:S05]  /*7550*/  IMAD.U32 R180, RZ, RZ, UR44 ;  /* 0x0000002cffb47e24 */ /* 0x000fea000f8e00ff */
[----:B------:R-:W-:Y:S01]  /*7560*/  LEA.HI.X.SX32 R225, R180, R233, 0x2, P1 ;  /* 0x000000e9b4e17211 */ /* 0x000fe200008f16ff */
[-C--:B--2---:R-:W-:Y:S01]  /*7570*/  HMMA.16816.F32.BF16 R4, R176, R188.reuse, R4 ;  /* 0x000000bcb004723c */ /* 0x084fe20000041804 */
[----:B------:R-:W2:Y:S04]  /*7580*/  LDSM.16.M88.4 R180, [R2+0x17000] ;  /* 0x0170000002b4783b */ /* 0x000ea80000000200 */
        /* <DEDUP_REMOVED lines=10> */
[-C--:B---3--:R-:W-:Y:S03]  /*7630*/  HMMA.16816.F32.BF16 R20, R176, R168.reuse, R20 ;  /* 0x000000a8b014723c */ /* 0x088fe60000041814 */
[C---:B------:R-:W-:Y:S05]  /*7640*/  LEA.HI.X.SX32 R197, R231.reuse, R199, 0x5, P1 ;  /* 0x000000c7e7c57211 */ /* 0x040fea00008f2eff */
[C---:B------:R-:W-:Y:S08]  /*7650*/  HMMA.16816.F32.BF16 R24, R192.reuse, R168, R24 ;  /* 0x000000a8c018723c */ /* 0x040ff00000041818 */
[-C--:B------:R-:W-:Y:S03]  /*7660*/  HMMA.16816.F32.BF16 R28, R192, R170.reuse, R28 ;  /* 0x000000aac01c723c */ /* 0x080fe6000004181c */
[C---:B------:R-:W-:Y:S04]  /*7670*/  LEA R194, P1, R231.reuse, R196, 0x5 ;  /* 0x000000c4e7c27211 */ /* 0x040fe800078228ff */
[C---:B------:R-:W-:Y:S01]  /*7680*/  LEA.HI.X.SX32 R195, R231.reuse, R197, 0x5, P1 ;  /* 0x000000c5e7c37211 */ /* 0x040fe200008f2eff */
[----:B------:R-:W-:Y:S01]  /*7690*/  HMMA.16816.F32.BF16 R32, R176, R170, R32 ;  /* 0x000000aab020723c */ /* 0x000fe20000041820 */
[----:B------:R-:W-:Y:S03]  /*76a0*/  LDSM.16.M88.4 R168, [R204+0x16000] ;  /* 0x01600000cca8783b */ /* 0x000fe60000000200 */
[C---:B------:R-:W-:Y:S02]  /*76b0*/  LEA R226, P1, R231.reuse, R194, 0x5 ;  /* 0x000000c2e7e27211 */ /* 0x040fe400078228ff */
[----:B------:R-:W-:Y:S02]  /*76c0*/  LDSM.16.M88.4 R176, [R204+0x17000] ;  /* 0x01700000ccb0783b */ /* 0x000fe40000000200 */
[-C--:B-1----:R-:W-:Y:S05]  /*76d0*/  HMMA.16816.F32.BF16 R4, R164, R172.reuse, R4 ;  /* 0x000000aca404723c */ /* 0x082fea0000041804 */
[C---:B------:R-:W-:Y:S03]  /*76e0*/  LEA.HI.X.SX32 R227, R231.reuse, R195, 0x5, P1 ;  /* 0x000000c3e7e37211 */ /* 0x040fe600008f2eff */
[C---:B--2---:R-:W-:Y:S04]  /*76f0*/  HMMA.16816.F32.BF16 R8, R180.reuse, R172, R8 ;  /* 0x000000acb408723c */ /* 0x044fe80000041808 */
[C---:B------:R-:W-:Y:S04]  /*7700*/  IMAD.WIDE R228, R231.reuse, -0xc0, R226 ;  /* 0xffffff40e7e47825 */ /* 0x040fe800078e02e2 */
[-C--:B------:R-:W-:Y:S03]  /*7710*/  HMMA.16816.F32.BF16 R12, R180, R174.reuse, R12 ;  /* 0x000000aeb40c723c */ /* 0x080fe6000004180c */
[C---:B------:R-:W-:Y:S04]  /*7720*/  LEA R190, P1, R231.reuse, R228, 0x5 ;  /* 0x000000e4e7be7211 */ /* 0x040fe800078228ff */
[C---:B------:R-:W-:Y:S01]  /*7730*/  LEA.HI.X.SX32 R191, R231.reuse, R229, 0x5, P1 ;  /* 0x000000e5e7bf7211 */ /* 0x040fe200008f2eff */
[C---:B------:R-:W-:Y:S01]  /*7740*/  HMMA.16816.F32.BF16 R16, R164.reuse, R174, R16 ;  /* 0x000000aea410723c */ /* 0x040fe20000041810 */
[----:B------:R-:W1:Y:S03]  /*7750*/  LDSM.16.MT88.4 R172, [R0+0xf800] ;  /* 0x00f8000000ac783b */ /* 0x000e660000004200 */
[C---:B------:R-:W-:Y:S04]  /*7760*/  LEA R188, P1, R231.reuse, R190, 0x5 ;  /* 0x000000bee7bc7211 */ /* 0x040fe800078228ff */
[-C--:B------:R-:W-:Y:S03]  /*7770*/  HMMA.16816.F32.BF16 R20, R164, R184.reuse, R20 ;  /* 0x000000b8a414723c */ /* 0x080fe60000041814 */
[C---:B------:R-:W-:Y:S05]  /*7780*/  LEA.HI.X.SX32 R189, R231.reuse, R191, 0x5, P1 ;  /* 0x000000bfe7bd7211 */ /* 0x040fea00008f2eff */
[C---:B------:R-:W-:Y:S08]  /*7790*/  HMMA.16816.F32.BF16 R24, R180.reuse, R184, R24 ;  /* 0x000000b8b418723c */ /* 0x040ff00000041818 */
[-C--:B------:R-:W-:Y:S08]  /*77a0*/  HMMA.16816.F32.BF16 R28, R180, R186.reuse, R28 ;  /* 0x000000bab41c723c */ /* 0x080ff0000004181c */
[----:B------:R-:W-:Y:S01]  /*77b0*/  HMMA.16816.F32.BF16 R32, R164, R186, R32 ;  /* 0x000000baa420723c */ /* 0x000fe20000041820 */
[----:B------:R2:W3:Y:S03]  /*77c0*/  LDSM.16.MT88.4 R164, [R0+0x13800] ;  /* 0x0138000000a4783b */ /* 0x0004e60000004200 */
        /* <DEDUP_REMOVED lines=9> */
[C---:B------:R-:W-:Y:S02]  /*7860*/  LEA R192, P1, R231.reuse, R182, 0x5 ;  /* 0x000000b6e7c07211 */ /* 0x040fe400078228ff */
[----:B--2---:R-:W-:Y:S01]  /*7870*/  @P5 SHF.R.U32.HI R0, RZ, 0x2, R218 ;  /* 0x00000002ff005819 */ /* 0x004fe200000116da */
[C---:B------:R-:W-:Y:S04]  /*7880*/  HMMA.16816.F32.BF16 R16, R168.reuse, R174, R16 ;  /* 0x000000aea810723c */ /* 0x040fe80000041810 */
[----:B------:R-:W-:Y:S02]  /*7890*/  LEA.HI.X.SX32 R193, R231, R183, 0x5, P1 ;  /* 0x000000b7e7c17211 */ /* 0x000fe400008f2eff */
[----:B------:R-:W-:Y:S01]  /*78a0*/  @P5 LOP3.LUT R241, R217, 0x7, R0, 0xf8, !PT ;  /* 0x00000007d9f15812 */ /* 0x000fe200078ef800 */
[C---:B------:R-:W-:Y:S01]  /*78b0*/  VIADD R0, R208.reuse, 0x40 ;  /* 0x00000040d0007836 */ /* 0x040fe20000000000 */
[-C--:B---3--:R-:W-:Y:S03]  /*78c0*/  HMMA.16816.F32.BF16 R20, R168, R164.reuse, R20 ;  /* 0x000000a4a814723c */ /* 0x088fe60000041814 */
[----:B------:R-:W-:Y:S04]  /*78d0*/  IMAD.WIDE R204, R231, -0xc0, R192 ;  /* 0xffffff40e7cc7825 */ /* 0x000fe800078e02c0 */
[C---:B------:R-:W-:Y:S01]  /*78e0*/  @P0 VIADD R0, R208.reuse, 0xffffffc0 ;  /* 0xffffffc0d0000836 */ /* 0x040fe20000000000 */
[C---:B------:R-:W-:Y:S04]  /*78f0*/  HMMA.16816.F32.BF16 R24, R176.reuse, R164, R24 ;  /* 0x000000a4b018723c */ /* 0x040fe80000041818 */
[----:B------:R-:W-:Y:S01]  /*7900*/  @P5 IMAD.WIDE.U32 R164, R241, R242, UR54 ;  /* 0x00000036f1a45e25 */ /* 0x000fe2000f8e00f2 */
[C---:B------:R-:W-:Y:S01]  /*7910*/  LEA R180, P1, R231.reuse, R204, 0x5 ;  /* 0x000000cce7b47211 */ /* 0x040fe200078228ff */
[----:B------:R-:W-:Y:S01]  /*7920*/  @UP0 UMOV UR54, UR13 ;  /* 0x0000000d00360c82 */ /* 0x000fe20008000000 */
[----:B------:R-:W-:Y:S01]  /*7930*/  @UP0 UMOV UR55, UR12 ;  /* 0x0000000c00370c82 */ /* 0x000fe20008000000 */
[-C--:B------:R-:W-:Y:S01]  /*7940*/  HMMA.16816.F32.BF16 R28, R176, R166.reuse, R28 ;  /* 0x000000a6b01c723c */ /* 0x080fe2000004181c */
[----:B------:R-:W5:Y:S01]  /*7950*/  @P5 LDG.E R249, desc[UR32][R164.64+-0x100] ;  /* 0xffff0020a4f95981 */ /* 0x000f62000c1e1900 */
[----:B------:R-:W-:Y:S01]  /*7960*/  UISETP.GT.AND UP0, UPT, UR34, UR42, UPT ;  /* 0x0000002a2200728c */ /* 0x000fe2000bf04270 */
[C---:B------:R-:W-:Y:S03]  /*7970*/  LEA.HI.X.SX32 R181, R231.reuse, R205, 0x5, P1 ;  /* 0x000000cde7b57211 */ /* 0x040fe600008f2eff */
[----:B------:R-:W5:Y:S01]  /*7980*/  @P5 LDG.E R248, desc[UR32][R164.64+-0xe0] ;  /* 0xffff2020a4f85981 */ /* 0x000f62000c1e1900 */
[C---:B------:R-:W-:Y:S01]  /*7990*/  LEA R176, P1, R231.reuse, R180, 0x5 ;  /* 0x000000b4e7b07211 */ /* 0x040fe200078228ff */
[----:B------:R-:W-:Y:S03]  /*79a0*/  HMMA.16816.F32.BF16 R32, R168, R166, R32 ;  /* 0x000000a6a820723c */ /* 0x000fe60000041820 */
[----:B------:R-:W5:Y:S01]  /*79b0*/  @P5 LDG.E R247, desc[UR32][R164.64+-0x80] ;  /* 0xffff8020a4f75981 */ /* 0x000f62000c1e1900 */
[C---:B------:R-:W-:Y:S04]  /*79c0*/  LEA.HI.X.SX32 R177, R231.reuse, R181, 0x5, P1 ;  /* 0x000000b5e7b17211 */ /* 0x040fe800008f2eff */
[----:B------:R1:W5:Y:S01]  /*79d0*/  @P5 LDG.E R246, desc[UR32][R164.64+-0x60] ;  /* 0xffffa020a4f65981 */ /* 0x000362000c1e1900 */
[C---:B------:R-:W-:Y:S04]  /*79e0*/  LEA R174, P1, R231.reuse, R176, 0x5 ;  /* 0x000000b0e7ae7211 */ /* 0x040fe800078228ff */
[----:B------:R-:W-:Y:S01]  /*79f0*/  REDG.E.ADD.F32.FTZ.RN.STRONG.GPU desc[UR32][R232.64], R4 ;  /* 0x00000004e80079a6 */ /* 0x000fe2000c12f320 */
[C---:B------:R-:W-:Y:S02]  /*7a00*/  LEA.HI.X.SX32 R175, R231.reuse, R177, 0x5, P1 ;  /* 0x000000b1e7af7211 */ /* 0x040fe400008f2eff */
[C---:B------:R-:W-:Y:S02]  /*7a10*/  LEA R172, P1, R231.reuse, R174, 0x5 ;  /* 0x000000aee7ac7211 */ /* 0x040fe400078228ff */
[----:B------:R-:W-:Y:S02]  /*7a20*/  REDG.E.ADD.F32.FTZ.RN.STRONG.GPU desc[UR32][R224.64], R5 ;  /* 0x00000005e00079a6 */ /* 0x000fe4000c12f320 */
[C---:B------:R-:W-:Y:S03]  /*7a30*/  LEA.HI.X.SX32 R173, R231.reuse, R175, 0x5, P1 ;  /* 0x000000afe7ad7211 */ /* 0x040fe600008f2eff */
[----:B------:R2:W-:Y:S01]  /*7a40*/  REDG.E.ADD.F32.FTZ.RN.STRONG.GPU desc[UR32][R222.64], R6 ;  /* 0x00000006de0079a6 */ /* 0x0005e2000c12f320 */
[C---:B------:R-:W-:Y:S04]  /*7a50*/  LEA R170, P1, R231.reuse, R172, 0x5 ;  /* 0x000000ace7aa7211 */ /* 0x040fe800078228ff */
[----:B------:R3:W-:Y:S01]  /*7a60*/  REDG.E.ADD.F32.FTZ.RN.STRONG.GPU desc[UR32][R202.64], R7 ;  /* 0x00000007ca0079a6 */ /* 0x0007e2000c12f320 */
[C---:B------:R-:W-:Y:S02]  /*7a70*/  LEA.HI.X.SX32 R171, R231.reuse, R173, 0x5, P1 ;  /* 0x000000ade7ab7211 */ /* 0x040fe400008f2eff */
[C---:B------:R-:W-:Y:S02]  /*7a80*/  LEA R178, P1, R231.reuse, R170, 0x5 ;  /* 0x000000aae7b27211 */ /* 0x040fe400078228ff */
[----:B------:R4:W-:Y:S02]  /*7a90*/  REDG.E.ADD.F32.FTZ.RN.STRONG.GPU desc[UR32][R198.64], R8 ;  /* 0x00000008c60079a6 */ /* 0x0009e4000c12f320 */
[C---:B------:R-:W-:Y:S03]  /*7aa0*/  LEA.HI.X.SX32 R179, R231.reuse, R171, 0x5, P1 ;  /* 0x000000abe7b37211 */ /* 0x040fe600008f2eff */
[----:B------:R4:W-:Y:S05]  /*7ab0*/  REDG.E.ADD.F32.FTZ.RN.STRONG.GPU desc[UR32][R196.64], R9 ;  /* 0x00000009c40079a6 */ /* 0x0009ea000c12f320 */
[----:B------:R-:W-:Y:S01]  /*7ac0*/  REDG.E.ADD.F32.FTZ.RN.STRONG.GPU desc[UR32][R194.64], R10 ;  /* 0x0000000ac20079a6 */ /* 0x000fe2000c12f320 */
[C---:B------:R-:W-:Y:S04]  /*7ad0*/  IMAD.WIDE R200, R231.reuse, -0xc0, R178 ;  /* 0xffffff40e7c87825 */ /* 0x040fe800078e02b2 */
[----:B------:R-:W-:Y:S01]  /*7ae0*/  REDG.E.ADD.F32.FTZ.RN.STRONG.GPU desc[UR32][R226.64], R11 ;  /* 0x0000000be20079a6 */ /* 0x000fe2000c12f320 */
[C---:B------:R-:W-:Y:S04]  /*7af0*/  LEA R168, P1, R231.reuse, R200, 0x5 ;  /* 0x000000c8e7a87211 */ /* 0x040fe800078228ff */
[----:B------:R-:W-:Y:S01]  /*7b00*/  REDG.E.ADD.F32.FTZ.RN.STRONG.GPU desc[UR32][R232.64+0x80], R16 ;  /* 0x00008010e80079a6 */ /* 0x000fe2000c12f320 */
[C---:B------:R-:W-:Y:S04]  /*7b10*/  LEA.HI.X.SX32 R169, R231.reuse, R201, 0x5, P1 ;  /* 0x000000c9e7a97211 */ /* 0x040fe800008f2eff */
[----:B------:R-:W-:Y:S01]  /*7b20*/  REDG.E.ADD.F32.FTZ.RN.STRONG.GPU desc[UR32][R228.64+0x80], R17 ;  /* 0x00008011e40079a6 */ /* 0x000fe2000c12f320 */
[C---:B------:R-:W-:Y:S04]  /*7b30*/  LEA R166, P1, R231.reuse, R168, 0x5 ;  /* 0x000000a8e7a67211 */ /* 0x040fe800078228ff */
[----:B------:R-:W-:Y:S01]  /*7b40*/  REDG.E.ADD.F32.FTZ.RN.STRONG.GPU desc[UR32][R190.64+0x80], R18 ;  /* 0x00008012be0079a6 */ /* 0x000fe2000c12f320 */
[C---:B------:R-:W-:Y:S02]  /*7b50*/  LEA.HI.X.SX32 R167, R231.reuse, R169, 0x5, P1 ;  /* 0x000000a9e7a77211 */ /* 0x040fe400008f2eff */
[C---:B-1----:R-:W-:Y:S02]  /*7b60*/  LEA R164, P1, R231.reuse, R166, 0x5 ;  /* 0x000000a6e7a47211 */ /* 0x042fe400078228ff */
[----:B------:R-:W-:Y:S02]  /*7b70*/  REDG.E.ADD.F32.FTZ.RN.STRONG.GPU desc[UR32][R188.64+0x80], R19 ;  /* 0x00008013bc0079a6 */ /* 0x000fe4000c12f320 */
[C---:B------:R-:W-:Y:S03]  /*7b80*/  LEA.HI.X.SX32 R165, R231.reuse, R167, 0x5, P1 ;  /* 0x000000a7e7a57211 */ /* 0x040fe600008f2eff */
[----:B------:R-:W-:Y:S01]  /*7b90*/  REDG.E.ADD.F32.FTZ.RN.STRONG.GPU desc[UR32][R186.64+0x80], R12 ;  /* 0x0000800cba0079a6 */ /* 0x000fe2000c12f320 */
[C---:B--2---:R-:W-:Y:S04]  /*7ba0*/  LEA R6, P1, R231.reuse, R164, 0x5 ;  /* 0x000000a4e7067211 */ /* 0x044fe800078228ff */
[----:B------:R-:W-:Y:S01]  /*7bb0*/  REDG.E.ADD.F32.FTZ.RN.STRONG.GPU desc[UR32][R184.64+0x80], R13 ;  /* 0x0000800db80079a6 */ /* 0x000fe2000c12f320 */
[C---:B---3--:R-:W-:Y:S02]  /*7bc0*/  LEA.HI.X.SX32 R7, R231.reuse, R165, 0x5, P1 ;  /* 0x000000a5e7077211 */ /* 0x048fe400008f2eff */
[C---:B------:R-:W-:Y:S02]  /*7bd0*/  LEA R4, P1, R231.reuse, R6, 0x5 ;  /* 0x00000006e7047211 */ /* 0x040fe400078228ff */
[----:B------:R-:W-:Y:S02]  /*7be0*/  REDG.E.ADD.F32.FTZ.RN.STRONG.GPU desc[UR32][R182.64+0x80], R14 ;  /* 0x0000800eb60079a6 */ /* 0x000fe4000c12f320 */
[C---:B------:R-:W-:Y:S03]  /*7bf0*/  LEA.HI.X.SX32 R5, R231.reuse, R7, 0x5, P1 ;  /* 0x00000007e7057211 */ /* 0x040fe600008f2eff */
[----:B------:R-:W-:Y:S01]  /*7c00*/  REDG.E.ADD.F32.FTZ.RN.STRONG.GPU desc[UR32][R192.64+0x80], R15 ;  /* 0x0000800fc00079a6 */ /* 0x000fe2000c12f320 */
[C---:B----4-:R-:W-:Y:S04]  /*7c10*/  LEA R8, P1, R231.reuse, R4, 0x5 ;  /* 0x00000004e7087211 */ /* 0x050fe800078228ff */
[----:B------:R-:W-:Y:S01]  /*7c20*/  REDG.E.ADD.F32.FTZ.RN.STRONG.GPU desc[UR32][R232.64+0x100], R20 ;  /* 0x00010014e80079a6 */ /* 0x000fe2000c12f320 */
[----:B------:R-:W-:Y:S04]  /*7c30*/  LEA.HI.X.SX32 R9, R231, R5, 0x5, P1 ;  /* 0x00000005e7097211 */ /* 0x000fe800008f2eff */
[----:B------:R-:W-:Y:S05]  /*7c40*/  REDG.E.ADD.F32.FTZ.RN.STRONG.GPU desc[UR32][R204.64+0x100], R21 ;  /* 0x00010015cc0079a6 */ /* 0x000fea000c12f320 */
        /* <DEDUP_REMOVED lines=14> */
[----:B------:R-:W-:Y:S05]  /*7d30*/  LDSM.16.MT88.4 R4, [R3+0x1c000] ;  /* 0x01c000000304783b */ /* 0x000fea0000004200 */
[----:B------:R-:W1:Y:S05]  /*7d40*/  LDSM.16.MT88.4 R8, [R208] ;  /* 0x00000000d008783b */ /* 0x000e6a0000004200 */
        /* <DEDUP_REMOVED lines=12> */
[-C--:B------:R-:W-:Y:S01]  /*7e10*/  HMMA.16816.F32.BF16 R108, R12, R10.reuse, R108 ;  /* 0x0000000a0c6c723c */ /* 0x080fe2000004186c */
[----:B------:R-:W-:Y:S07]  /*7e20*/  LDSM.16.MT88.4 R180, [R208+0x3800] ;  /* 0x00380000d0b4783b */ /* 0x000fee0000004200 */
        /* <DEDUP_REMOVED lines=33> */
[----:B------:R-:W1:Y:S07]  /*8040*/  LDSM.16.MT88.4 R172, [R208+0x1800] ;  /* 0x00180000d0ac783b */ /* 0x000e6e0000004200 */
[-C--:B--2---:R-:W-:Y:S08]  /*8050*/  HMMA.16816.F32.BF16 R148, R32, R8.reuse, R148 ;  /* 0x000000082094723c */ /* 0x084ff00000041894 */
[C---:B------:R-:W-:Y:S08]  /*8060*/  HMMA.16816.F32.BF16 R152, R164.reuse, R8, R152 ;  /* 0x00000008a498723c */ /* 0x040ff00000041898 */
[-C--:B------:R-:W-:Y:S01]  /*8070*/  HMMA.16816.F32.BF16 R156, R164, R10.reuse, R156 ;  /* 0x0000000aa49c723c */ /* 0x080fe2000004189c */
[----:B------:R-:W2:Y:S07]  /*8080*/  LDSM.16.MT88.4 R164, [R0+0x1800] ;  /* 0x0018000000a4783b */ /* 0x000eae0000004200 */
[----:B------:R-:W-:Y:S01]  /*8090*/  HMMA.16816.F32.BF16 R160, R32, R10, R160 ;  /* 0x0000000a20a0723c */ /* 0x000fe200000418a0 */
[----:B------:R4:W2:Y:S07]  /*80a0*/  LDSM.16.MT88.4 R8, [R0+0x3800] ;  /* 0x003800000008783b */ /* 0x0008ae0000004200 */
[-C--:B---3--:R-:W-:Y:S08]  /*80b0*/  HMMA.16816.F32.BF16 R100, R4, R12.reuse, R100 ;  /* 0x0000000c0464723c */ /* 0x088ff00000041864 */
[C---:B------:R-:W-:Y:S08]  /*80c0*/  HMMA.16816.F32.BF16 R104, R16.reuse, R12, R104 ;  /* 0x0000000c1068723c */ /* 0x040ff00000041868 */
[-C--:B------:R-:W-:Y:S03]  /*80d0*/  HMMA.16816.F32.BF16 R108, R16, R14.reuse, R108 ;  /* 0x0000000e106c723c */ /* 0x080fe6000004186c */
[C---:B----4-:R-:W-:Y:S02]  /*80e0*/  VIADD R0, R208.reuse, 0xffffc000 ;  /* 0xffffc000d0007836 */ /* 0x050fe40000000000 */
[----:B------:R-:W-:Y:S03]  /*80f0*/  @P2 VIADD R0, R208, 0x4000 ;  /* 0x00004000d0002836 */ /* 0x000fe60000000000 */
[C---:B------:R-:W-:Y:S04]  /*8100*/  HMMA.16816.F32.BF16 R112, R4.reuse, R14, R112 ;  /* 0x0000000e0470723c */ /* 0x040fe80000041870 */
[----:B------:R-:W-:Y:S04]  /*8110*/  IMAD.MOV.U32 R208, RZ, RZ, R0 ;  /* 0x000000ffffd07224 */ /* 0x000fe800078e0000 */
        /* <DEDUP_REMOVED lines=29> */
[----:B------:R-:W-:Y:S11]  /*82f0*/  BRA.U UP0, `(.L_x_228) ;  /* 0xffffffbd00ac7547 */ /* 0x000ff6000b83ffff */
[C---:B------:R-:W-:Y:S01]  /*8300*/  IMAD.SHL.U32 R0, R218.reuse, 0x10, RZ ;  /* 0x00000010da007824 */ /* 0x040fe200078e00ff */
[----:B------:R-:W1:Y:S01]  /*8310*/  LDCU UR8, c[0x0][0x500] ;  /* 0x0000a000ff0877ac */ /* 0x000e620008000800 */
[----:B------:R-:W-:Y:S01]  /*8320*/  IMAD.SHL.U32 R217, R218, 0x2, RZ ;  /* 0x00000002dad97824 */ /* 0x000fe200078e00ff */
[----:B------:R-:W-:Y:S01]  /*8330*/  LOP3.LUT R2, R220, 0xc00, RZ, 0xc0, !PT ;  /* 0x00000c00dc027812 */ /* 0x000fe200078ec0ff */
[----:B------:R-:W-:Y:S01]  /*8340*/  IMAD.MOV.U32 R4, RZ, RZ, 0x20 ;  /* 0x00000020ff047424 */ /* 0x000fe200078e00ff */
[----:B------:R-:W-:Y:S01]  /*8350*/  LOP3.LUT R0, R0, 0x1c0, RZ, 0xc0, !PT ;  /* 0x000001c000007812 */ /* 0x000fe200078ec0ff */
[----:B------:R-:W-:Y:S01]  /*8360*/  UISETP.NE.AND UP0, UPT, UR38, -0x1, UPT ;  /* 0xffffffff2600788c */ /* 0x000fe2000bf05270 */
[--C-:B------:R-:W-:Y:S01]  /*8370*/  LOP3.LUT R2, R2, 0x6, R217.reuse, 0xf8, !PT ;  /* 0x0000000602027812 */ /* 0x100fe200078ef8d9 */
[----:B------:R-:W-:Y:S01]  /*8380*/  UMOV UR49, UR18 ;  /* 0x0000001200317c82 */ /* 0x000fe20008000000 */
[----:B------:R-:W-:Y:S01]  /*8390*/  LOP3.LUT R0, R0, 0x38, R217, 0xf8, !PT ;  /* 0x0000003800007812 */ /* 0x000fe200078ef8d9 */
[----:B------:R-:W-:Y:S01]  /*83a0*/  UISETP.NE.AND UP1, UPT, UR38, -0x1, UPT ;  /* 0xffffffff2600788c */ /* 0x000fe2000bf25270 */
[----:B------:R-:W-:-:S02]  /*83b0*/  LOP3.LUT P1, RZ, R218, 0x10, RZ, 0xc0, !PT ;  /* 0x00000010daff7812 */ /* 0x000fc4000782c0ff */
[----:B------:R-:W-:Y:S02]  /*83c0*/  LOP3.LUT R0, R2, R0, R219, 0xf6, !PT ;  /* 0x0000000002007212 */ /* 0x000fe400078ef6db */
[----:B------:R-:W-:Y:S02]  /*83d0*/  LOP3.LUT P0, RZ, R218, 0x8, RZ, 0xc0, !PT ;  /* 0x00000008daff7812 */ /* 0x000fe4000780c0ff */
[----:B------:R-:W-:Y:S01]  /*83e0*/  LEA R0, R0, UR4, 0x1 ;  /* 0x0000000400007c11 */ /* 0x000fe2000f8e08ff */
[----:B------:R-:W2:Y:S01]  /*83f0*/  @UP0 LDCU.64 UR10, c[0x0][0x5c0] ;  /* 0x0000b800ff0a07ac */ /* 0x000ea20008000a00 */
[----:B-1----:R-:W-:Y:S01]  /*8400*/  FMUL.FTZ R100, R100, UR8 ;  /* 0x0000000864647c20 */ /* 0x002fe20008410000 */
[----:B------:R-:W-:Y:S01]  /*8410*/  FMUL.FTZ R16, R101, UR8 ;  /* 0x0000000865107c20 */ /* 0x000fe20008410000 */
[----:B------:R-:W-:Y:S01]  /*8420*/  FMUL.FTZ R102, R102, UR8 ;  /* 0x0000000866667c20 */ /* 0x000fe20008410000 */
[----:B------:R-:W-:Y:S01]  /*8430*/  FMUL.FTZ R15, R103, UR8 ;  /* 0x00000008670f7c20 */ /* 0x000fe20008410000 */
[----:B------:R-:W-:Y:S01]  /*8440*/  F2FP.BF16.F32.PACK_AB R164, R37, R36 ;  /* 0x0000002425a4723e */ /* 0x000fe200000010ff */
[----:B------:R-:W-:Y:S01]  /*8450*/  FMUL.FTZ R112, R112, UR8 ;  /* 0x0000000870707c20 */ /* 0x000fe20008410000 */
[----:B------:R-:W-:Y:S01]  /*8460*/  FMUL.FTZ R12, R113, UR8 ;  /* 0x00000008710c7c20 */ /* 0x000fe20008410000 */
[----:B------:R-:W-:Y:S01]  /*8470*/  FMUL.FTZ R114, R114, UR8 ;  /* 0x0000000872727c20 */ /* 0x000fe20008410000 */
[----:B------:R-:W-:Y:S01]  /*8480*/  FMUL.FTZ R11, R115, UR8 ;  /* 0x00000008730b7c20 */ /* 0x000fe20008410000 */
[----:B------:R-:W-:Y:S01]  /*8490*/  SEL R4, R4, 0xffffffe0, !P0 ;  /* 0xffffffe004047807 */ /* 0x000fe20004000000 */
[----:B------:R-:W-:Y:S01]  /*84a0*/  FMUL.FTZ R104, R104, UR8 ;  /* 0x0000000868687c20 */ /* 0x000fe20008410000 */
[----:B------:R-:W-:Y:S01]  /*84b0*/  FMUL.FTZ R14, R105, UR8 ;  /* 0x00000008690e7c20 */ /* 0x000fe20008410000 */
[----:B------:R-:W-:Y:S01]  /*84c0*/  FMUL.FTZ R106, R106, UR8 ;  /* 0x000000086a6a7c20 */ /* 0x000fe20008410000 */
[----:B------:R-:W-:Y:S01]  /*84d0*/  FMUL.FTZ R13, R107, UR8 ;  /* 0x000000086b0d7c20 */ /* 0x000fe20008410000 */
        /* <DEDUP_REMOVED lines=16> */
[----:B------:R-:W-:-:S02]  /*85e0*/  VIADD R2, R0, 0xc040 ;  /* 0x0000c04000027836 */ /* 0x000fc40000000000 */
[----:B------:R-:W-:Y:S01]  /*85f0*/  FMUL.FTZ R120, R120, UR8 ;  /* 0x0000000878787c20 */ /* 0x000fe20008410000 */
[----:B------:R-:W-:Y:S01]  /*8600*/  FMUL.FTZ R32, R121, UR8 ;  /* 0x0000000879207c20 */ /* 0x000fe20008410000 */
[----:B------:R-:W-:Y:S01]  /*8610*/  FMUL.FTZ R122, R122, UR8 ;  /* 0x000000087a7a7c20 */ /* 0x000fe20008410000 */
[----:B------:R-:W-:Y:S01]  /*8620*/  FMUL.FTZ R31, R123, UR8 ;  /* 0x000000087b1f7c20 */ /* 0x000fe20008410000 */
[----:B------:R-:W-:Y:S01]  /*8630*/  F2FP.BF16.F32.PACK_AB R12, R12, R112 ;  /* 0x000000700c0c723e */ /* 0x000fe200000010ff */
[----:B------:R-:W-:Y:S01]  /*8640*/  IMAD.IADD R3, R0, 0x1, R4 ;  /* 0x0000000100037824 */ /* 0x000fe200078e0204 */
[----:B------:R-:W-:Y:S01]  /*8650*/  F2FP.BF16.F32.PACK_AB R11, R11, R114 ;  /* 0x000000720b0b723e */ /* 0x000fe200000010ff */
[----:B------:R-:W-:Y:S02]  /*8660*/  @P1 VIADD R2, R37, 0xffffffc0 ;  /* 0xffffffc025021836 */ /* 0x000fe40000000000 */
        /* <DEDUP_REMOVED lines=23> */
[----:B------:R1:W-:Y:S01]  /*87e0*/  STS [R0+0xc000], R16 ;  /* 0x00c0001000007388 */ /* 0x0003e20000000800 */
[----:B------:R-:W-:Y:S01]  /*87f0*/  F2FP.BF16.F32.PACK_AB R29, R29, R130 ;  /* 0x000000821d1d723e */ /* 0x000fe200000010ff */
[----:B------:R-:W-:-:S02]  /*8800*/  IMAD.IADD R4, R4, 0x1, R2 ;  /* 0x0000000104047824 */ /* 0x000fc400078e0202 */
[----:B------:R-:W-:Y:S01]  /*8810*/  FMUL.FTZ R140, R140, UR8 ;  /* 0x000000088c8c7c20 */ /* 0x000fe20008410000 */
[----:B------:R1:W-:Y:S01]  /*8820*/  STS [R0+0xc400], R15 ;  /* 0x00c4000f00007388 */ /* 0x0003e20000000800 */
[----:B------:R-:W-:Y:S01]  /*8830*/  FMUL.FTZ R20, R141, UR8 ;  /* 0x000000088d147c20 */ /* 0x000fe20008410000 */
[----:B------:R-:W-:Y:S01]  /*8840*/  FMUL.FTZ R142, R142, UR8 ;  /* 0x000000088e8e7c20 */ /* 0x000fe20008410000 */
[----:B------:R-:W-:Y:S01]  /*8850*/  FMUL.FTZ R19, R143, UR8 ;  /* 0x000000088f137c20 */ /* 0x000fe20008410000 */
[----:B------:R-:W-:Y:S01]  /*8860*/  F2FP.BF16.F32.PACK_AB R32, R32, R120 ;  /* 0x000000782020723e */ /* 0x000fe200000010ff */
[----:B------:R1:W-:Y:S01]  /*8870*/  STS [R3+0xc000], R12 ;  /* 0x00c0000c03007388 */ /* 0x0003e20000000800 */
[----:B------:R-:W-:Y:S01]  /*8880*/  F2FP.BF16.F32.PACK_AB R31, R31, R122 ;  /* 0x0000007a1f1f723e */ /* 0x000fe200000010ff */
[----:B------:R-:W-:Y:S01]  /*8890*/  FMUL.FTZ R148, R148, UR8 ;  /* 0x0000000894947c20 */ /* 0x000fe20008410000 */
[----:B------:R-:W-:Y:S01]  /*88a0*/  FMUL.FTZ R18, R149, UR8 ;  /* 0x0000000895127c20 */ /* 0x000fe20008410000 */
[----:B------:R1:W-:Y:S01]  /*88b0*/  STS [R3+0xc400], R11 ;  /* 0x00c4000b03007388 */ /* 0x0003e20000000800 */
        /* <DEDUP_REMOVED lines=19> */
[----:B------:R1:W-:Y:S01]  /*89f0*/  STS [R2], R34 ;  /* 0x0000002202007388 */ /* 0x0003e20000000800 */
        /* <DEDUP_REMOVED lines=9> */
[----:B------:R-:W-:Y:S01]  /*8a90*/  @UP0 UIADD3 UR17, UPT, UPT, UR36, UR38, URZ ;  /* 0x0000002624110290 */ /* 0x000fe2000fffe0ff */
[----:B------:R-:W-:Y:S01]  /*8aa0*/  F2FP.BF16.F32.PACK_AB R20, R20, R140 ;  /* 0x0000008c1414723e */ /* 0x000fe200000010ff */
[----:B------:R1:W-:Y:S01]  /*8ab0*/  STS [R4+0x400], R29 ;  /* 0x0004001d04007388 */ /* 0x0003e20000000800 */
[----:B------:R-:W-:Y:S01]  /*8ac0*/  F2FP.BF16.F32.PACK_AB R19, R19, R142 ;  /* 0x0000008e1313723e */ /* 0x000fe200000010ff */
[----:B--2---:R-:W-:Y:S01]  /*8ad0*/  @UP0 UIMAD.WIDE.U32 UR8, UR17, UR10, URZ ;  /* 0x0000000a110802a5 */ /* 0x004fe2000f8e00ff */
[----:B------:R-:W-:Y:S01]  /*8ae0*/  F2FP.BF16.F32.PACK_AB R18, R18, R148 ;  /* 0x000000941212723e */ /* 0x000fe200000010ff */
[----:B------:R1:W-:Y:S01]  /*8af0*/  STS [R2+0x2000], R32 ;  /* 0x0020002002007388 */ /* 0x0003e20000000800 */
[----:B------:R-:W-:Y:S01]  /*8b00*/  F2FP.BF16.F32.PACK_AB R17, R17, R150 ;  /* 0x000000961111723e */ /* 0x000fe200000010ff */
[----:B------:R-:W-:Y:S01]  /*8b10*/  @UP0 UIMAD UR17, UR17, UR11, URZ ;  /* 0x0000000b111102a4 */ /* 0x000fe2000f8e02ff */
[----:B------:R-:W-:Y:S01]  /*8b20*/  F2FP.BF16.F32.PACK_AB R8, R8, R160 ;  /* 0x000000a00808723e */ /* 0x000fe200000010ff */
[----:B------:R1:W-:Y:S01]  /*8b30*/  STS [R2+0x2400], R31 ;  /* 0x0024001f02007388 */ /* 0x0003e20000000800 */
[----:B------:R-:W-:Y:S01]  /*8b40*/  F2FP.BF16.F32.PACK_AB R7, R7, R162 ;  /* 0x000000a20707723e */ /* 0x000fe200000010ff */
[----:B------:R-:W-:Y:S01]  /*8b50*/  @UP0 UIADD3 UR17, UPT, UPT, UR9, UR17, URZ ;  /* 0x0000001109110290 */ /* 0x000fe2000fffe0ff */
[----:B------:R-:W-:Y:S01]  /*8b60*/  F2FP.BF16.F32.PACK_AB R10, R10, R152 ;  /* 0x000000980a0a723e */ /* 0x000fe200000010ff */
[----:B------:R1:W-:Y:S01]  /*8b70*/  STS [R4+0x2000], R28 ;  /* 0x0020001c04007388 */ /* 0x0003e20000000800 */
[----:B------:R-:W-:Y:S01]  /*8b80*/  F2FP.BF16.F32.PACK_AB R9, R9, R154 ;  /* 0x0000009a0909723e */ /* 0x000fe200000010ff */
[----:B------:R-:W-:Y:S01]  /*8b90*/  @UP0 UMOV UR34, UR8 ;  /* 0x0000000800220c82 */ /* 0x000fe20008000000 */
        /* <DEDUP_REMOVED lines=82> */
[----:B------:R-:W-:Y:S05]  /*90c0*/  BRA.U UP0, `(.L_x_229) ;  /* 0x00000001002c7547 */ /* 0x000fea000b800000 */
[----:B------:R-:W2:Y:S01]  /*90d0*/  LDCU.64 UR10, c[0x0][0x5c0] ;  /* 0x0000b800ff0a77ac */ /* 0x000ea20008000a00 */
[----:B------:R-:W3:Y:S01]  /*90e0*/  LDCU.64 UR8, c[0x0][0x5a8] ;  /* 0x0000b500ff0877ac */ /* 0x000ee20008000a00 */
[----:B------:R-:W-:-:S04]  /*90f0*/  USHF.R.S32.HI UR12, URZ, 0x1f, UR36 ;  /* 0x0000001fff0c7899 */ /* 0x000fc80008011424 */
[----:B--2---:R-:W-:Y:S02]  /*9100*/  UIMAD UR12, UR12, UR10, URZ ;  /* 0x0000000a0c0c72a4 */ /* 0x004fe4000f8e02ff */
[----:B------:R-:W-:Y:S02]  /*9110*/  UIMAD.WIDE.U32 UR14, UR36, UR10, URZ ;  /* 0x0000000a240e72a5 */ /* 0x000fe4000f8e00ff */
[----:B------:R-:W-:-:S04]  /*9120*/  UIMAD UR12, UR36, UR11, UR12 ;  /* 0x0000000b240c72a4 */ /* 0x000fc8000f8e020c */
[----:B------:R-:W-:-:S03]  /*9130*/  UIADD3 UR13, UPT, UPT, UR15, UR12, URZ ;  /* 0x0000000c0f0d7290 */ /* 0x000fc6000fffe0ff */
[----:B------:R-:W-:Y:S02]  /*9140*/  UMOV UR12, UR14 ;  /* 0x0000000e000c7c82 */ /* 0x000fe40008000000 */
[----:B---3--:R-:W-:-:S04]  /*9150*/  UIMAD.WIDE.U32 UR12, UR49, UR8, UR12 ;  /* 0x00000008310c72a5 */ /* 0x008fc8000f8e000c */
[----:B------:R-:W-:-:S03]  /*9160*/  UIMAD UR17, UR49, UR9, UR13 ;  /* 0x00000009311172a4 */ /* 0x000fc6000f8e020d */
[----:B------:R-:W-:-:S09]  /*9170*/  UMOV UR34, UR12 ;  /* 0x0000000c00227c82 */ /* 0x000fd20008000000 */
.L_x_229:
        /* <DEDUP_REMOVED lines=11> */
[----:B------:R-:W-:-:S03]  /*9230*/  UMOV UR16, UR14 ;  /* 0x0000000e00107c82 */ /* 0x000fc60008000000 */
[----:B-1----:R-:W-:Y:S01]  /*9240*/  MOV R30, UR13 ;  /* 0x0000000d001e7c02 */ /* 0x002fe20008000f00 */
[----:B------:R-:W-:Y:S06]  /*9250*/  BRA `(.L_x_231) ;  /* 0x00000000001c7947 */ /* 0x000fec0003800000 */
.L_x_230:
[----:B------:R-:W2:Y:S01]  /*9260*/  LDCU.64 UR8, c[0x0][0x5c8] ;  /* 0x0000b900ff0877ac */ /* 0x000ea20008000a00 */
[----:B------:R-:W-:-:S04]  /*9270*/  UIADD3 UR12, UPT, UPT, UR36, UR38, URZ ;  /* 0x00000026240c7290 */ /* 0x000fc8000fffe0ff */
[----:B--2---:R-:W-:Y:S02]  /*9280*/  UIMAD.WIDE.U32 UR14, UR12, UR8, URZ ;  /* 0x000000080c0e72a5 */ /* 0x004fe4000f8e00ff */
[----:B------:R-:W-:-:S04]  /*9290*/  UIMAD UR12, UR12, UR9, URZ ;  /* 0x000000090c0c72a4 */ /* 0x000fc8000f8e02ff */
[----:B------:R-:W-:Y:S01]  /*92a0*/  UIADD3 UR12, UPT, UPT, UR15, UR12, URZ ;  /* 0x0000000c0f0c7290 */ /* 0x000fe2000fffe0ff */
[----:B------:R-:W-:-:S05]  /*92b0*/  UMOV UR16, UR14 ;  /* 0x0000000e00107c82 */ /* 0x000fca0008000000 */
[----:B-1----:R-:W-:-:S07]  /*92c0*/  MOV R30, UR12 ;  /* 0x0000000c001e7c02 */ /* 0x002fce0008000f00 */
.L_x_231:
[----:B------:R-:W-:Y:S01]  /*92d0*/  BAR.SYNC.DEFER_BLOCKING 0x0 ;  /* 0x0000000000007b1d */ /* 0x000fe20000010000 */
[----:B------:R-:W-:Y:S01]  /*92e0*/  LOP3.LUT R0, R216, 0x1f8, RZ, 0xc0, !PT ;  /* 0x000001f8d8007812 */ /* 0x000fe200078ec0ff */
[----:B------:R-:W-:Y:S01]  /*92f0*/  USHF.L.U32 UR14, UR39, 0x7, URZ ;  /* 0x00000007270e7899 */ /* 0x000fe200080006ff */
[C---:B------:R-:W-:Y:S01]  /*9300*/  VIADD R5, R221.reuse, 0x20 ;  /* 0x00000020dd057836 */ /* 0x040fe20000000000 */
[----:B------:R-:W-:Y:S01]  /*9310*/  USHF.L.U32 UR13, UR39, 0x7, URZ ;  /* 0x00000007270d7899 */ /* 0x000fe200080006ff */
[----:B------:R-:W-:Y:S01]  /*9320*/  LOP3.LUT R0, R0, 0x38, R218, 0x78, !PT ;  /* 0x0000003800007812 */ /* 0x000fe200078e78da */
[----:B------:R-:W-:Y:S02]  /*9330*/  UIMAD.WIDE.U32 UR36, UR14, UR10, URZ ;  /* 0x0000000a0e2472a5 */ /* 0x000fe4000f8e00ff */
[----:B------:R-:W1:Y:S01]  /*9340*/  LDC.64 R8, c[0x0][0x5d8] ;  /* 0x00017600ff087b82 */ /* 0x000e620000000a00 */
[----:B------:R-:W-:Y:S01]  /*9350*/  USHF.R.S32.HI UR15, URZ, 0x1f, UR14 ;  /* 0x0000001fff0f7899 */ /* 0x000fe2000801140e */
[--C-:B------:R-:W-:Y:S01]  /*9360*/  LOP3.LUT R0, R0, 0x1e00, R216.reuse, 0xf8, !PT ;  /* 0x00001e0000007812 */ /* 0x100fe200078ef8d8 */
[----:B------:R-:W-:Y:S01]  /*9370*/  UIADD3 UR35, UPT, UPT, -UR13, UR35, URZ ;  /* 0x000000230d237290 */ /* 0x000fe2000fffe1ff */
[C---:B------:R-:W-:Y:S01]  /*9380*/  VIADD R6, R221.reuse, 0x40 ;  /* 0x00000040dd067836 */ /* 0x040fe20000000000 */
[----:B------:R-:W-:Y:S01]  /*9390*/  UIMAD UR12, UR15, UR10, URZ ;  /* 0x0000000a0f0c72a4 */ /* 0x000fe2000f8e02ff */
[----:B------:R-:W-:Y:S01]  /*93a0*/  LEA R0, R0, UR4, 0x1 ;  /* 0x0000000400007c11 */ /* 0x000fe2000f8e08ff */
[----:B------:R-:W-:Y:S01]  /*93b0*/  IMAD.U32 R2, RZ, RZ, UR36 ;  /* 0x00000024ff027e24 */ /* 0x000fe2000f8e00ff */
[----:B------:R-:W2:Y:S01]  /*93c0*/  LDC.64 R56, c[0x0][0x5e0] ;  /* 0x00017800ff387b82 */ /* 0x000ea20000000a00 */
[----:B------:R-:W-:Y:S01]  /*93d0*/  UIMAD UR12, UR14, UR11, UR12 ;  /* 0x0000000b0e0c72a4 */ /* 0x000fe2000f8e020c */
[----:B------:R-:W-:Y:S01]  /*93e0*/  ISETP.GE.AND P3, PT, R221, UR35, PT ;  /* 0x00000023dd007c0c */ /* 0x000fe2000bf66270 */
[----:B------:R-:W-:Y:S01]  /*93f0*/  IMAD.U32 R3, RZ, RZ, UR37 ;  /* 0x00000025ff037e24 */ /* 0x000fe2000f8e00ff */
[----:B------:R-:W-:Y:S01]  /*9400*/  LOP3.LUT R4, R2, 0x38, R216, 0xf8, !PT ;  /* 0x0000003802047812 */ /* 0x000fe200078ef8d8 */
[----:B------:R-:W-:Y:S01]  /*9410*/  BSSY.RECONVERGENT B0, `(.L_x_232) ;  /* 0x0000023000007945 */ /* 0x000fe20003800200 */
[----:B------:R-:W-:Y:S01]  /*9420*/  ISETP.GE.AND P6, PT, R5, UR35, PT ;  /* 0x0000002305007c0c */ /* 0x000fe2000bfc6270 */
[----:B------:R-:W-:Y:S01]  /*9430*/  VIADD R5, R221, 0x60 ;  /* 0x00000060dd057836 */ /* 0x000fe20000000000 */
[----:B------:R-:W-:Y:S01]  /*9440*/  IADD3 R2, P0, PT, R4, UR34, RZ ;  /* 0x0000002204027c10 */ /* 0x000fe2000ff1e0ff */
[----:B------:R3:W4:Y:S01]  /*9450*/  LDS.128 R24, [R0+0xd000] ;  /* 0x00d0000000187984 */ /* 0x0007220000000c00 */
[----:B------:R-:W-:Y:S01]  /*9460*/  IMAD.U32 R4, RZ, RZ, UR12 ;  /* 0x0000000cff047e24 */ /* 0x000fe2000f8e00ff */
[----:B------:R-:W-:-:S02]  /*9470*/  ISETP.GE.AND P5, PT, R6, UR35, PT ;  /* 0x0000002306007c0c */ /* 0x000fc4000bfa6270 */
[----:B------:R3:W2:Y:S01]  /*9480*/  LDS.128 R20, [R0+0x11000] ;  /* 0x0110000000147984 */ /* 0x0006a20000000c00 */
[----:B------:R-:W-:Y:S02]  /*9490*/  ISETP.GE.AND P4, PT, R5, UR35, PT ;  /* 0x0000002305007c0c */ /* 0x000fe4000bf86270 */
[----:B------:R-:W-:Y:S01]  /*94a0*/  IADD3.X R3, PT, PT, R3, UR17, R4, P0, !PT ;  /* 0x0000001103037c10 */ /* 0x000fe200087fe404 */
[----:B------:R3:W2:Y:S01]  /*94b0*/  LDS.128 R36, [R0+0x15000] ;  /* 0x0150000000247984 */ /* 0x0006a20000000c00 */
[----:B------:R-:W-:-:S03]  /*94c0*/  IADD3 R28, P0, PT, R221, 0x20, RZ ;  /* 0x00000020dd1c7810 */ /* 0x000fc60007f1e0ff */
[----:B------:R3:W2:Y:S01]  /*94d0*/  LDS.128 R44, [R0+0x16000] ;  /* 0x01600000002c7984 */ /* 0x0006a20000000c00 */
[----:B-1----:R-:W-:-:S03]  /*94e0*/  IMAD.WIDE.U32 R6, R8, UR20, R2 ;  /* 0x0000001408067c25 */ /* 0x002fc6000f8e0002 */
[----:B------:R3:W1:Y:S01]  /*94f0*/  LDS.128 R52, [R0+0x17000] ;  /* 0x0170000000347984 */ /* 0x0006620000000c00 */
[----:B------:R-:W-:Y:S02]  /*9500*/  IMAD.X R29, RZ, RZ, RZ, P0 ;  /* 0x000000ffff1d7224 */ /* 0x000fe400000e06ff */
[----:B------:R-:W-:Y:S01]  /*9510*/  IMAD R19, R9, UR20, R7 ;  /* 0x0000001409137c24 */ /* 0x000fe2000f8e0207 */
[----:B------:R3:W1:Y:S04]  /*9520*/  LDS.128 R32, [R0+0x19000] ;  /* 0x0190000000207984 */ /* 0x0006680000000c00 */
[----:B------:R3:W1:Y:S04]  /*9530*/  LDS.128 R40, [R0+0x1a000] ;  /* 0x01a0000000287984 */ /* 0x0006680000000c00 */
[----:B------:R3:W1:Y:S01]  /*9540*/  LDS.128 R48, [R0+0x1b000] ;  /* 0x01b0000000307984 */ /* 0x0006620000000c00 */
[----:B----4-:R-:W-:Y:S05]  /*9550*/  @P3 BRA `(.L_x_233) ;  /* 0x0000000000383947 */ /* 0x010fea0003800000 */
[----:B------:R-:W4:Y:S01]  /*9560*/  LDCU UR17, c[0x0][0x440] ;  /* 0x00008800ff1177ac */ /* 0x000f220008000800 */
[----:B------:R-:W2:Y:S01]  /*9570*/  LDS.128 R12, [R0+0x10000] ;  /* 0x01000000000c7984 */ /* 0x000ea20000000c00 */
[----:B------:R-:W-:Y:S01]  /*9580*/  IMAD.MOV.U32 R2, RZ, RZ, R6 ;  /* 0x000000ffff027224 */ /* 0x000fe200078e0006 */
[----:B------:R-:W3:Y:S01]  /*9590*/  LDCU.64 UR12, c[0x0][0x560] ;  /* 0x0000ac00ff0c77ac */ /* 0x000ee20008000a00 */
[----:B------:R-:W-:Y:S02]  /*95a0*/  IMAD.MOV.U32 R3, RZ, RZ, R19 ;  /* 0x000000ffff037224 */ /* 0x000fe400078e0013 */
[----:B------:R-:W-:-:S04]  /*95b0*/  IMAD.WIDE.U32 R4, R221, UR10, R2 ;  /* 0x0000000add047c25 */ /* 0x000fc8000f8e0002 */
[----:B------:R-:W-:Y:S01]  /*95c0*/  IMAD R3, R221, UR11, R5 ;  /* 0x0000000bdd037c24 */ /* 0x000fe2000f8e0205 */
[----:B----4-:R-:W-:Y:S02]  /*95d0*/  ISETP.GE.AND P1, PT, R251, UR17, PT ;  /* 0x00000011fb007c0c */ /* 0x010fe4000bf26270 */
[----:B------:R-:W-:Y:S02]  /*95e0*/  ISETP.GE.AND P0, PT, R250, UR17, PT ;  /* 0x00000011fa007c0c */ /* 0x000fe4000bf06270 */
[----:B---3--:R-:W-:-:S04]  /*95f0*/  LEA R2, P2, R4, UR12, 0x1 ;  /* 0x0000000c04027c11 */ /* 0x008fc8000f8408ff */
[----:B------:R-:W-:-:S05]  /*9600*/  LEA.HI.X R3, R4, UR13, R3, 0x1, P2 ;  /* 0x0000000d04037c11 */ /* 0x000fca00090f0c03 */
[----:B------:R-:W3:Y:S04]  /*9610*/  @!P1 LDS.128 R8, [R0+0xc000] ;  /* 0x00c0000000089984 */ /* 0x000ee80000000c00 */
[----:B--2---:R4:W-:Y:S04]  /*9620*/  @!P0 STG.E.128 desc[UR32][R2.64+0x80], R12 ;  /* 0x0000800c02008986 */ /* 0x0049e8000c101d20 */
[----:B---3--:R4:W-:Y:S02]  /*9630*/  @!P1 STG.E.128 desc[UR32][R2.64], R8 ;  /* 0x0000000802009986 */ /* 0x0089e4000c101d20 */
.L_x_233:
[----:B------:R-:W-:Y:S05]  /*9640*/  BSYNC.RECONVERGENT B0 ;  /* 0x0000000000007941 */ /* 0x000fea0003800200 */
.L_x_232:
[----:B------:R-:W-:Y:S04]  /*9650*/  BSSY.RECONVERGENT B0, `(.L_x_234) ;  /* 0x0000010000007945 */ /* 0x000fe80003800200 */
[----:B------:R-:W-:Y:S05]  /*9660*/  @P6 BRA `(.L_x_235) ;  /* 0x0000000000386947 */ /* 0x000fea0003800000 */
[----:B------:R-:W2:Y:S01]  /*9670*/  LDCU UR17, c[0x0][0x440] ;  /* 0x00008800ff1177ac */ /* 0x000ea20008000800 */
[----:B----4-:R-:W-:Y:S01]  /*9680*/  MOV R3, R19 ;  /* 0x0000001300037202 */ /* 0x010fe20000000f00 */
[----:B------:R-:W-:Y:S01]  /*9690*/  IMAD.MOV.U32 R2, RZ, RZ, R6 ;  /* 0x000000ffff027224 */ /* 0x000fe200078e0006 */
[----:B------:R-:W4:Y:S01]  /*96a0*/  LDCU.64 UR12, c[0x0][0x560] ;  /* 0x0000ac00ff0c77ac */ /* 0x000f220008000a00 */
[----:B------:R-:W-:Y:S02]  /*96b0*/  IMAD R8, R29, UR10, RZ ;  /* 0x0000000a1d087c24 */ /* 0x000fe4000f8e02ff */
[----:B------:R-:W-:-:S04]  /*96c0*/  IMAD.WIDE.U32 R4, R28, UR10, R2 ;  /* 0x0000000a1c047c25 */ /* 0x000fc8000f8e0002 */
[----:B------:R-:W-:-:S04]  /*96d0*/  IMAD R2, R28, UR11, R8 ;  /* 0x0000000b1c027c24 */ /* 0x000fc8000f8e0208 */
[----:B------:R-:W-:Y:S01]  /*96e0*/  IMAD.IADD R3, R2, 0x1, R5 ;  /* 0x0000000102037824 */ /* 0x000fe200078e0205 */
[----:B--2---:R-:W-:Y:S02]  /*96f0*/  ISETP.GE.AND P1, PT, R251, UR17, PT ;  /* 0x00000011fb007c0c */ /* 0x004fe4000bf26270 */
[----:B------:R-:W-:Y:S02]  /*9700*/  ISETP.GE.AND P0, PT, R250, UR17, PT ;  /* 0x00000011fa007c0c */ /* 0x000fe4000bf06270 */
[----:B----4-:R-:W-:-:S04]  /*9710*/  LEA R2, P2, R4, UR12, 0x1 ;  /* 0x0000000c04027c11 */ /* 0x010fc8000f8408ff */
[----:B------:R-:W-:-:S05]  /*9720*/  LEA.HI.X R3, R4, UR13, R3, 0x1, P2 ;  /* 0x0000000d04037c11 */ /* 0x000fca00090f0c03 */
[----:B------:R2:W-:Y:S04]  /*9730*/  @!P1 STG.E.128 desc[UR32][R2.64], R24 ;  /* 0x0000001802009986 */ /* 0x0005e8000c101d20 */
[----:B------:R2:W-:Y:S02]  /*9740*/  @!P0 STG.E.128 desc[UR32][R2.64+0x80], R20 ;  /* 0x0000801402008986 */ /* 0x0005e4000c101d20 */
.L_x_235:
[----:B------:R-:W-:Y:S05]  /*9750*/  BSYNC.RECONVERGENT B0 ;  /* 0x0000000000007941 */ /* 0x000fea0003800200 */
.L_x_234:
[----:B----4-:R4:W1:Y:S01]  /*9760*/  LDS.128 R12, [R0+0xe000] ;  /* 0x00e00000000c7984 */ /* 0x0108620000000c00 */
[----:B------:R-:W-:Y:S01]  /*9770*/  MOV R5, RZ ;  /* 0x000000ff00057202 */ /* 0x000fe20000000f00 */
[----:B--2---:R-:W-:Y:S01]  /*9780*/  IMAD.U32 R2, RZ, RZ, UR8 ;  /* 0x00000008ff027e24 */ /* 0x004fe2000f8e00ff */
[C---:B------:R-:W-:Y:S01]  /*9790*/  IADD3 R20, P1, PT, R221.reuse, 0x40, RZ ;  /* 0x00000040dd147810 */ /* 0x040fe20007f3e0ff */
[----:B------:R4:W2:Y:S01]  /*97a0*/  LDS.128 R8, [R0+0x12000] ;  /* 0x0120000000087984 */ /* 0x0008a20000000c00 */
[----:B------:R-:W-:Y:S01]  /*97b0*/  IMAD.MOV.U32 R4, RZ, RZ, R251 ;  /* 0x000000ffff047224 */ /* 0x000fe200078e00fb */
[----:B------:R-:W-:Y:S01]  /*97c0*/  BSSY.RECONVERGENT B0, `(.L_x_236) ;  /* 0x0000013000007945 */ /* 0x000fe20003800200 */
[----:B------:R-:W-:Y:S02]  /*97d0*/  IADD3 R21, P0, PT, R221, 0x60, RZ ;  /* 0x00000060dd157810 */ /* 0x000fe40007f1e0ff */
[----:B------:R-:W-:Y:S01]  /*97e0*/  IMAD.WIDE.U32 R16, R2, UR14, R4 ;  /* 0x0000000e02107c25 */ /* 0x000fe2000f8e0004 */
[----:B------:R-:W-:Y:S01]  /*97f0*/  IADD3.X R22, PT, PT, RZ, RZ, RZ, P1, !PT ;  /* 0x000000ffff167210 */ /* 0x000fe20000ffe4ff */
[----:B------:R-:W-:Y:S09]  /*9800*/  @P5 BRA `(.L_x_237) ;  /* 0x0000000000385947 */ /* 0x000ff20003800000 */
[----:B------:R-:W3:Y:S01]  /*9810*/  LDCU.64 UR12, c[0x0][0x560] ;  /* 0x0000ac00ff0c77ac */ /* 0x000ee20008000a00 */
[----:B------:R-:W-:Y:S01]  /*9820*/  MOV R3, R19 ;  /* 0x0000001300037202 */ /* 0x000fe20000000f00 */
[----:B------:R-:W-:Y:S01]  /*9830*/  IMAD.MOV.U32 R2, RZ, RZ, R6 ;  /* 0x000000ffff027224 */ /* 0x000fe200078e0006 */
[----:B------:R-:W4:Y:S01]  /*9840*/  LDCU UR17, c[0x0][0x440] ;  /* 0x00008800ff1177ac */ /* 0x000f220008000800 */
[----:B------:R-:W-:Y:S02]  /*9850*/  IMAD R18, R22, UR10, RZ ;  /* 0x0000000a16127c24 */ /* 0x000fe4000f8e02ff */
[----:B------:R-:W-:-:S04]  /*9860*/  IMAD.WIDE.U32 R4, R20, UR10, R2 ;  /* 0x0000000a14047c25 */ /* 0x000fc8000f8e0002 */
[----:B------:R-:W-:-:S04]  /*9870*/  IMAD R2, R20, UR11, R18 ;  /* 0x0000000b14027c24 */ /* 0x000fc8000f8e0212 */
[----:B------:R-:W-:Y:S01]  /*9880*/  IMAD.IADD R3, R2, 0x1, R5 ;  /* 0x0000000102037824 */ /* 0x000fe200078e0205 */
[----:B---3--:R-:W-:-:S04]  /*9890*/  LEA R2, P1, R4, UR12, 0x1 ;  /* 0x0000000c04027c11 */ /* 0x008fc8000f8208ff */
[----:B------:R-:W-:Y:S02]  /*98a0*/  LEA.HI.X R3, R4, UR13, R3, 0x1, P1 ;  /* 0x0000000d04037c11 */ /* 0x000fe400088f0c03 */
[----:B----4-:R-:W-:Y:S02]  /*98b0*/  ISETP.GE.AND P2, PT, R251, UR17, PT ;  /* 0x00000011fb007c0c */ /* 0x010fe4000bf46270 */
[----:B------:R-:W-:-:S11]  /*98c0*/  ISETP.GE.AND P1, PT, R250, UR17, PT ;  /* 0x00000011fa007c0c */ /* 0x000fd6000bf26270 */
[----:B-1----:R1:W-:Y:S04]  /*98d0*/  @!P2 STG.E.128 desc[UR32][R2.64], R12 ;  /* 0x0000000c0200a986 */ /* 0x0023e8000c101d20 */
[----:B--2---:R1:W-:Y:S02]  /*98e0*/  @!P1 STG.E.128 desc[UR32][R2.64+0x80], R8 ;  /* 0x0000800802009986 */ /* 0x0043e4000c101d20 */
.L_x_237:
[----:B------:R-:W-:Y:S05]  /*98f0*/  BSYNC.RECONVERGENT B0 ;  /* 0x0000000000007941 */ /* 0x000fea0003800200 */
.L_x_236:
[----:B-1----:R1:W1:Y:S01]  /*9900*/  LDS.128 R12, [R0+0xf000] ;  /* 0x00f00000000c7984 */ /* 0x0022620000000c00 */
[----:B------:R-:W-:Y:S01]  /*9910*/  BSSY.RECONVERGENT B0, `(.L_x_238) ;  /* 0x0000012000007945 */ /* 0x000fe20003800200 */
[----:B------:R-:W-:Y:S02]  /*9920*/  IADD3.X R18, PT, PT, RZ, RZ, RZ, P0, !PT ;  /* 0x000000ffff127210 */ /* 0x000fe400007fe4ff */
[----:B--2---:R2:W1:Y:S01]  /*9930*/  LDS.128 R8, [R0+0x13000] ;  /* 0x0130000000087984 */ /* 0x0044620000000c00 */
[----:B------:R-:W-:Y:S05]  /*9940*/  @P4 BRA `(.L_x_239) ;  /* 0x0000000000384947 */ /* 0x000fea0003800000 */
[----:B------:R-:W3:Y:S01]  /*9950*/  LDCU UR17, c[0x0][0x440] ;  /* 0x00008800ff1177ac */ /* 0x000ee20008000800 */
[----:B------:R-:W-:Y:S01]  /*9960*/  MOV R3, R19 ;  /* 0x0000001300037202 */ /* 0x000fe20000000f00 */
[----:B------:R-:W-:Y:S01]  /*9970*/  IMAD.MOV.U32 R2, RZ, RZ, R6 ;  /* 0x000000ffff027224 */ /* 0x000fe200078e0006 */
[----:B------:R-:W4:Y:S01]  /*9980*/  LDCU.64 UR12, c[0x0][0x560] ;  /* 0x0000ac00ff0c77ac */ /* 0x000f220008000a00 */
[----:B------:R-:W-:Y:S02]  /*9990*/  IMAD R7, R18, UR10, RZ ;  /* 0x0000000a12077c24 */ /* 0x000fe4000f8e02ff */
[----:B------:R-:W-:-:S04]  /*99a0*/  IMAD.WIDE.U32 R4, R21, UR10, R2 ;  /* 0x0000000a15047c25 */ /* 0x000fc8000f8e0002 */
[----:B------:R-:W-:-:S04]  /*99b0*/  IMAD R2, R21, UR11, R7 ;  /* 0x0000000b15027c24 */ /* 0x000fc8000f8e0207 */
[----:B------:R-:W-:Y:S01]  /*99c0*/  IMAD.IADD R3, R2, 0x1, R5 ;  /* 0x0000000102037824 */ /* 0x000fe200078e0205 */
[----:B---3--:R-:W-:Y:S02]  /*99d0*/  ISETP.GE.AND P1, PT, R251, UR17, PT ;  /* 0x00000011fb007c0c */ /* 0x008fe4000bf26270 */
[----:B------:R-:W-:Y:S02]  /*99e0*/  ISETP.GE.AND P0, PT, R250, UR17, PT ;  /* 0x00000011fa007c0c */ /* 0x000fe4000bf06270 */
[----:B----4-:R-:W-:-:S04]  /*99f0*/  LEA R2, P2, R4, UR12, 0x1 ;  /* 0x0000000c04027c11 */ /* 0x010fc8000f8408ff */
[----:B------:R-:W-:-:S05]  /*9a00*/  LEA.HI.X R3, R4, UR13, R3, 0x1, P2 ;  /* 0x0000000d04037c11 */ /* 0x000fca00090f0c03 */
[----:B-1----:R1:W-:Y:S04]  /*9a10*/  @!P1 STG.E.128 desc[UR32][R2.64], R12 ;  /* 0x0000000c02009986 */ /* 0x0023e8000c101d20 */
[----:B------:R1:W-:Y:S02]  /*9a20*/  @!P0 STG.E.128 desc[UR32][R2.64+0x80], R8 ;  /* 0x0000800802008986 */ /* 0x0003e4000c101d20 */
.L_x_239:
[----:B------:R-:W-:Y:S05]  /*9a30*/  BSYNC.RECONVERGENT B0 ;  /* 0x0000000000007941 */ /* 0x000fea0003800200 */
.L_x_238:
[----:B-1----:R1:W1:Y:S01]  /*9a40*/  LDS.128 R12, [R0+0x14000] ;  /* 0x01400000000c7984 */ /* 0x0022620000000c00 */
[----:B------:R-:W-:Y:S01]  /*9a50*/  UIMAD UR15, UR15, UR8, URZ ;  /* 0x000000080f0f72a4 */ /* 0x000fe2000f8e02ff */
[----:B------:R-:W-:Y:S01]  /*9a60*/  IADD3 R2, P0, PT, R16, UR16, RZ ;  /* 0x0000001010027c10 */ /* 0x000fe2000ff1e0ff */
[----:B------:R-:W-:Y:S01]  /*9a70*/  BSSY.RECONVERGENT B0, `(.L_x_240) ;  /* 0x0000013000007945 */ /* 0x000fe20003800200 */
[----:B------:R1:W1:Y:S01]  /*9a80*/  LDS.128 R8, [R0+0x18000] ;  /* 0x0180000000087984 */ /* 0x0002620000000c00 */
[----:B------:R-:W-:-:S06]  /*9a90*/  UIMAD UR15, UR14, UR9, UR15 ;  /* 0x000000090e0f72a4 */ /* 0x000fcc000f8e020f */
[----:B------:R-:W-:-:S03]  /*9aa0*/  IADD3.X R3, PT, PT, R30, UR15, R17, P0, !PT ;  /* 0x0000000f1e037c10 */ /* 0x000fc600087fe411 */
[----:B------:R-:W-:-:S04]  /*9ab0*/  IMAD.WIDE.U32 R6, R56, UR20, R2 ;  /* 0x0000001438067c25 */ /* 0x000fc8000f8e0002 */
[----:B------:R-:W-:Y:S01]  /*9ac0*/  IMAD R16, R57, UR20, R7 ;  /* 0x0000001439107c24 */ /* 0x000fe2000f8e0207 */
[----:B------:R-:W-:Y:S06]  /*9ad0*/  @P3 BRA `(.L_x_241) ;  /* 0x0000000000303947 */ /* 0x000fec0003800000 */
[----:B------:R-:W1:Y:S01]  /*9ae0*/  LDCU UR12, c[0x0][0x440] ;  /* 0x00008800ff0c77ac */ /* 0x000e620008000800 */
[----:B------:R-:W-:Y:S02]  /*9af0*/  IMAD.MOV.U32 R2, RZ, RZ, R6 ;  /* 0x000000ffff027224 */ /* 0x000fe400078e0006 */
[----:B------:R-:W-:Y:S01]  /*9b00*/  IMAD.MOV.U32 R3, RZ, RZ, R16 ;  /* 0x000000ffff037224 */ /* 0x000fe200078e0010 */
[----:B------:R-:W1:Y:S01]  /*9b10*/  LDCU.64 UR10, c[0x0][0x568] ;  /* 0x0000ad00ff0a77ac */ /* 0x000e620008000a00 */
[----:B------:R-:W-:-:S04]  /*9b20*/  IMAD.WIDE.U32 R4, R221, UR8, R2 ;  /* 0x00000008dd047c25 */ /* 0x000fc8000f8e0002 */
[----:B-1234-:R-:W-:Y:S01]  /*9b30*/  IMAD R0, R221, UR9, R5 ;  /* 0x00000009dd007c24 */ /* 0x01efe2000f8e0205 */
[----:B------:R-:W-:Y:S02]  /*9b40*/  ISETP.GE.AND P1, PT, R251, UR12, PT ;  /* 0x0000000cfb007c0c */ /* 0x000fe4000bf26270 */
[----:B------:R-:W-:Y:S02]  /*9b50*/  ISETP.GE.AND P0, PT, R250, UR12, PT ;  /* 0x0000000cfa007c0c */ /* 0x000fe4000bf06270 */
[----:B------:R-:W-:-:S04]  /*9b60*/  LEA R2, P2, R4, UR10, 0x1 ;  /* 0x0000000a04027c11 */ /* 0x000fc8000f8408ff */
[----:B------:R-:W-:-:S05]  /*9b70*/  LEA.HI.X R3, R4, UR11, R0, 0x1, P2 ;  /* 0x0000000b04037c11 */ /* 0x000fca00090f0c00 */
[----:B------:R1:W-:Y:S04]  /*9b80*/  @!P1 STG.E.128 desc[UR32][R2.64], R12 ;  /* 0x0000000c02009986 */ /* 0x0003e8000c101d20 */
[----:B------:R1:W-:Y:S02]  /*9b90*/  @!P0 STG.E.128 desc[UR32][R2.64+0x80], R8 ;  /* 0x0000800802008986 */ /* 0x0003e4000c101d20 */
.L_x_241:
[----:B------:R-:W-:Y:S05]  /*9ba0*/  BSYNC.RECONVERGENT B0 ;  /* 0x0000000000007941 */ /* 0x000fea0003800200 */
.L_x_240:
[----:B------:R-:W-:Y:S04]  /*9bb0*/  BSSY.RECONVERGENT B0, `(.L_x_242) ;  /* 0x0000010000007945 */ /* 0x000fe80003800200 */
[----:B------:R-:W-:Y:S05]  /*9bc0*/  @P6 BRA `(.L_x_243) ;  /* 0x0000000000386947 */ /* 0x000fea0003800000 */
[----:B------:R-:W2:Y:S01]  /*9bd0*/  LDCU UR12, c[0x0][0x440] ;  /* 0x00008800ff0c77ac */ /* 0x000ea20008000800 */
[----:B-1----:R-:W-:Y:S01]  /*9be0*/  MOV R3, R16 ;  /* 0x0000001000037202 */ /* 0x002fe20000000f00 */
[----:B--234-:R-:W-:Y:S01]  /*9bf0*/  IMAD R0, R29, UR8, RZ ;  /* 0x000000081d007c24 */ /* 0x01cfe2000f8e02ff */
[----:B------:R-:W1:Y:S01]  /*9c00*/  LDCU.64 UR10, c[0x0][0x568] ;  /* 0x0000ad00ff0a77ac */ /* 0x000e620008000a00 */
[----:B------:R-:W-:Y:S02]  /*9c10*/  IMAD.MOV.U32 R2, RZ, RZ, R6 ;  /* 0x000000ffff027224 */ /* 0x000fe400078e0006 */
[C---:B------:R-:W-:Y:S02]  /*9c20*/  IMAD R0, R28.reuse, UR9, R0 ;  /* 0x000000091c007c24 */ /* 0x040fe4000f8e0200 */
[----:B------:R-:W-:-:S04]  /*9c30*/  IMAD.WIDE.U32 R4, R28, UR8, R2 ;  /* 0x000000081c047c25 */ /* 0x000fc8000f8e0002 */
[----:B------:R-:W-:Y:S01]  /*9c40*/  IMAD.IADD R0, R0, 0x1, R5 ;  /* 0x0000000100007824 */ /* 0x000fe200078e0205 */
[----:B------:R-:W-:Y:S02]  /*9c50*/  ISETP.GE.AND P1, PT, R251, UR12, PT ;  /* 0x0000000cfb007c0c */ /* 0x000fe4000bf26270 */
[----:B------:R-:W-:Y:S02]  /*9c60*/  ISETP.GE.AND P0, PT, R250, UR12, PT ;  /* 0x0000000cfa007c0c */ /* 0x000fe4000bf06270 */
[----:B-1----:R-:W-:-:S04]  /*9c70*/  LEA R2, P2, R4, UR10, 0x1 ;  /* 0x0000000a04027c11 */ /* 0x002fc8000f8408ff */
[----:B------:R-:W-:-:S05]  /*9c80*/  LEA.HI.X R3, R4, UR11, R0, 0x1, P2 ;  /* 0x0000000b04037c11 */ /* 0x000fca00090f0c00 */
[----:B------:R1:W-:Y:S04]  /*9c90*/  @!P1 STG.E.128 desc[UR32][R2.64], R36 ;  /* 0x0000002402009986 */ /* 0x0003e8000c101d20 */
[----:B------:R1:W-:Y:S02]  /*9ca0*/  @!P0 STG.E.128 desc[UR32][R2.64+0x80], R32 ;  /* 0x0000802002008986 */ /* 0x0003e4000c101d20 */
.L_x_243:
[----:B------:R-:W-:Y:S05]  /*9cb0*/  BSYNC.RECONVERGENT B0 ;  /* 0x0000000000007941 */ /* 0x000fea0003800200 */
.L_x_242:
        /* <DEDUP_REMOVED lines=16> */
.L_x_245:
[----:B------:R-:W-:Y:S05]  /*9dc0*/  BSYNC.RECONVERGENT B0 ;  /* 0x0000000000007941 */ /* 0x000fea0003800200 */
.L_x_244:
        /* <DEDUP_REMOVED lines=15> */
.L_x_197:
[----:B------:R-:W-:Y:S05]  /*9ec0*/  BSYNC.RECONVERGENT B1 ;  /* 0x0000000000017941 */ /* 0x000fea0003800200 */
.L_x_167:
[----:B------:R-:W4:Y:S01]  /*9ed0*/  LDCU UR9, c[0x0][0x438] ;  /* 0x00008700ff0977ac */ /* 0x000f220008000800 */
[----:B------:R-:W3:Y:S01]  /*9ee0*/  LDCU UR10, c[0x0][0x370] ;  /* 0x00006e00ff0a77ac */ /* 0x000ee20008000800 */
[----:B----4-:R-:W-:-:S04]  /*9ef0*/  UIADD3 UR9, UPT, UPT, UR9, 0x7f, URZ ;  /* 0x0000007f09097890 */ /* 0x010fc8000fffe0ff */
[----:B------:R-:W-:Y:S02]  /*9f00*/  USHF.R.S32.HI UR8, URZ, 0x1f, UR9 ;  /* 0x0000001fff087899 */ /* 0x000fe40008011409 */
[----:B---3--:R-:W-:Y:S02]  /*9f10*/  UIADD3 UR39, UPT, UPT, UR10, UR39, URZ ;  /* 0x000000270a277290 */ /* 0x008fe4000fffe0ff */
[----:B------:R-:W-:Y:S01]  /*9f20*/  ULEA.HI UR8, UR8, UR9, URZ, 0x7 ;  /* 0x0000000908087291 */ /* 0x000fe2000f8f38ff */
[----:B------:R-:W-:-:S03]  /*9f30*/  UMOV UR10, UR19 ;  /* 0x00000013000a7c82 */ /* 0x000fc60008000000 */
[----:B------:R-:W-:-:S04]  /*9f40*/  USHF.R.S32.HI UR8, URZ, 0x7, UR8 ;  /* 0x00000007ff087899 */ /* 0x000fc80008011408 */
[----:B------:R-:W-:-:S09]  /*9f50*/  UISETP.GE.AND UP0, UPT, UR39, UR8, UPT ;  /* 0x000000082700728c */ /* 0x000fd2000bf06270 */
[----:B------:R-:W-:Y:S05]  /*9f60*/  BRA.U !UP0, `(.L_x_246) ;  /* 0xffffff6108e87547 */ /* 0x000fea000b83ffff */
[----:B------:R-:W-:Y:S05]  /*9f70*/  EXIT ;  /* 0x000000000000794d */ /* 0x000fea0003800000 */
.L_x_247:
        /* <DEDUP_REMOVED lines=16> */
.L_x_1245:


//--------------------- .text._ZN5flash44flash_bwd_dq_dk_dv_loop_seqk_parallel_kernelI23Flash_bwd_kernel_traitsILi128ELi64ELi128ELi8ELi2ELi4ELi2ELb0ELb0EN7cutlass10bfloat16_tE19Flash_kernel_traitsILi128ELi64ELi128ELi8ES3_EELb0ELb1ELb0ELb0ELb1ELb1ELb0EEEvNS_16Flash_bwd_paramsE --------------------------
	.section	.text._ZN5flash44flash_bwd_dq_dk_dv_loop_seqk_parallel_kernelI23Flash_bwd_kernel_traitsILi128ELi64ELi128ELi8ELi2ELi4ELi2ELb0ELb0EN7cutlass10bfloat16_tE19Flash_kernel_traitsILi128ELi64ELi128ELi8ES3_EELb0ELb1ELb0ELb0ELb1ELb1ELb0EEEvNS_16Flash_bwd_paramsE,"ax",@progbits
	.align	128
        .global         _ZN5flash44flash_bwd_dq_dk_dv_loop_seqk_parallel_kernelI23Flash_bwd_kernel_traitsILi128ELi64ELi128ELi8ELi2ELi4ELi2ELb0ELb0EN7cutlass10bfloat16_tE19Flash_kernel_traitsILi128ELi64ELi128ELi8ES3_EELb0ELb1ELb0ELb0ELb1ELb1ELb0EEEvNS_16Flash_bwd_paramsE
        .type           _ZN5flash44flash_bwd_dq_dk_dv_loop_seqk_parallel_kernelI23Flash_bwd_kernel_traitsILi128ELi64ELi128ELi8ELi2ELi4ELi2ELb0ELb0EN7cutlass10bfloat16_tE19Flash_kernel_traitsILi128ELi64ELi128ELi8ES3_EELb0ELb1ELb0ELb0ELb1ELb1ELb0EEEvNS_16Flash_bwd_paramsE,@function
        .size           _ZN5flash44flash_bwd_dq_dk_dv_loop_seqk_parallel_kernelI23Flash_bwd_kernel_traitsILi128ELi64ELi128ELi8ELi2ELi4ELi2ELb0ELb0EN7cutlass10bfloat16_tE19Flash_kernel_traitsILi128ELi64ELi128ELi8ES3_EELb0ELb1ELb0ELb0ELb1ELb1ELb0EEEvNS_16Flash_bwd_paramsE,(.L_x_1246 - _ZN5flash44flash_bwd_dq_dk_dv_loop_seqk_parallel_kernelI23Flash_bwd_kernel_traitsILi128ELi64ELi128ELi8ELi2ELi4ELi2ELb0ELb0EN7cutlass10bfloat16_tE19Flash_kernel_traitsILi128ELi64ELi128ELi8ES3_EELb0ELb1ELb0ELb0ELb1ELb1ELb0EEEvNS_16Flash_bwd_paramsE)
        .other          _ZN5flash44flash_bwd_dq_dk_dv_loop_seqk_parallel_kernelI23Flash_bwd_kernel_traitsILi128ELi64ELi128ELi8ELi2ELi4ELi2ELb0ELb0EN7cutlass10bfloat16_tE19Flash_kernel_traitsILi128ELi64ELi128ELi8ES3_EELb0ELb1ELb0ELb0ELb1ELb1ELb0EEEvNS_16Flash_bwd_paramsE,@"STO_CUDA_ENTRY STV_DEFAULT"
_ZN5flash44flash_bwd_dq_dk_dv_loop_seqk_parallel_kernelI23Flash_bwd_kernel_traitsILi128ELi64ELi128ELi8ELi2ELi4ELi2ELb0ELb0EN7cutlass10bfloat16_tE19Flash_kernel_traitsILi128ELi64ELi128ELi8ES3_EELb0ELb1ELb0ELb0ELb1ELb1ELb0EEEvNS_16Flash_bwd_paramsE:
.text._ZN5flash44flash_bwd_dq_dk_dv_loop_seqk_parallel_kernelI23Flash_bwd_kernel_traitsILi128ELi64ELi128ELi8ELi2ELi4ELi2ELb0ELb0EN7cutlass10bfloat16_tE19Flash_kernel_traitsILi128ELi64ELi128ELi8ES3_EELb0ELb1ELb0ELb0ELb1ELb1ELb0EEEvNS_16Flash_bwd_paramsE:
        /* <DEDUP_REMOVED lines=10> */
[----:B------:R-:W1:Y:S01]  /*00a0*/  LDCU.64 UR8, c[0x0][0x478] ;  /* 0x00008f00ff0877ac */ /* 0x000e620008000a00 */
[----:B------:R-:W-:Y:S01]  /*00b0*/  S2UR UR24, SR_CgaCtaId ;  /* 0x00000000001879c3 */ /* 0x000fe20000008800 */
[----:B------:R-:W2:Y:S01]  /*00c0*/  LDCU.64 UR10, c[0x0][0x470] ;  /* 0x00008e00ff0a77ac */ /* 0x000ea20008000a00 */
[----:B------:R-:W3:Y:S06]  /*00d0*/  LDCU.64 UR30, c[0x0][0x358] ;  /* 0x00006b00ff1e77ac */ /* 0x000eec0008000a00 */
[----:B------:R-:W4:Y:S01]  /*00e0*/  S2UR UR23, SR_CgaCtaId ;  /* 0x00000000001779c3 */ /* 0x000f220000008800 */
[----:B------:R-:W-:Y:S01]  /*00f0*/  UMOV UR28, URZ ;  /* 0x000000ff001c7c82 */ /* 0x000fe20008000000 */
[----:B------:R-:W-:-:S06]  /*0100*/  UMOV UR29, URZ ;  /* 0x000000ff001d7c82 */ /* 0x000fcc0008000000 */
[----:B------:R-:W3:Y:S01]  /*0110*/  S2UR UR27, SR_CTAID.Y ;  /* 0x00000000001b79c3 */ /* 0x000ee20000002600 */
[----:B-1----:R-:W-:-:S04]  /*0120*/  UISETP.NE.U32.AND UP3, UPT, UR8, URZ, UPT ;  /* 0x000000ff0800728c */ /* 0x002fc8000bf65070 */
[----:B------:R-:W-:Y:S02]  /*0130*/  UISETP.NE.AND.EX UP3, UPT, UR9, URZ, UPT, UP3 ;  /* 0x000000ff0900728c */ /* 0x000fe4000bf65330 */
[----:B--2---:R-:W-:Y:S01]  /*0140*/  UISETP.NE.U32.AND UP4, UPT, UR10, URZ, UPT ;  /* 0x000000ff0a00728c */ /* 0x004fe2000bf85070 */
[----:B------:R-:W1:Y:S03]  /*0150*/  S2UR UR26, SR_CTAID.Z ;  /* 0x00000000001a79c3 */ /* 0x000e660000002700 */
[----:B------:R-:W-:-:S05]  /*0160*/  UISETP.NE.AND.EX UP4, UPT, UR11, URZ, UPT, UP4 ;  /* 0x000000ff0b00728c */ /* 0x000fca000bf85340 */
[----:B------:R-:W2:Y:S01]  /*0170*/  @!UP3 LDCU.64 UR4, c[0x0][0x488] ;  /* 0x00009100ff04b7ac */ /* 0x000ea20008000a00 */
[----:B------:R-:W1:Y:S01]  /*0180*/  S2UR UR22, SR_CTAID.Y ;  /* 0x00000000001679c3 */ /* 0x000e620000002600 */
[----:B------:R-:W5:Y:S07]  /*0190*/  @!UP3 LDCU.64 UR18, c[0x0][0x438] ;  /* 0x00008700ff12b7ac */ /* 0x000f6e0008000a00 */
[----:B------:R-:W1:Y:S01]  /*01a0*/  S2UR UR25, SR_CTAID.Z ;  /* 0x00000000001979c3 */ /* 0x000e620000002700 */
[----:B--2---:R-:W-:-:S03]  /*01b0*/  @!UP3 UISETP.NE.U32.AND UP0, UPT, UR4, URZ, UPT ;  /* 0x000000ff0400b28c */ /* 0x004fc6000bf05070 */
[----:B------:R-:W-:Y:S01]  /*01c0*/  UMOV UR4, 0x400 ;  /* 0x0000040000047882 */ /* 0x000fe20000000000 */
[----:B------:R-:W-:Y:S02]  /*01d0*/  @!UP3 UISETP.NE.AND.EX UP0, UPT, UR5, URZ, UPT, UP0 ;  /* 0x000000ff0500b28c */ /* 0x000fe4000bf05300 */
[----:B----4-:R-:W-:Y:S01]  /*01e0*/  ULEA UR23, UR23, UR4, 0x18 ;  /* 0x0000000417177291 */ /* 0x010fe2000f8ec0ff */
[----:B------:R-:W-:Y:S01]  /*01f0*/  UMOV UR5, 0x400 ;  /* 0x0000040000057882 */ /* 0x000fe20000000000 */
[----:B-----5:R-:W-:Y:S02]  /*0200*/  @!UP3 USEL UR32, UR19, URZ, UP0 ;  /* 0x000000ff1320b287 */ /* 0x020fe40008000000 */
[----:B------:R-:W-:Y:S01]  /*0210*/  ULEA UR24, UR24, UR5, 0x18 ;  /* 0x0000000518187291 */ /* 0x000fe2000f8ec0ff */
[----:B---3--:R-:W-:-:S11]  /*0220*/  UMOV UR19, 0xffffc000 ;  /* 0xffffc00000137882 */ /* 0x008fd60000000000 */
.L_x_255:
[----:B------:R-:W-:Y:S01]  /*0230*/  @UP4 ULEA UR6, UP1, UR27, UR10, 0x2 ;  /* 0x0000000a1b064291 */ /* 0x000fe2000f8210ff */
[----:B------:R-:W-:Y:S01]  /*0240*/  PLOP3.LUT P1, PT, PT, PT, UP4, 0x80, 0x8 ;  /* 0x000000000008781c */ /* 0x000fe20003f2f048 */
[----:B------:R-:W-:Y:S01]  /*0250*/  @UP3 ULEA UR4, UP0, UR27, UR8, 0x2 ;  /* 0x000000081b043291 */ /* 0x000fe2000f8010ff */
[----:B------:R-:W-:Y:S01]  /*0260*/  PLOP3.LUT P0, PT, PT, PT, UP3, 0x80, 0x8 ;  /* 0x000000000008781c */ /* 0x000fe20003f0f038 */
[----:B------:R-:W-:Y:S02]  /*0270*/  @UP4 ULEA.HI.X UR7, UR27, UR11, URZ, 0x2, UP1 ;  /* 0x0000000b1b074291 */ /* 0x000fe400088f14ff */
[----:B------:R-:W-:Y:S01]  /*0280*/  @UP3 ULEA.HI.X UR5, UR27, UR9, URZ, 0x2, UP0 ;  /* 0x000000091b053291 */ /* 0x000fe200080f14ff */
[----:B--2---:R-:W-:Y:S02]  /*0290*/  IMAD.U32 R4, RZ, RZ, UR6 ;  /* 0x00000006ff047e24 */ /* 0x004fe4000f8e00ff */
[----:B------:R-:W-:Y:S02]  /*02a0*/  IMAD.U32 R2, RZ, RZ, UR4 ;  /* 0x00000004ff027e24 */ /* 0x000fe4000f8e00ff */
[----:B------:R-:W-:-:S02]  /*02b0*/  IMAD.U32 R5, RZ, RZ, UR7 ;  /* 0x00000007ff057e24 */ /* 0x000fc4000f8e00ff */
[----:B------:R-:W-:-:S03]  /*02c0*/  IMAD.U32 R3, RZ, RZ, UR5 ;  /* 0x00000005ff037e24 */ /* 0x000fc6000f8e00ff */
[----:B------:R-:W2:Y:S04]  /*02d0*/  @P1 LDG.E R4, desc[UR30][R4.64] ;  /* 0x0000001e04041981 */ /* 0x000ea8000c1e1900 */
[----:B------:R-:W3:Y:S01]  /*02e0*/  @P0 LDG.E R0, desc[UR30][R2.64] ;  /* 0x0000001e02000981 */ /* 0x000ee2000c1e1900 */
[----:B------:R-:W-:Y:S01]  /*02f0*/  UMOV UR45, URZ ;  /* 0x000000ff002d7c82 */ /* 0x000fe20008000000 */
[----:B------:R-:W-:Y:S01]  /*0300*/  USHF.L.U32 UR35, UR33, 0x7, URZ ;  /* 0x0000000721237899 */ /* 0x000fe200080006ff */
[----:B--2---:R-:W-:Y:S02]  /*0310*/  @P1 R2UR UR45, R4 ;  /* 0x00000000042d12ca */ /* 0x004fe400000e0000 */
[----:B---3--:R-:W-:-:S13]  /*0320*/  @P0 R2UR UR44, R0 ;  /* 0x00000000002c02ca */ /* 0x008fda00000e0000 */
[----:B------:R-:W-:Y:S02]  /*0330*/  @UP3 UIADD3 UR44, UPT, UPT, UR44, -UR45, URZ ;  /* 0x8000002d2c2c3290 */ /* 0x000fe4000fffe0ff */
[----:B------:R-:W-:-:S04]  /*0340*/  @!UP3 UIADD3 UR44, UPT, UPT, UR32, UR18, -UR45 ;  /* 0x00000012202cb290 */ /* 0x000fc8000fffe82d */
[----:B------:R-:W-:-:S09]  /*0350*/  UISETP.GE.AND UP0, UPT, UR35, UR44, UPT ;  /* 0x0000002c2300728c */ /* 0x000fd2000bf06270 */
[----:B-----5:R-:W-:Y:S05]  /*0360*/  BRA.U UP0, `(.L_x_248) ;  /* 0x0000006d00ac7547 */ /* 0x020fea000b800000 */
[----:B------:R-:W2:Y:S01]  /*0370*/  LDC R5, c[0x0][0x3e8] ;  /* 0x0000fa00ff057b82 */ /* 0x000ea20000000800 */
[----:B------:R-:W3:Y:S01]  /*0380*/  S2R R6, SR_CTAID.Z ;  /* 0x0000000000067919 */ /* 0x000ee20000002700 */
[----:B------:R-:W4:Y:S01]  /*0390*/  LDCU.U8 UR4, c[0x0][0x548] ;  /* 0x0000a900ff0477ac */ /* 0x000f220008000000 */
[----:B------:R-:W5:Y:S01]  /*03a0*/  LDCU UR38, c[0x0][0x434] ;  /* 0x00008680ff2677ac */ /* 0x000f620008000800 */
[----:B------:R-:W1:Y:S01]  /*03b0*/  LDCU.U8 UR37, c[0x0][0x5f0] ;  /* 0x0000be00ff2577ac */ /* 0x000e620008000000 */
[----:B------:R-:W-:Y:S02]  /*03c0*/  USHF.L.U32 UR41, UR27, 0x7, URZ ;  /* 0x000000071b297899 */ /* 0x000fe400080006ff */
[----:B----4-:R-:W-:Y:S01]  /*03d0*/  UISETP.NE.AND UP0, UPT, UR4, URZ, UPT ;  /* 0x000000ff0400728c */ /* 0x010fe2000bf05270 */
[----:B--2---:R-:W-:Y:S01]  /*03e0*/  IABS R0, R5 ;  /* 0x0000000500007213 */ /* 0x004fe20000000000 */
[----:B-----5:R-:W-:-:S04]  /*03f0*/  UIADD3 UR5, UPT, UPT, UR38, 0x3f, URZ ;  /* 0x0000003f26057890 */ /* 0x020fc8000fffe0ff */
[----:B------:R-:W-:Y:S01]  /*0400*/  IMAD.MOV.U32 R4, RZ, RZ, R0 ;  /* 0x000000ffff047224 */ /* 0x000fe200078e0000 */
[----:B------:R-:W-:-:S04]  /*0410*/  USHF.R.S32.HI UR43, URZ, 0x1f, UR5 ;  /* 0x0000001fff2b7899 */ /* 0x000fc80008011405 */
[----:B------:R-:W1:Y:S01]  /*0420*/  @UP0 LDCU UR42, c[0x0][0x454] ;  /* 0x00008a80ff2a07ac */ /* 0x000e620008000800 */
[----:B------:R-:W2:Y:S01]  /*0430*/  I2F.RP R2, R4 ;  /* 0x0000000400027306 */ /* 0x000ea20000209400 */
[----:B---3--:R-:W-:Y:S01]  /*0440*/  IABS R6, R6 ;  /* 0x0000000600067213 */ /* 0x008fe20000000000 */
[----:B------:R-:W3:Y:S01]  /*0450*/  @!UP0 LDCU UR4, c[0x0][0x3e0] ;  /* 0x00007c00ff0487ac */ /* 0x000ee20008000800 */
[----:B------:R-:W-:-:S04]  /*0460*/  ULEA.HI UR43, UR43, UR5, URZ, 0x6 ;  /* 0x000000052b2b7291 */ /* 0x000fc8000f8f30ff */
[----:B------:R-:W-:Y:S01]  /*0470*/  USHF.R.S32.HI UR43, URZ, 0x6, UR43 ;  /* 0x00000006ff2b7899 */ /* 0x000fe2000801142b */
[----:B--2---:R-:W2:Y:S01]  /*0480*/  MUFU.RCP R2, R2 ;  /* 0x0000000200027308 */ /* 0x004ea20000001000 */
[----:B-1----:R-:W-:Y:S02]  /*0490*/  @UP0 UIMAD UR42, UR26, UR42, URZ ;  /* 0x0000002a1a2a02a4 */ /* 0x002fe4000f8e02ff */
[----:B---3--:R-:W-:Y:S02]  /*04a0*/  @!UP0 UIMAD UR4, UR27, UR4, UR26 ;  /* 0x000000041b0482a4 */ /* 0x008fe4000f8e021a */
[----:B------:R-:W-:Y:S02]  /*04b0*/  @UP0 UIMAD UR42, UR27, UR38, UR42 ;  /* 0x000000261b2a02a4 */ /* 0x000fe4000f8e022a */
[----:B------:R-:W-:Y:S01]  /*04c0*/  @!UP0 UIMAD UR42, UR4, UR38, URZ ;  /* 0x00000026042a82a4 */ /* 0x000fe2000f8e02ff */
[----:B--2---:R-:W-:-:S04]  /*04d0*/  VIADD R2, R2, 0xffffffe ;  /* 0x0ffffffe02027836 */ /* 0x004fc80000000000 */
        /* <DEDUP_REMOVED lines=10> */
[----:B------:R-:W-:Y:S01]  /*0580*/  @!P1 IMAD.IADD R2, R2, 0x1, -R4 ;  /* 0x0000000102029824 */ /* 0x000fe200078e0a04 */
[----:B------:R-:W-:Y:S02]  /*0590*/  @!P1 IADD3 R0, PT, PT, R0, 0x1, RZ ;  /* 0x0000000100009810 */ /* 0x000fe40007ffe0ff */
[C---:B------:R-:W-:Y:S02]  /*05a0*/  ISETP.NE.AND P1, PT, R5.reuse, RZ, PT ;  /* 0x000000ff0500720c */ /* 0x040fe40003f25270 */
[----:B------:R-:W-:Y:S02]  /*05b0*/  ISETP.GE.U32.AND P2, PT, R2, R4, PT ;  /* 0x000000040200720c */ /* 0x000fe40003f46070 */
[----:B------:R-:W-:-:S04]  /*05c0*/  LOP3.LUT R2, R5, UR26, RZ, 0x3c, !PT ;  /* 0x0000001a05027c12 */ /* 0x000fc8000f8e3cff */
[----:B------:R-:W-:-:S07]  /*05d0*/  ISETP.GE.AND P0, PT, R2, RZ, PT ;  /* 0x000000ff0200720c */ /* 0x000fce0003f06270 */
[----:B------:R-:W-:-:S06]  /*05e0*/  @P2 VIADD R0, R0, 0x1 ;  /* 0x0000000100002836 */ /* 0x000fcc0000000000 */
[----:B------:R-:W-:Y:S02]  /*05f0*/  @!P0 IADD3 R0, PT, PT, -R0, RZ, RZ ;  /* 0x000000ff00008210 */ /* 0x000fe40007ffe1ff */
[----:B------:R-:W-:-:S04]  /*0600*/  @!P1 LOP3.LUT R0, RZ, R5, RZ, 0x33, !PT ;  /* 0x00000005ff009212 */ /* 0x000fc800078e33ff */
[----:B------:R-:W-:Y:S01]  /*0610*/  SHF.R.S32.HI R14, RZ, 0x1f, R0 ;  /* 0x0000001fff0e7819 */ /* 0x000fe20000011400 */
[----:B------:R-:W-:Y:S06]  /*0620*/  BRA.U !UP0, `(.L_x_249) ;  /* 0x00000001081c7547 */ /* 0x000fec000b800000 */
[----:B------:R-:W1:Y:S01]  /*0630*/  LDCU UR5, c[0x0][0x430] ;  /* 0x00008600ff0577ac */ /* 0x000e620008000800 */
[----:B------:R-:W1:Y:S01]  /*0640*/  LDCU UR4, c[0x0][0x454] ;  /* 0x00008a80ff0477ac */ /* 0x000e620008000800 */
[----:B------:R-:W2:Y:S01]  /*0650*/  LDCU UR46, c[0x0][0x444] ;  /* 0x00008880ff2e77ac */ /* 0x000ea20008000800 */
[----:B-1----:R-:W-:Y:S02]  /*0660*/  ULEA UR4, UR5, UR4, 0x7 ;  /* 0x0000000405047291 */ /* 0x002fe4000f8e38ff */
[----:B--2---:R-:W-:-:S04]  /*0670*/  UIMAD UR40, UR27, UR46, UR41 ;  /* 0x0000002e1b2872a4 */ /* 0x004fc8000f8e0229 */
[----:B------:R-:W-:Y:S01]  /*0680*/  UIMAD UR40, UR4, UR26, UR40 ;  /* 0x0000001a042872a4 */ /* 0x000fe2000f8e0228 */
[----:B------:R-:W-:Y:S11]  /*0690*/  BRA `(.L_x_250) ;  /* 0x0000000000107947 */ /* 0x000ff60003800000 */
.L_x_249:
[----:B------:R-:W1:Y:S01]  /*06a0*/  LDCU UR40, c[0x0][0x3e0] ;  /* 0x00007c00ff2877ac */ /* 0x000e620008000800 */
[----:B------:R-:W2:Y:S01]  /*06b0*/  LDCU UR46, c[0x0][0x444] ;  /* 0x00008880ff2e77ac */ /* 0x000ea20008000800 */
[----:B-1----:R-:W-:-:S04]  /*06c0*/  UIMAD UR40, UR27, UR40, UR26 ;  /* 0x000000281b2872a4 */ /* 0x002fc8000f8e021a */
[----:B--2---:R-:W-:-:S12]  /*06d0*/  UIMAD UR40, UR40, UR46, URZ ;  /* 0x0000002e282872a4 */ /* 0x004fd8000f8e02ff */
.L_x_250:
[----:B------:R-:W1:Y:S01]  /*06e0*/  S2R R220, SR_TID.X ;  /* 0x0000000000dc7919 */ /* 0x000e620000002100 */
[----:B------:R-:W2:Y:S01]  /*06f0*/  LDCU.64 UR16, c[0x0][0x588] ;  /* 0x0000b100ff1077ac */ /* 0x000ea20008000a00 */
[----:B------:R-:W-:Y:S01]  /*0700*/  IMAD.MOV.U32 R3, RZ, RZ, RZ ;  /* 0x000000ffff037224 */ /* 0x000fe200078e00ff */
[----:B------:R-:W3:Y:S01]  /*0710*/  LDC.64 R24, c[0x0][0x3b0] ;  /* 0x0000ec00ff187b82 */ /* 0x000ee20000000a00 */
[----:B------:R-:W-:Y:S01]  /*0720*/  CS2R R158, SRZ ;  /* 0x00000000009e7805 */ /* 0x000fe2000001ff00 */
[----:B------:R-:W4:Y:S01]  /*0730*/  LDCU.64 UR12, c[0x0][0x3b8] ;  /* 0x00007700ff0c77ac */ /* 0x000f220008000a00 */
[----:B------:R-:W-:Y:S02]  /*0740*/  CS2R R156, SRZ ;  /* 0x00000000009c7805 */ /* 0x000fe4000001ff00 */
[----:B------:R-:W-:Y:S02]  /*0750*/  CS2R R162, SRZ ;  /* 0x0000000000a27805 */ /* 0x000fe4000001ff00 */
[----:B------:R-:W-:Y:S01]  /*0760*/  CS2R R160, SRZ ;  /* 0x0000000000a07805 */ /* 0x000fe2000001ff00 */
[----:B------:R-:W5:Y:S01]  /*0770*/  LDCU.64 UR20, c[0x0][0x3c0] ;  /* 0x00007800ff1477ac */ /* 0x000f620008000a00 */
[----:B------:R-:W-:Y:S01]  /*0780*/  CS2R R154, SRZ ;  /* 0x00000000009a7805 */ /* 0x000fe2000001ff00 */
[----:B------:R-:W3:Y:S01]  /*0790*/  LDC.64 R26, c[0x0][0x590] ;  /* 0x00016400ff1a7b82 */ /* 0x000ee20000000a00 */
[----:B------:R-:W-:Y:S01]  /*07a0*/  CS2R R152, SRZ ;  /* 0x0000000000987805 */ /* 0x000fe2000001ff00 */
[----:B------:R-:W1:Y:S01]  /*07b0*/  LDCU UR34, c[0x0][0x3e0] ;  /* 0x00007c00ff2277ac */ /* 0x000e620008000800 */
[----:B------:R-:W-:-:S02]  /*07c0*/  CS2R R150, SRZ ;  /* 0x0000000000967805 */ /* 0x000fc4000001ff00 */
[----:B------:R-:W-:Y:S02]  /*07d0*/  CS2R R148, SRZ ;  /* 0x0000000000947805 */ /* 0x000fe4000001ff00 */
[----:B------:R-:W-:Y:S01]  /*07e0*/  CS2R R142, SRZ ;  /* 0x00000000008e7805 */ /* 0x000fe2000001ff00 */
[----:B------:R-:W1:Y:S01]  /*07f0*/  LDCU UR36, c[0x0][0x44c] ;  /* 0x00008980ff2477ac */ /* 0x000e620008000800 */
[----:B------:R-:W-:Y:S01]  /*0800*/  CS2R R140, SRZ ;  /* 0x00000000008c7805 */ /* 0x000fe2000001ff00 */
[----:B--2---:R-:W-:Y:S01]  /*0810*/  IMAD.U32 R8, RZ, RZ, UR16 ;  /* 0x00000010ff087e24 */ /* 0x004fe2000f8e00ff */
[----:B------:R-:W2:Y:S01]  /*0820*/  LDC.64 R30, c[0x0][0x598] ;  /* 0x00016600ff1e7b82 */ /* 0x000ea20000000a00 */
[----:B------:R-:W-:Y:S01]  /*0830*/  USHF.R.S32.HI UR6, URZ, 0x1f, UR45 ;  /* 0x0000001fff067899 */ /* 0x000fe2000801142d */
[----:B------:R-:W-:Y:S01]  /*0840*/  CS2R R146, SRZ ;  /* 0x0000000000927805 */ /* 0x000fe2000001ff00 */
[----:B------:R-:W-:Y:S01]  /*0850*/  UIADD3 UR7, UP0, UPT, UR35, UR45, URZ ;  /* 0x0000002d23077290 */ /* 0x000fe2000ff1e0ff */
[----:B----4-:R-:W-:Y:S01]  /*0860*/  IMAD.U32 R4, RZ, RZ, UR12 ;  /* 0x0000000cff047e24 */ /* 0x010fe2000f8e00ff */
[----:B------:R-:W4:Y:S01]  /*0870*/  LDCU.64 UR14, c[0x0][0x3a0] ;  /* 0x00007400ff0e77ac */ /* 0x000f220008000a00 */
[----:B------:R-:W-:Y:S01]  /*0880*/  CS2R R144, SRZ ;  /* 0x0000000000907805 */ /* 0x000fe2000001ff00 */
[----:B-----5:R-:W-:Y:S01]  /*0890*/  IMAD.U32 R6, RZ, RZ, UR20 ;  /* 0x00000014ff067e24 */ /* 0x020fe2000f8e00ff */
[----:B------:R-:W-:Y:S01]  /*08a0*/  CS2R R138, SRZ ;  /* 0x00000000008a7805 */ /* 0x000fe2000001ff00 */
[----:B------:R-:W-:Y:S01]  /*08b0*/  ULEA.HI.X.SX32 UR6, UR35, UR6, 0x1, UP0 ;  /* 0x0000000623067291 */ /* 0x000fe200080f0eff */
[----:B------:R-:W-:Y:S01]  /*08c0*/  CS2R R136, SRZ ;  /* 0x0000000000887805 */ /* 0x000fe2000001ff00 */
[----:B------:R-:W5:Y:S01]  /*08d0*/  LDCU.64 UR4, c[0x0][0x3a8] ;  /* 0x00007500ff0477ac */ /* 0x000f620008000a00 */
[----:B-1----:R-:W-:Y:S01]  /*08e0*/  IMAD.SHL.U32 R244, R220, 0x8, RZ ;  /* 0x00000008dcf47824 */ /* 0x002fe200078e00ff */
[----:B------:R-:W-:-:S02]  /*08f0*/  SHF.R.U32.HI R9, RZ, 0x5, R220 ;  /* 0x00000005ff097819 */ /* 0x000fc400000116dc */
[----:B------:R-:W-:Y:S01]  /*0900*/  CS2R R134, SRZ ;  /* 0x0000000000867805 */ /* 0x000fe2000001ff00 */
[----:B------:R-:W-:Y:S01]  /*0910*/  UIMAD UR16, UR6, UR12, URZ ;  /* 0x0000000c061072a4 */ /* 0x000fe2000f8e02ff */
[----:B------:R-:W-:Y:S01]  /*0920*/  LOP3.LUT R37, R220, 0x1f, RZ, 0xc0, !PT ;  /* 0x0000001fdc257812 */ /* 0x000fe200078ec0ff */
[----:B------:R-:W-:Y:S01]  /*0930*/  UIMAD UR6, UR6, UR20, URZ ;  /* 0x00000014060672a4 */ /* 0x000fe2000f8e02ff */
[----:B------:R-:W-:Y:S01]  /*0940*/  LOP3.LUT R216, R244, 0x38, RZ, 0xc0, !PT ;  /* 0x00000038f4d87812 */ /* 0x000fe200078ec0ff */
[----:B------:R-:W-:Y:S01]  /*0950*/  UIMAD UR39, UR34, UR36, URZ ;  /* 0x00000024222772a4 */ /* 0x000fe2000f8e02ff */
[--C-:B------:R-:W-:Y:S01]  /*0960*/  SHF.R.U32.HI R164, RZ, 0x1, R220.reuse ;  /* 0x00000001ffa47819 */ /* 0x100fe200000116dc */
[----:B------:R-:W-:Y:S01]  /*0970*/  UIMAD UR6, UR7, UR21, UR6 ;  /* 0x00000015070672a4 */ /* 0x000fe2000f8e0206 */
[----:B------:R-:W-:Y:S01]  /*0980*/  SHF.R.U32.HI R10, RZ, 0x2, R220 ;  /* 0x00000002ff0a7819 */ /* 0x000fe200000116dc */
[----:B------:R-:W-:Y:S01]  /*0990*/  IMAD.MOV.U32 R2, RZ, RZ, R216 ;  /* 0x000000ffff027224 */ /* 0x000fe200078e00d8 */
[----:B------:R-:W-:Y:S01]  /*09a0*/  UIMAD UR16, UR7, UR13, UR16 ;  /* 0x0000000d071072a4 */ /* 0x000fe2000f8e0210 */
[----:B------:R-:W-:Y:S01]  /*09b0*/  IMAD R37, R9, UR39, R37 ;  /* 0x0000002709257c24 */ /* 0x000fe2000f8e0225 */
[----:B------:R-:W-:Y:S01]  /*09c0*/  LOP3.LUT R245, R164, 0x10, RZ, 0xc0, !PT ;  /* 0x00000010a4f57812 */ /* 0x000fe200078ec0ff */
[----:B------:R-:W-:Y:S01]  /*09d0*/  IMAD.WIDE.U32 R6, R6, UR7, R2 ;  /* 0x0000000706067c25 */ /* 0x000fe2000f8e0002 */
[----:B------:R-:W-:Y:S01]  /*09e0*/  SHF.R.U32.HI R214, RZ, 0x3, R220 ;  /* 0x00000003ffd67819 */ /* 0x000fe200000116dc */
[----:B------:R-:W-:Y:S01]  /*09f0*/  UIADD3 UR47, UPT, UPT, UR43, -0x1, URZ ;  /* 0xffffffff2b2f7890 */ /* 0x000fe2000fffe0ff */
[----:B------:R-:W-:Y:S01]  /*0a00*/  LOP3.LUT R245, R245, 0x7, R10, 0xf8, !PT ;  /* 0x00000007f5f57812 */ /* 0x000fe200078ef80a */
[--C-:B------:R-:W-:Y:S01]  /*0a10*/  IMAD.WIDE.U32 R4, R4, UR7, R2.reuse ;  /* 0x0000000704047c25 */ /* 0x100fe2000f8e0002 */
[----:B------:R-:W-:Y:S01]  /*0a20*/  UIMAD.WIDE UR52, UR34, UR36, URZ ;  /* 0x00000024223472a5 */ /* 0x000fe2000f8e02ff */
[----:B------:R-:W-:Y:S01]  /*0a30*/  CS2R R132, SRZ ;  /* 0x0000000000847805 */ /* 0x000fe2000001ff00 */
[----:B------:R-:W-:Y:S01]  /*0a40*/  USHF.L.U32 UR48, UR47, 0x6, URZ ;  /* 0x000000062f307899 */ /* 0x000fe200080006ff */
[----:B------:R-:W-:Y:S01]  /*0a50*/  IMAD.WIDE.U32 R8, R8, UR27, R2 ;  /* 0x0000001b08087c25 */ /* 0x000fe2000f8e0002 */
[----:B------:R-:W-:Y:S01]  /*0a60*/  ULOP3.LUT UR47, UR47, 0x80000001, URZ, 0xc0, !UPT ;  /* 0x800000012f2f7892 */ /* 0x000fe2000f8ec0ff */
[----:B------:R-:W-:Y:S01]  /*0a70*/  CS2R R126, SRZ ;  /* 0x00000000007e7805 */ /* 0x000fe2000001ff00 */
[----:B------:R-:W-:Y:S01]  /*0a80*/  UIADD3 UR42, UPT, UPT, UR48, UR42, URZ ;  /* 0x0000002a302a7290 */ /* 0x000fe2000fffe0ff */
[----:B------:R-:W-:Y:S01]  /*0a90*/  VIADD R3, R7, UR6 ;  /* 0x0000000607037c36 */ /* 0x000fe20008000000 */
[----:B------:R-:W1:Y:S01]  /*0aa0*/  LDCU.64 UR6, c[0x0][0x3d0] ;  /* 0x00007a00ff0677ac */ /* 0x000e620008000a00 */
[----:B------:R-:W-:Y:S01]  /*0ab0*/  VIADD R5, R5, UR16 ;  /* 0x0000001005057c36 */ /* 0x000fe20008000000 */
[----:B------:R-:W-:Y:S01]  /*0ac0*/  CS2R R124, SRZ ;  /* 0x00000000007c7805 */ /* 0x000fe2000001ff00 */
[----:B----4-:R-:W-:Y:S01]  /*0ad0*/  IMAD.U32 R7, RZ, RZ, UR14 ;  /* 0x0000000eff077e24 */ /* 0x010fe2000f8e00ff */
[----:B------:R-:W-:Y:S01]  /*0ae0*/  USHF.L.U64.HI UR16, UR12, 0x6, UR13 ;  /* 0x000000060c107899 */ /* 0x000fe2000801020d */
[----:B------:R-:W-:Y:S01]  /*0af0*/  IMAD.MOV.U32 R2, RZ, RZ, R6 ;  /* 0x000000ffff027224 */ /* 0x000fe200078e0006 */
[----:B------:R-:W-:Y:S01]  /*0b00*/  UISETP.NE.AND UP0, UPT, UR47, 0x1, UPT ;  /* 0x000000012f00788c */ /* 0x000fe2000bf05270 */
[----:B------:R-:W-:Y:S01]  /*0b10*/  IMAD.U32 R6, RZ, RZ, UR15 ;  /* 0x0000000fff067e24 */ /* 0x000fe2000f8e00ff */
[----:B------:R-:W4:Y:S01]  /*0b20*/  LDCU.64 UR14, c[0x0][0x3d8] ;  /* 0x00007b00ff0e77ac */ /* 0x000f220008000a00 */
[----:B------:R-:W-:Y:S01]  /*0b30*/  IMAD.WIDE.U32 R4, R7, UR27, R4 ;  /* 0x0000001b07047c25 */ /* 0x000fe2000f8e0004 */
[----:B------:R-:W-:-:S02]  /*0b40*/  CS2R R130, SRZ ;  /* 0x0000000000827805 */ /* 0x000fc4000001ff00 */
[----:B------:R-:W-:Y:S02]  /*0b50*/  CS2R R128, SRZ ;  /* 0x0000000000807805 */ /* 0x000fe4000001ff00 */
[----:B------:R-:W-:Y:S01]  /*0b60*/  CS2R R122, SRZ ;  /* 0x00000000007a7805 */ /* 0x000fe2000001ff00 */
[----:B-----5:R-:W-:Y:S01]  /*0b70*/  IMAD.U32 R11, RZ, RZ, UR4 ;  /* 0x00000004ff0b7e24 */ /* 0x020fe2000f8e00ff */
[----:B------:R-:W-:Y:S01]  /*0b80*/  CS2R R120, SRZ ;  /* 0x0000000000787805 */ /* 0x000fe2000001ff00 */
[----:B------:R-:W-:Y:S01]  /*0b90*/  IMAD.U32 R10, RZ, RZ, UR17 ;  /* 0x00000011ff0a7e24 */ /* 0x000fe2000f8e00ff */
[----:B------:R-:W-:Y:S01]  /*0ba0*/  USHF.L.U32 UR17, UR12, 0x6, URZ ;  /* 0x000000060c117899 */ /* 0x000fe200080006ff */
[----:B------:R-:W-:Y:S01]  /*0bb0*/  IMAD R5, R6, UR27, R5 ;  /* 0x0000001b06057c24 */ /* 0x000fe2000f8e0205 */
[----:B------:R-:W-:Y:S01]  /*0bc0*/  CS2R R118, SRZ ;  /* 0x0000000000767805 */ /* 0x000fe2000001ff00 */
[----:B------:R-:W-:Y:S01]  /*0bd0*/  IMAD.WIDE.U32 R2, R11, UR27, R2 ;  /* 0x0000001b0b027c25 */ /* 0x000fe2000f8e0002 */
[----:B------:R-:W-:-:S02]  /*0be0*/  CS2R R116, SRZ ;  /* 0x0000000000747805 */ /* 0x000fc4000001ff00 */
[----:B------:R-:W-:Y:S02]  /*0bf0*/  CS2R R110, SRZ ;  /* 0x00000000006e7805 */ /* 0x000fe4000001ff00 */
[----:B------:R-:W-:Y:S01]  /*0c00*/  CS2R R108, SRZ ;  /* 0x00000000006c7805 */ /* 0x000fe2000001ff00 */
[----:B------:R-:W-:Y:S01]  /*0c10*/  IMAD.U32 R7, RZ, RZ, UR5 ;  /* 0x00000005ff077e24 */ /* 0x000fe2000f8e00ff */
[----:B------:R-:W5:Y:S01]  /*0c20*/  LDCU.64 UR4, c[0x0][0x388] ;  /* 0x00007100ff0477ac */ /* 0x000f620008000a00 */
[----:B-1----:R-:W-:Y:S01]  /*0c30*/  IMAD R6, R14, UR6, RZ ;  /* 0x000000060e067c24 */ /* 0x002fe2000f8e02ff */
[----:B------:R-:W-:Y:S01]  /*0c40*/  CS2R R114, SRZ ;  /* 0x0000000000727805 */ /* 0x000fe2000001ff00 */
[----:B------:R-:W-:Y:S01]  /*0c50*/  IMAD R3, R7, UR27, R3 ;  /* 0x0000001b07037c24 */ /* 0x000fe2000f8e0203 */
[----:B------:R-:W-:Y:S01]  /*0c60*/  CS2R R112, SRZ ;  /* 0x0000000000707805 */ /* 0x000fe2000001ff00 */
[C---:B------:R-:W-:Y:S01]  /*0c70*/  IMAD R16, R0.reuse, UR7, R6 ;  /* 0x0000000700107c24 */ /* 0x040fe2000f8e0206 */
[----:B------:R-:W-:Y:S01]  /*0c80*/  USHF.L.U32 UR7, UR12, 0x5, URZ ;  /* 0x000000050c077899 */ /* 0x000fe200080006ff */
[----:B------:R-:W-:Y:S01]  /*0c90*/  IMAD.U32 R6, RZ, RZ, UR17 ;  /* 0x00000011ff067e24 */ /* 0x000fe2000f8e00ff */
[----:B------:R-:W-:Y:S01]  /*0ca0*/  CS2R R106, SRZ ;  /* 0x00000000006a7805 */ /* 0x000fe2000001ff00 */
[----:B------:R-:W-:Y:S01]  /*0cb0*/  IMAD.U32 R7, RZ, RZ, UR16 ;  /* 0x00000010ff077e24 */ /* 0x000fe2000f8e00ff */
[----:B------:R-:W-:Y:S01]  /*0cc0*/  USHF.L.U64.HI UR16, UR20, 0x6, UR21 ;  /* 0x0000000614107899 */ /* 0x000fe20008010215 */
[----:B------:R-:W-:Y:S01]  /*0cd0*/  IMAD.WIDE.U32 R12, R0, UR6, R4 ;  /* 0x00000006000c7c25 */ /* 0x000fe2000f8e0004 */
[----:B------:R-:W-:Y:S01]  /*0ce0*/  USHF.L.U64.HI UR6, UR20, 0x5, UR21 ;  /* 0x0000000514067899 */ /* 0x000fe20008010215 */
[----:B------:R-:W-:-:S02]  /*0cf0*/  CS2R R104, SRZ ;  /* 0x0000000000687805 */ /* 0x000fc4000001ff00 */
[----:B------:R-:W-:Y:S01]  /*0d00*/  CS2R R102, SRZ ;  /* 0x0000000000667805 */ /* 0x000fe2000001ff00 */
[----:B------:R-:W-:Y:S01]  /*0d10*/  IMAD.WIDE.U32 R4, R214, UR12, R6 ;  /* 0x0000000cd6047c25 */ /* 0x000fe2000f8e0006 */
[----:B------:R-:W-:Y:S02]  /*0d20*/  CS2R R100, SRZ ;  /* 0x0000000000647805 */ /* 0x000fe4000001ff00 */
[----:B------:R-:W-:Y:S02]  /*0d30*/  CS2R R94, SRZ ;  /* 0x00000000005e7805 */ /* 0x000fe4000001ff00 */
[----:B------:R-:W-:Y:S01]  /*0d40*/  CS2R R92, SRZ ;  /* 0x00000000005c7805 */ /* 0x000fe2000001ff00 */
[----:B------:R-:W-:Y:S01]  /*0d50*/  IMAD.MOV.U32 R18, RZ, RZ, R8 ;  /* 0x000000ffff127224 */ /* 0x000fe200078e0008 */
[----:B------:R-:W-:Y:S01]  /*0d60*/  IADD3 R15, P6, PT, R12, R4, RZ ;  /* 0x000000040c0f7210 */ /* 0x000fe20007fde0ff */
[----:B------:R-:W-:Y:S01]  /*0d70*/  IMAD R34, R214, UR13, RZ ;  /* 0x0000000dd6227c24 */ /* 0x000fe2000f8e02ff */
[----:B------:R-:W-:Y:S01]  /*0d80*/  USHF.L.U64.HI UR13, UR12, 0x5, UR13 ;  /* 0x000000050c0d7899 */ /* 0x000fe2000801020d */
[----:B----4-:R-:W-:Y:S01]  /*0d90*/  IMAD R8, R14, UR14, RZ ;  /* 0x0000000e0e087c24 */ /* 0x010fe2000f8e02ff */
[----:B------:R-:W-:Y:S01]  /*0da0*/  IADD3 R20, P5, P4, R12, UR7, R4 ;  /* 0x000000070c147c10 */ /* 0x000fe2000fcbe004 */
[----:B------:R-:W-:Y:S01]  /*0db0*/  IMAD R19, R10, UR27, R9 ;  /* 0x0000001b0a137c24 */ /* 0x000fe2000f8e0209 */
[----:B------:R-:W-:Y:S01]  /*0dc0*/  CS2R R98, SRZ ;  /* 0x0000000000627805 */ /* 0x000fe2000001ff00 */
[----:B------:R-:W-:Y:S01]  /*0dd0*/  IMAD.WIDE.U32 R10, R0, UR14, R2 ;  /* 0x0000000e000a7c25 */ /* 0x000fe2000f8e0002 */
[----:B------:R-:W-:Y:S01]  /*0de0*/  USHF.L.U32 UR14, UR20, 0x6, URZ ;  /* 0x00000006140e7899 */ /* 0x000fe200080006ff */
[----:B------:R-:W-:-:S02]  /*0df0*/  CS2R R96, SRZ ;  /* 0x0000000000607805 */ /* 0x000fc4000001ff00 */
[----:B------:R-:W-:Y:S01]  /*0e00*/  CS2R R90, SRZ ;  /* 0x00000000005a7805 */ /* 0x000fe2000001ff00 */
[----:B------:R-:W-:Y:S01]  /*0e10*/  IMAD R17, R0, UR15, R8 ;  /* 0x0000000f00117c24 */ /* 0x000fe2000f8e0208 */
[----:B------:R-:W-:Y:S01]  /*0e20*/  CS2R R88, SRZ ;  /* 0x0000000000587805 */ /* 0x000fe2000001ff00 */
[----:B------:R-:W-:Y:S01]  /*0e30*/  IMAD.U32 R4, RZ, RZ, UR7 ;  /* 0x00000007ff047e24 */ /* 0x000fe2000f8e00ff */
[----:B------:R-:W-:Y:S01]  /*0e40*/  USHF.L.U32 UR7, UR20, 0x5, URZ ;  /* 0x0000000514077899 */ /* 0x000fe200080006ff */
[----:B------:R-:W-:Y:S01]  /*0e50*/  IMAD.IADD R0, R34, 0x1, R5 ;  /* 0x0000000122007824 */ /* 0x000fe200078e0205 */
[----:B------:R-:W-:Y:S01]  /*0e60*/  CS2R R86, SRZ ;  /* 0x0000000000567805 */ /* 0x000fe2000001ff00 */
[----:B------:R-:W-:Y:S01]  /*0e70*/  IMAD.U32 R5, RZ, RZ, UR13 ;  /* 0x0000000dff057e24 */ /* 0x000fe2000f8e00ff */
[----:B------:R-:W-:Y:S01]  /*0e80*/  CS2R R84, SRZ ;  /* 0x0000000000547805 */ /* 0x000fe2000001ff00 */
[----:B------:R-:W-:Y:S01]  /*0e90*/  IMAD.U32 R3, RZ, RZ, UR16 ;  /* 0x00000010ff037e24 */ /* 0x000fe2000f8e00ff */
[----:B------:R-:W1:Y:S01]  /*0ea0*/  LDCU.64 UR16, c[0x0][0x398] ;  /* 0x00007300ff1077ac */ /* 0x000e620008000a00 */
[----:B------:R-:W-:Y:S01]  /*0eb0*/  IMAD.U32 R2, RZ, RZ, UR14 ;  /* 0x0000000eff027e24 */ /* 0x000fe2000f8e00ff */
[----:B------:R-:W-:Y:S01]  /*0ec0*/  CS2R R78, SRZ ;  /* 0x00000000004e7805 */ /* 0x000fe2000001ff00 */
[----:B------:R-:W-:Y:S01]  /*0ed0*/  IMAD.WIDE.U32 R8, R214, UR12, R4 ;  /* 0x0000000cd6087c25 */ /* 0x000fe2000f8e0004 */
[----:B------:R-:W4:Y:S01]  /*0ee0*/  LDCU.64 UR14, c[0x0][0x3c8] ;  /* 0x00007900ff0e77ac */ /* 0x000f220008000a00 */
[----:B------:R-:W-:-:S02]  /*0ef0*/  CS2R R76, SRZ ;  /* 0x00000000004c7805 */ /* 0x000fc4000001ff00 */
[----:B------:R-:W-:Y:S01]  /*0f00*/  CS2R R82, SRZ ;  /* 0x0000000000527805 */ /* 0x000fe2000001ff00 */
[----:B------:R-:W-:Y:S01]  /*0f10*/  IMAD.U32 R6, RZ, RZ, UR7 ;  /* 0x00000007ff067e24 */ /* 0x000fe2000f8e00ff */
[----:B------:R-:W-:Y:S01]  /*0f20*/  IADD3 R8, P3, PT, R12, R8, RZ ;  /* 0x000000080c087210 */ /* 0x000fe20007f7e0ff */
[----:B------:R-:W-:Y:S01]  /*0f30*/  IMAD.U32 R7, RZ, RZ, UR6 ;  /* 0x00000006ff077e24 */ /* 0x000fe2000f8e00ff */
[----:B------:R-:W-:Y:S01]  /*0f40*/  CS2R R80, SRZ ;  /* 0x0000000000507805 */ /* 0x000fe2000001ff00 */
[C---:B------:R-:W-:Y:S01]  /*0f50*/  IMAD R35, R214.reuse, UR21, RZ ;  /* 0x00000015d6237c24 */ /* 0x040fe2000f8e02ff */
[----:B------:R-:W-:Y:S01]  /*0f60*/  USHF.R.S32.HI UR21, URZ, 0x1f, UR48 ;  /* 0x0000001fff157899 */ /* 0x000fe20008011430 */
[----:B------:R-:W-:Y:S01]  /*0f70*/  IMAD.WIDE.U32 R2, R214, UR20, R2 ;  /* 0x00000014d6027c25 */ /* 0x000fe2000f8e0002 */
[----:B------:R-:W-:Y:S02]  /*0f80*/  CS2R R74, SRZ ;  /* 0x00000000004a7805 */ /* 0x000fe4000001ff00 */
[----:B------:R-:W-:-:S02]  /*0f90*/  CS2R R72, SRZ ;  /* 0x0000000000487805 */ /* 0x000fc4000001ff00 */
[----:B------:R-:W-:Y:S01]  /*0fa0*/  CS2R R70, SRZ ;  /* 0x0000000000467805 */ /* 0x000fe2000001ff00 */
[----:B------:R-:W-:Y:S01]  /*0fb0*/  IMAD.IADD R5, R13, 0x1, R16 ;  /* 0x000000010d057824 */ /* 0x000fe200078e0210 */
[----:B------:R-:W-:Y:S01]  /*0fc0*/  IADD3 R29, P1, P0, R10, UR7, R2 ;  /* 0x000000070a1d7c10 */ /* 0x000fe2000f83e002 */
[----:B------:R-:W-:Y:S01]  /*0fd0*/  IMAD.WIDE.U32 R6, R214, UR20, R6 ;  /* 0x00000014d6067c25 */ /* 0x000fe2000f8e0006 */
[C---:B------:R-:W-:Y:S02]  /*0fe0*/  IADD3 R28, P2, PT, R10.reuse, R2, RZ ;  /* 0x000000020a1c7210 */ /* 0x040fe40007f5e0ff */
[----:B------:R-:W-:Y:S02]  /*0ff0*/  CS2R R68, SRZ ;  /* 0x0000000000447805 */ /* 0x000fe4000001ff00 */
[----:B------:R-:W-:Y:S01]  /*1000*/  IADD3.X R9, PT, PT, R5, R34, R9, P3, !PT ;  /* 0x0000002205097210 */ /* 0x000fe20001ffe409 */
[----:B------:R-:W-:Y:S01]  /*1010*/  IMAD.IADD R14, R35, 0x1, R3 ;  /* 0x00000001230e7824 */ /* 0x000fe200078e0203 */
[----:B------:R-:W-:Y:S01]  /*1020*/  IADD3 R21, P3, PT, R10, R6, RZ ;  /* 0x000000060a157210 */ /* 0x000fe20007f7e0ff */
[----:B------:R-:W-:Y:S01]  /*1030*/  IMAD.IADD R3, R11, 0x1, R17 ;  /* 0x000000010b037824 */ /* 0x000fe200078e0211 */
[----:B------:R-:W-:Y:S01]  /*1040*/  IADD3.X R13, PT, PT, R5, UR13, R0, P5, P4 ;  /* 0x0000000d050d7c10 */ /* 0x000fe2000afe8400 */
[----:B------:R-:W-:Y:S01]  /*1050*/  IMAD.X R11, R0, 0x1, R5, P6 ;  /* 0x00000001000b7824 */ /* 0x000fe200030e0605 */
[----:B------:R-:W-:Y:S01]  /*1060*/  CS2R R62, SRZ ;  /* 0x00000000003e7805 */ /* 0x000fe2000001ff00 */
[C---:B---3--:R-:W-:Y:S01]  /*1070*/  IMAD R0, R24.reuse, UR21, RZ ;  /* 0x0000001518007c24 */ /* 0x048fe2000f8e02ff */
[----:B------:R-:W-:Y:S01]  /*1080*/  IADD3.X R33, PT, PT, R3, R35, R7, P3, !PT ;  /* 0x0000002303217210 */ /* 0x000fe20001ffe407 */
[----:B------:R-:W-:Y:S01]  /*1090*/  IMAD.WIDE.U32 R6, R24, UR48, RZ ;  /* 0x0000003018067c25 */ /* 0x000fe2000f8e00ff */
[----:B-----5:R-:W-:-:S02]  /*10a0*/  LEA R22, P3, R8, UR4, 0x1 ;  /* 0x0000000408167c11 */ /* 0x020fc4000f8608ff */
[----:B------:R-:W-:Y:S02]  /*10b0*/  CS2R R60, SRZ ;  /* 0x00000000003c7805 */ /* 0x000fe4000001ff00 */
[----:B------:R-:W-:Y:S01]  /*10c0*/  IADD3.X R36, PT, PT, R3, UR6, R14, P1, P0 ;  /* 0x0000000603247c10 */ /* 0x000fe20008fe040e */
[----:B------:R-:W-:Y:S01]  /*10d0*/  IMAD R0, R25, UR48, R0 ;  /* 0x0000003019007c24 */ /* 0x000fe2000f8e0200 */
[----:B------:R-:W-:Y:S01]  /*10e0*/  LOP3.LUT R6, R6, R216, RZ, 0xfc, !PT ;  /* 0x000000d806067212 */ /* 0x000fe200078efcff */
[----:B------:R-:W3:Y:S01]  /*10f0*/  LDCU.64 UR6, c[0x0][0x390] ;  /* 0x00007200ff0677ac */ /* 0x000ee20008000a00 */
[----:B------:R-:W-:Y:S01]  /*1100*/  LEA.HI.X R23, R8, UR5, R9, 0x1, P3 ;  /* 0x0000000508177c11 */ /* 0x000fe200098f0c09 */
[----:B------:R-:W-:Y:S01]  /*1110*/  IMAD.IADD R7, R7, 0x1, R0 ;  /* 0x0000000107077824 */ /* 0x000fe200078e0200 */
[C---:B------:R-:W-:Y:S01]  /*1120*/  LEA R16, P1, R15.reuse, UR4, 0x1 ;  /* 0x000000040f107c11 */ /* 0x040fe2000f8208ff */
[----:B-1----:R-:W-:Y:S01]  /*1130*/  IMAD.U32 R0, RZ, RZ, UR16 ;  /* 0x00000010ff007e24 */ /* 0x002fe2000f8e00ff */
[----:B------:R-:W-:Y:S01]  /*1140*/  CS2R R66, SRZ ;  /* 0x0000000000427805 */ /* 0x000fe2000001ff00 */
[----:B------:R-:W-:Y:S01]  /*1150*/  IMAD.U32 R8, RZ, RZ, UR17 ;  /* 0x00000011ff087e24 */ /* 0x000fe2000f8e00ff */
[----:B------:R-:W1:Y:S01]  /*1160*/  LDCU.64 UR16, c[0x0][0x380] ;  /* 0x00007000ff1077ac */ /* 0x000e620008000a00 */
[----:B------:R-:W-:Y:S01]  /*1170*/  IMAD.WIDE.U32 R6, R0, UR27, R6 ;  /* 0x0000001b00067c25 */ /* 0x000fe2000f8e0006 */
[----:B------:R-:W-:-:S02]  /*1180*/  LEA.HI.X R17, R15, UR5, R11, 0x1, P1 ;  /* 0x000000050f117c11 */ /* 0x000fc400088f0c0b */
[----:B------:R-:W-:Y:S02]  /*1190*/  CS2R R64, SRZ ;  /* 0x0000000000407805 */ /* 0x000fe4000001ff00 */
[----:B------:R-:W-:Y:S01]  /*11a0*/  CS2R R58, SRZ ;  /* 0x00000000003a7805 */ /* 0x000fe2000001ff00 */
[----:B------:R-:W-:Y:S01]  /*11b0*/  IMAD.MOV.U32 R2, RZ, RZ, R10 ;  /* 0x000000ffff027224 */ /* 0x000fe200078e000a */
[----:B------:R-:W-:Y:S01]  /*11c0*/  CS2R R56, SRZ ;  /* 0x0000000000387805 */ /* 0x000fe2000001ff00 */
[----:B------:R-:W-:Y:S01]  /*11d0*/  IMAD R0, R26, UR21, RZ ;  /* 0x000000151a007c24 */ /* 0x000fe2000f8e02ff */
[----:B------:R-:W-:Y:S01]  /*11e0*/  CS2R R54, SRZ ;  /* 0x0000000000367805 */ /* 0x000fe2000001ff00 */
[----:B------:R-:W-:Y:S01]  /*11f0*/  IMAD R7, R8, UR27, R7 ;  /* 0x0000001b08077c24 */ /* 0x000fe2000f8e0207 */
[----:B------:R-:W-:Y:S01]  /*1200*/  CS2R R52, SRZ ;  /* 0x0000000000347805 */ /* 0x000fe2000001ff00 */
[----:B----4-:R-:W-:Y:S01]  /*1210*/  IMAD.U32 R10, RZ, RZ, UR14 ;  /* 0x0000000eff0a7e24 */ /* 0x010fe2000f8e00ff */
[----:B------:R-:W-:Y:S01]  /*1220*/  CS2R R46, SRZ ;  /* 0x00000000002e7805 */ /* 0x000fe2000001ff00 */
[----:B------:R-:W-:Y:S01]  /*1230*/  IMAD.X R32, R14, 0x1, R3, P2 ;  /* 0x000000010e207824 */ /* 0x000fe200010e0603 */
[----:B------:R-:W-:Y:S01]  /*1240*/  CS2R R44, SRZ ;  /* 0x00000000002c7805 */ /* 0x000fe2000001ff00 */
[----:B------:R-:W-:Y:S01]  /*1250*/  IMAD R14, R27, UR48, R0 ;  /* 0x000000301b0e7c24 */ /* 0x000fe2000f8e0200 */
[----:B------:R-:W-:Y:S01]  /*1260*/  CS2R R50, SRZ ;  /* 0x0000000000327805 */ /* 0x000fe2000001ff00 */
[----:B------:R-:W-:Y:S01]  /*1270*/  IMAD.WIDE.U32 R8, R26, UR48, R18 ;  /* 0x000000301a087c25 */ /* 0x000fe2000f8e0012 */
[----:B---3--:R-:W-:-:S02]  /*1280*/  LEA R18, P1, R21, UR6, 0x1 ;  /* 0x0000000615127c11 */ /* 0x008fc4000f8208ff */
[----:B------:R-:W-:Y:S02]  /*1290*/  CS2R R48, SRZ ;  /* 0x0000000000307805 */ /* 0x000fe4000001ff00 */
[----:B------:R-:W-:Y:S01]  /*12a0*/  CS2R R42, SRZ ;  /* 0x00000000002a7805 */ /* 0x000fe2000001ff00 */
[----:B------:R-:W-:Y:S01]  /*12b0*/  IMAD.U32 R0, RZ, RZ, UR15 ;  /* 0x0000000fff007e24 */ /* 0x000fe2000f8e00ff */
[----:B------:R-:W-:Y:S01]  /*12c0*/  LEA.HI.X R19, R21, UR7, R33, 0x1, P1 ;  /* 0x0000000715137c11 */ /* 0x000fe200088f0c21 */
[----:B------:R-:W-:Y:S01]  /*12d0*/  IMAD.WIDE.U32 R10, R10, UR26, R6 ;  /* 0x0000001a0a0a7c25 */ /* 0x000fe2000f8e0006 */
[----:B------:R-:W3:Y:S01]  /*12e0*/  LDCU.64 UR14, c[0x0][0x460] ;  /* 0x00008c00ff0e77ac */ /* 0x000ee20008000a00 */
[----:B------:R-:W-:Y:S02]  /*12f0*/  CS2R R40, SRZ ;  /* 0x0000000000287805 */ /* 0x000fe4000001ff00 */
[----:B------:R-:W-:Y:S01]  /*1300*/  CS2R R38, SRZ ;  /* 0x0000000000267805 */ /* 0x000fe2000001ff00 */
[----:B------:R-:W-:Y:S01]  /*1310*/  IMAD.MOV.U32 R4, RZ, RZ, R12 ;  /* 0x000000ffff047224 */ /* 0x000fe200078e000c */
[----:B------:R-:W-:Y:S01]  /*1320*/  LEA R12, P0, R20, UR4, 0x1 ;  /* 0x00000004140c7c11 */ /* 0x000fe2000f8008ff */
[----:B------:R-:W-:-:S02]  /*1330*/  IMAD.IADD R7, R9, 0x1, R14 ;  /* 0x0000000109077824 */ /* 0x000fc400078e020e */
[----:B------:R-:W-:Y:S01]  /*1340*/  IMAD.MOV.U32 R6, RZ, RZ, R8 ;  /* 0x000000ffff067224 */ /* 0x000fe200078e0008 */
[----:B------:R-:W-:Y:S01]  /*1350*/  LEA.HI.X R13, R20, UR5, R13, 0x1, P0 ;  /* 0x00000005140d7c11 */ /* 0x000fe200080f0c0d */
[----:B------:R-:W-:Y:S01]  /*1360*/  IMAD R11, R0, UR26, R11 ;  /* 0x0000001a000b7c24 */ /* 0x000fe2000f8e020b */
[----:B------:R-:W-:Y:S01]  /*1370*/  LEA R20, P0, R28, UR6, 0x1 ;  /* 0x000000061c147c11 */ /* 0x000fe2000f8008ff */
[----:B------:R-:W-:Y:S01]  /*1380*/  IMAD.WIDE.U32 R4, R214, UR12, R4 ;  /* 0x0000000cd6047c25 */ /* 0x000fe2000f8e0004 */
[----:B------:R-:W4:Y:S02]  /*1390*/  LDCU.64 UR12, c[0x0][0x550] ;  /* 0x0000aa00ff0c77ac */ /* 0x000f240008000a00 */
[----:B------:R-:W-:Y:S01]  /*13a0*/  LEA.HI.X R21, R28, UR7, R32, 0x1, P0 ;  /* 0x000000071c157c11 */ /* 0x000fe200080f0c20 */
[----:B--2---:R-:W-:Y:S01]  /*13b0*/  IMAD.WIDE.U32 R8, R30, UR26, R6 ;  /* 0x0000001a1e087c25 */ /* 0x004fe2000f8e0006 */
[----:B------:R-:W-:Y:S01]  /*13c0*/  LEA R14, P0, R29, UR6, 0x1 ;  /* 0x000000061d0e7c11 */ /* 0x000fe2000f8008ff */
[----:B---3--:R-:W-:-:S02]  /*13d0*/  UISETP.NE.U32.AND UP1, UPT, UR14, URZ, UPT ;  /* 0x000000ff0e00728c */ /* 0x008fc4000bf25070 */
[----:B------:R-:W-:Y:S01]  /*13e0*/  IMAD R0, R214, R25, RZ ;  /* 0x00000019d6007224 */ /* 0x000fe200078e02ff */
[----:B------:R-:W-:Y:S01]  /*13f0*/  SHF.L.U64.HI R25, R24, 0x5, R25 ;  /* 0x0000000518197819 */ /* 0x000fe20000010219 */
[----:B------:R-:W-:Y:S01]  /*1400*/  IMAD.WIDE.U32 R6, R214, R24, R10 ;  /* 0x00000018d6067225 */ /* 0x000fe200078e000a */
[----:B------:R-:W-:Y:S01]  /*1410*/  LEA R10, P1, R4, UR4, 0x1 ;  /* 0x00000004040a7c11 */ /* 0x000fe2000f8208ff */
[----:B------:R-:W-:Y:S01]  /*1420*/  UISETP.NE.AND.EX UP1, UPT, UR15, URZ, UPT, UP1 ;  /* 0x000000ff0f00728c */ /* 0x000fe2000bf25310 */
[----:B------:R-:W-:Y:S01]  /*1430*/  LEA.HI.X R15, R29, UR7, R36, 0x1, P0 ;  /* 0x000000071d0f7c11 */ /* 0x000fe200080f0c24 */
[----:B------:R-:W-:Y:S01]  /*1440*/  IMAD.IADD R0, R7, 0x1, R0 ;  /* 0x0000000107007824 */ /* 0x000fe200078e0200 */
[C---:B-1----:R-:W-:Y:S01]  /*1450*/  LEA R249, P2, R6.reuse, UR16, 0x1 ;  /* 0x0000001006f97c11 */ /* 0x042fe2000f8408ff */
[----:B------:R-:W-:Y:S01]  /*1460*/  IMAD.IADD R5, R5, 0x1, R34 ;  /* 0x0000000105057824 */ /* 0x000fe200078e0222 */
[----:B------:R-:W-:Y:S01]  /*1470*/  UMOV UR4, UR24 ;  /* 0x0000001800047c82 */ /* 0x000fe20008000000 */
[----:B------:R-:W-:Y:S01]  /*1480*/  IMAD R9, R31, UR26, R9 ;  /* 0x0000001a1f097c24 */ /* 0x000fe2000f8e0209 */
[----:B------:R-:W-:Y:S01]  /*1490*/  LEA.HI.X R248, R6, UR17, R0, 0x1, P2 ;  /* 0x0000001106f87c11 */ /* 0x000fe200090f0c00 */
[----:B------:R-:W-:Y:S01]  /*14a0*/  IMAD.WIDE.U32 R2, R214, UR20, R2 ;  /* 0x00000014d6027c25 */ /* 0x000fe2000f8e0002 */
[----:B------:R-:W-:Y:S01]  /*14b0*/  LEA.HI.X R11, R4, UR5, R5, 0x1, P1 ;  /* 0x00000005040b7c11 */ /* 0x000fe200088f0c05 */
[----:B------:R-:W-:-:S02]  /*14c0*/  USHF.R.S32.HI UR5, URZ, 0x1f, UR46 ;  /* 0x0000001fff057899 */ /* 0x000fc4000801142e */
[----:B------:R-:W-:Y:S01]  /*14d0*/  IMAD.SHL.U32 R0, R24, 0x20, RZ ;  /* 0x0000002018007824 */ /* 0x000fe200078e00ff */
[----:B------:R-:W-:Y:S01]  /*14e0*/  UIMAD.WIDE.U32 UR14, UR27, UR46, URZ ;  /* 0x0000002e1b0e72a5 */ /* 0x000fe2000f8e00ff */
[C---:B------:R-:W-:Y:S01]  /*14f0*/  IMAD R24, R214.reuse, R27, RZ ;  /* 0x0000001bd6187224 */ /* 0x040fe200078e02ff */
[----:B------:R-:W-:Y:S01]  /*1500*/  UIMAD UR5, UR5, UR27, URZ ;  /* 0x0000001b050572a4 */ /* 0x000fe2000f8e02ff */
[----:B------:R-:W-:Y:S01]  /*1510*/  IMAD.WIDE.U32 R4, R214, R26, R8 ;  /* 0x0000001ad6047225 */ /* 0x000fe200078e0008 */
[----:B------:R-:W-:Y:S01]  /*1520*/  LEA R8, P0, R2, UR6, 0x1 ;  /* 0x0000000602087c11 */ /* 0x000fe2000f8008ff */
[----:B------:R-:W-:Y:S01]  /*1530*/  UIMAD.WIDE.U32 UR50, UR14, UR34, URZ ;  /* 0x000000220e3272a5 */ /* 0x000fe2000f8e00ff */
[----:B------:R-:W-:Y:S01]  /*1540*/  LEA R6, P1, R0, R249, 0x1 ;  /* 0x000000f900067211 */ /* 0x000fe200078208ff */
[----:B------:R-:W-:Y:S01]  /*1550*/  IMAD.IADD R7, R3, 0x1, R35 ;  /* 0x0000000103077824 */ /* 0x000fe200078e0223 */
[----:B----4-:R-:W-:Y:S01]  /*1560*/  LEA R247, P2, R4, UR12, 0x1 ;  /* 0x0000000c04f77c11 */ /* 0x010fe2000f8408ff */
[----:B------:R-:W-:Y:S01]  /*1570*/  IMAD.IADD R3, R5, 0x1, R24 ;  /* 0x0000000105037824 */ /* 0x000fe200078e0218 */
[----:B------:R-:W-:Y:S01]  /*1580*/  UIADD3 UR5, UPT, UPT, UR15, UR5, URZ ;  /* 0x000000050f057290 */ /* 0x000fe2000fffe0ff */
[----:B------:R-:W1:Y:S01]  /*1590*/  S2R R24, SR_CTAID.X ;  /* 0x0000000000187919 */ /* 0x000e620000002500 */
[----:B------:R-:W-:Y:S01]  /*15a0*/  LEA.HI.X R9, R2, UR7, R7, 0x1, P0 ;  /* 0x0000000702097c11 */ /* 0x000fe200080f0c07 */
[----:B------:R-:W-:Y:S01]  /*15b0*/  UIMAD UR16, UR26, UR36, URZ ;  /* 0x000000241a1072a4 */ /* 0x000fe2000f8e02ff */
[----:B------:R-:W-:Y:S01]  /*15c0*/  LEA.HI.X R246, R4, UR13, R3, 0x1, P2 ;  /* 0x0000000d04f67c11 */ /* 0x000fe200090f0c03 */
[----:B------:R-:W-:Y:S01]  /*15d0*/  USHF.R.S32.HI UR13, URZ, 0x1f, UR34 ;  /* 0x0000001fff0d7899 */ /* 0x000fe20008011422 */
[----:B------:R-:W-:Y:S01]  /*15e0*/  ISETP.NE.AND P2, PT, RZ, UR37, PT ;  /* 0x00000025ff007c0c */ /* 0x000fe2000bf45270 */
[----:B------:R-:W-:Y:S01]  /*15f0*/  UIMAD UR5, UR5, UR34, URZ ;  /* 0x00000022050572a4 */ /* 0x000fe2000f8e02ff */
[----:B------:R-:W-:Y:S01]  /*1600*/  LOP3.LUT R2, R244, 0x1f8, RZ, 0xc0, !PT ;  /* 0x000001f8f4027812 */ /* 0x000fe200078ec0ff */
[----:B------:R-:W-:Y:S01]  /*1610*/  IMAD.MOV.U32 R5, RZ, RZ, R246 ;  /* 0x000000ffff057224 */ /* 0x000fe200078e00f6 */
[----:B------:R-:W-:Y:S01]  /*1620*/  LEA.HI.X R7, R0, R248, R25, 0x1, P1 ;  /* 0x000000f800077211 */ /* 0x000fe200008f0c19 */
[----:B------:R-:W-:Y:S01]  /*1630*/  IMAD.SHL.U32 R0, R26, 0x20, RZ ;  /* 0x000000201a007824 */ /* 0x000fe200078e00ff */
[----:B------:R-:W-:Y:S01]  /*1640*/  LOP3.LUT R4, R2, 0x38, R220, 0x78, !PT ;  /* 0x0000003802047812 */ /* 0x000fe200078e78dc */
[----:B------:R-:W-:Y:S01]  /*1650*/  UIMAD UR5, UR13, UR14, UR5 ;  /* 0x0000000e0d0572a4 */ /* 0x000fe2000f8e0205 */
[----:B------:R-:W-:Y:S01]  /*1660*/  SHF.L.U64.HI R3, R26, 0x5, R27 ;  /* 0x000000051a037819 */ /* 0x000fe2000001021b */
[----:B------:R-:W-:Y:S01]  /*1670*/  USHF.R.S32.HI UR12, URZ, 0x1f, UR36 ;  /* 0x0000001fff0c7899 */ /* 0x000fe20008011424 */
[----:B------:R-:W-:Y:S01]  /*1680*/  LEA R2, P0, R0, R247, 0x1 ;  /* 0x000000f700027211 */ /* 0x000fe200078008ff */
[----:B------:R-:W-:Y:S01]  /*1690*/  UIADD3 UR5, UPT, UPT, UR51, UR5, URZ ;  /* 0x0000000533057290 */ /* 0x000fe2000fffe0ff */
[----:B------:R-:W-:Y:S01]  /*16a0*/  LOP3.LUT R4, R4, 0x1e00, R244, 0xf8, !PT ;  /* 0x00001e0004047812 */ /* 0x000fe200078ef8f4 */
[----:B------:R-:W-:Y:S01]  /*16b0*/  USEL UR15, URZ, 0x4000, UP0 ;  /* 0x00004000ff0f7887 */ /* 0x000fe20008000000 */
[----:B------:R-:W-:Y:S01]  /*16c0*/  LEA.HI.X R3, R0, R246, R3, 0x1, P0 ;  /* 0x000000f600037211 */ /* 0x000fe200000f0c03 */
[----:B------:R-:W-:Y:S01]  /*16d0*/  USHF.R.S32.HI UR17, URZ, 0x1f, UR16 ;  /* 0x0000001fff117899 */ /* 0x000fe20008011410 */
[----:B------:R-:W-:Y:S01]  /*16e0*/  LEA R0, R4, UR4, 0x1 ;  /* 0x0000000404007c11 */ /* 0x000fe2000f8e08ff */
[----:B------:R-:W-:Y:S01]  /*16f0*/  IMAD.MOV.U32 R4, RZ, RZ, R247 ;  /* 0x000000ffff047224 */ /* 0x000fe200078e00f7 */
[----:B------:R-:W-:Y:S01]  /*1700*/  @P2 BAR.SYNC.DEFER_BLOCKING 0x0 ;  /* 0x0000000000002b1d */ /* 0x000fe20000010000 */
[----:B------:R-:W-:-:S02]  /*1710*/  UIMAD UR5, UR5, UR36, URZ ;  /* 0x00000024050572a4 */ /* 0x000fc4000f8e02ff */
[----:B------:R-:W-:Y:S01]  /*1720*/  USEL UR41, UR41, URZ, UP1 ;  /* 0x000000ff29297287 */ /* 0x000fe20008800000 */
[----:B------:R-:W-:Y:S01]  /*1730*/  VIADD R242, R0, UR15 ;  /* 0x0000000f00f27c36 */ /* 0x000fe20008000000 */
[----:B------:R-:W-:Y:S02]  /*1740*/  UIMAD.WIDE.U32 UR16, UR50, UR36, UR16 ;  /* 0x00000024321072a5 */ /* 0x000fe4000f8e0010 */
[----:B------:R-:W-:Y:S02]  /*1750*/  UIMAD UR5, UR12, UR50, UR5 ;  /* 0x000000320c0572a4 */ /* 0x000fe4000f8e0205 */
[----:B------:R-:W-:Y:S02]  /*1760*/  UIADD3 UR41, UP0, UPT, UR48, UR41, URZ ;  /* 0x0000002930297290 */ /* 0x000fe4000ff1e0ff */
[----:B------:R-:W-:Y:S02]  /*1770*/  UIADD3 UR17, UPT, UPT, UR17, UR5, URZ ;  /* 0x0000000511117290 */ /* 0x000fe4000fffe0ff */
[----:B------:R-:W-:-:S02]  /*1780*/  UIADD3.X UR21, UPT, UPT, URZ, UR21, URZ, UP0, !UPT ;  /* 0x00000015ff157290 */ /* 0x000fc400087fe4ff */
[----:B------:R-:W-:Y:S02]  /*1790*/  UIMAD UR5, UR53, UR41, URZ ;  /* 0x00000029350572a4 */ /* 0x000fe4000f8e02ff */
[----:B------:R-:W-:Y:S02]  /*17a0*/  UIMAD.WIDE.U32 UR16, UR52, UR41, UR16 ;  /* 0x00000029341072a5 */ /* 0x000fe4000f8e0010 */
[----:B------:R-:W-:Y:S01]  /*17b0*/  UIMAD UR5, UR52, UR21, UR5 ;  /* 0x00000015340572a4 */ /* 0x000fe2000f8e0205 */
[----:B------:R-:W2:Y:S01]  /*17c0*/  LDCU.64 UR6, c[0x0][0x570] ;  /* 0x0000ae00ff0677ac */ /* 0x000ea20008000a00 */
[----:B------:R-:W-:Y:S01]  /*17d0*/  @!PT LDS RZ, [RZ] ;  /* 0x00000000fffff984 */ /* 0x000fe20000000800 */
[----:B------:R-:W-:Y:S01]  /*17e0*/  @!PT LDS RZ, [RZ] ;  /* 0x00000000fffff984 */ /* 0x000fe20000000800 */
[----:B------:R-:W-:Y:S01]  /*17f0*/  @!PT LDS RZ, [RZ] ;  /* 0x00000000fffff984 */ /* 0x000fe20000000800 */
[----:B------:R-:W-:Y:S02]  /*1800*/  LDGSTS.E.BYPASS.LTC128B.128 [R0+0x8000], desc[UR30][R4.64] ;  /* 0x0800000004007fae */ /* 0x000fe4000b981a1e */
[----:B------:R-:W-:Y:S02]  /*1810*/  UIADD3 UR5, UPT, UPT, UR17, UR5, URZ ;  /* 0x0000000511057290 */ /* 0x000fe4000fffe0ff */
[----:B------:R-:W-:Y:S01]  /*1820*/  USHF.L.U32 UR20, UR39, 0x6, URZ ;  /* 0x0000000627147899 */ /* 0x000fe200080006ff */
[----:B------:R3:W-:Y:S01]  /*1830*/  LDGSTS.E.BYPASS.LTC128B.128 [R0+0xa000], desc[UR30][R4.64+0x80] ;  /* 0x0a00008004007fae */ /* 0x0007e2000b981a1e */
[----:B------:R-:W4:Y:S03]  /*1840*/  LDCU.64 UR12, c[0x0][0x420] ;  /* 0x00008400ff0c77ac */ /* 0x000f260008000a00 */
[----:B------:R-:W-:Y:S04]  /*1850*/  LDGSTS.E.BYPASS.LTC128B.128 [R0+0x9000], desc[UR30][R2.64] ;  /* 0x0900000002007fae */ /* 0x000fe8000b981a1e */
[----:B------:R5:W-:Y:S01]  /*1860*/  LDGSTS.E.BYPASS.LTC128B.128 [R0+0xb000], desc[UR30][R2.64+0x80] ;  /* 0x0b00008002007fae */ /* 0x000be2000b981a1e */
[----:B---3--:R-:W1:Y:S01]  /*1870*/  LDC.64 R4, c[0x0][0x5f8] ;  /* 0x00017e00ff047b82 */ /* 0x008e620000000a00 */
[----:B-----5:R-:W-:-:S02]  /*1880*/  IMAD.MOV.U32 R2, RZ, RZ, R249 ;  /* 0x000000ffff027224 */ /* 0x020fc400078e00f9 */
[----:B------:R-:W-:-:S05]  /*1890*/  IMAD.MOV.U32 R3, RZ, RZ, R248 ;  /* 0x000000ffff037224 */ /* 0x000fca00078e00f8 */
[----:B------:R-:W-:Y:S04]  /*18a0*/  LDGSTS.E.BYPASS.LTC128B.128 [R242], desc[UR30][R2.64] ;  /* 0x0000000002f27fae */ /* 0x000fe8000b981a1e */
[----:B------:R1:W-:Y:S04]  /*18b0*/  LDGSTS.E.BYPASS.LTC128B.128 [R242+0x2000], desc[UR30][R2.64+0x80] ;  /* 0x0200008002f27fae */ /* 0x0003e8000b981a1e */
[----:B------:R3:W-:Y:S04]  /*18c0*/  LDGSTS.E.BYPASS.LTC128B.128 [R242+0x1000], desc[UR30][R6.64] ;  /* 0x0100000006f27fae */ /* 0x0007e8000b981a1e */
[----:B------:R3:W-:Y:S04]  /*18d0*/  LDGSTS.E.BYPASS.LTC128B.128 [R242+0x3000], desc[UR30][R6.64+0x80] ;  /* 0x0300008006f27fae */ /* 0x0007e8000b981a1e */
[----:B------:R3:W-:Y:S04]  /*18e0*/  LDGSTS.E.BYPASS.LTC128B.128 [R0+0xc000], desc[UR30][R10.64] ;  /* 0x0c0000000a007fae */ /* 0x0007e8000b981a1e */
[----:B------:R3:W-:Y:S04]  /*18f0*/  LDGSTS.E.BYPASS.LTC128B.128 [R0+0x10000], desc[UR30][R10.64+0x80] ;  /* 0x100000800a007fae */ /* 0x0007e8000b981a1e */
[----:B------:R3:W-:Y:S04]  /*1900*/  LDGSTS.E.BYPASS.LTC128B.128 [R0+0xd000], desc[UR30][R22.64] ;  /* 0x0d00000016007fae */ /* 0x0007e8000b981a1e */
[----:B------:R3:W-:Y:S01]  /*1910*/  LDGSTS.E.BYPASS.LTC128B.128 [R0+0x11000], desc[UR30][R22.64+0x80] ;  /* 0x1100008016007fae */ /* 0x0007e2000b981a1e */
[----:B-1----:R-:W-:-:S03]  /*1920*/  IMAD.WIDE.U32 R2, R24, R4, RZ ;  /* 0x0000000418027225 */ /* 0x002fc600078e00ff */
[----:B------:R3:W-:Y:S01]  /*1930*/  LDGSTS.E.BYPASS.LTC128B.128 [R0+0xe000], desc[UR30][R16.64] ;  /* 0x0e00000010007fae */ /* 0x0007e2000b981a1e */
[----:B------:R-:W-:Y:S01]  /*1940*/  IMAD R4, R24, R5, R3 ;  /* 0x0000000518047224 */ /* 0x000fe200078e0203 */
[----:B------:R-:W-:Y:S02]  /*1950*/  SEL R2, R2, RZ, P2 ;  /* 0x000000ff02027207 */ /* 0x000fe40001000000 */
[----:B------:R3:W-:Y:S01]  /*1960*/  LDGSTS.E.BYPASS.LTC128B.128 [R0+0x12000], desc[UR30][R16.64+0x80] ;  /* 0x1200008010007fae */ /* 0x0007e2000b981a1e */
[----:B------:R-:W-:Y:S02]  /*1970*/  SHF.R.S32.HI R3, RZ, 0x1f, R37 ;  /* 0x0000001fff037819 */ /* 0x000fe40000011425 */
[----:B------:R-:W-:Y:S01]  /*1980*/  IADD3 R5, P1, P0, R37, UR16, R2 ;  /* 0x0000001025057c10 */ /* 0x000fe2000f83e002 */
[----:B------:R3:W-:Y:S01]  /*1990*/  LDGSTS.E.BYPASS.LTC128B.128 [R0+0xf000], desc[UR30][R12.64] ;  /* 0x0f0000000c007fae */ /* 0x0007e2000b981a1e */
[----:B------:R-:W-:Y:S02]  /*19a0*/  SEL R2, R4, RZ, P2 ;  /* 0x000000ff04027207 */ /* 0x000fe40001000000 */
[----:B------:R-:W-:Y:S01]  /*19b0*/  CS2R R36, SRZ ;  /* 0x0000000000247805 */ /* 0x000fe2000001ff00 */
[----:B----4-:R-:W-:Y:S01]  /*19c0*/  UIMAD.WIDE UR16, UR42, 0x4, UR12 ;  /* 0x000000042a1078a5 */ /* 0x010fe2000f8e020c */
[----:B------:R3:W-:Y:S01]  /*19d0*/  LDGSTS.E.BYPASS.LTC128B.128 [R0+0x13000], desc[UR30][R12.64+0x80] ;  /* 0x130000800c007fae */ /* 0x0007e2000b981a1e */
[----:B------:R-:W-:Y:S01]  /*19e0*/  IADD3.X R4, PT, PT, R3, UR5, R2, P1, P0 ;  /* 0x0000000503047c10 */ /* 0x000fe20008fe0402 */
[----:B------:R-:W1:Y:S01]  /*19f0*/  LDCU UR5, c[0x0][0x508] ;  /* 0x0000a100ff0577ac */ /* 0x000e620008000800 */
[----:B------:R-:W-:Y:S01]  /*1a00*/  IMAD.U32 R3, RZ, RZ, UR20 ;  /* 0x00000014ff037e24 */ /* 0x000fe2000f8e00ff */
[----:B------:R3:W-:Y:S01]  /*1a10*/  LDGSTS.E.BYPASS.LTC128B.128 [R0+0x14000], desc[UR30][R8.64] ;  /* 0x1400000008007fae */ /* 0x0007e2000b981a1e */
[----:B------:R-:W-:Y:S01]  /*1a20*/  IADD3 R2, P0, PT, R5, UR20, RZ ;  /* 0x0000001405027c10 */ /* 0x000fe2000ff1e0ff */
[----:B------:R-:W-:-:S02]  /*1a30*/  UIADD3 UR20, UPT, UPT, UR48, UR40, URZ ;  /* 0x0000002830147290 */ /* 0x000fc4000fffe0ff */
[----:B------:R3:W-:Y:S01]  /*1a40*/  LDGSTS.E.BYPASS.LTC128B.128 [R0+0x18000], desc[UR30][R8.64+0x80] ;  /* 0x1800008008007fae */ /* 0x0007e2000b981a1e */
[----:B------:R-:W-:Y:S02]  /*1a50*/  LEA.HI.X.SX32 R3, R3, R4, 0x1, P0 ;  /* 0x0000000403037211 */ /* 0x000fe400000f0eff */
[C---:B--2---:R-:W-:Y:S01]  /*1a60*/  LEA R240, P0, R2.reuse, UR6, 0x2 ;  /* 0x0000000602f07c11 */ /* 0x044fe2000f8010ff */
[----:B------:R3:W-:Y:S03]  /*1a70*/  LDGSTS.E.BYPASS.LTC128B.128 [R0+0x15000], desc[UR30][R18.64] ;  /* 0x1500000012007fae */ /* 0x0007e6000b981a1e */
[----:B------:R-:W-:Y:S01]  /*1a80*/  LEA.HI.X R241, R2, UR7, R3, 0x2, P0 ;  /* 0x0000000702f17c11 */ /* 0x000fe200080f1403 */
[----:B------:R3:W-:Y:S01]  /*1a90*/  LDGSTS.E.BYPASS.LTC128B.128 [R0+0x19000], desc[UR30][R18.64+0x80] ;  /* 0x1900008012007fae */ /* 0x0007e2000b981a1e */
[----:B------:R-:W2:Y:S03]  /*1aa0*/  LDCU.64 UR6, c[0x0][0x5e8] ;  /* 0x0000bd00ff0677ac */ /* 0x000ea60008000a00 */
[----:B------:R3:W-:Y:S01]  /*1ab0*/  LDGSTS.E.BYPASS.LTC128B.128 [R0+0x16000], desc[UR30][R20.64] ;  /* 0x1600000014007fae */ /* 0x0007e2000b981a1e */
[----:B-1----:R-:W-:-:S03]  /*1ac0*/  UIADD3 UR5, UPT, UPT, UR44, UR5, URZ ;  /* 0x000000052c057290 */ /* 0x002fc6000fffe0ff */
[----:B------:R3:W-:Y:S01]  /*1ad0*/  LDGSTS.E.BYPASS.LTC128B.128 [R0+0x1a000], desc[UR30][R20.64+0x80] ;  /* 0x1a00008014007fae */ /* 0x0007e2000b981a1e */
[----:B------:R-:W-:-:S03]  /*1ae0*/  UIADD3 UR35, UPT, UPT, -UR5, UR38, UR35 ;  /* 0x0000002605237290 */ /* 0x000fc6000fffe123 */
[----:B------:R3:W-:Y:S01]  /*1af0*/  LDGSTS.E.BYPASS.LTC128B.128 [R0+0x17000], desc[UR30][R14.64] ;  /* 0x170000000e007fae */ /* 0x0007e2000b981a1e */
[----:B------:R-:W-:-:S03]  /*1b00*/  USHF.R.S32.HI UR5, URZ, 0x1f, UR35 ;  /* 0x0000001fff057899 */ /* 0x000fc60008011423 */
[----:B------:R3:W-:Y:S01]  /*1b10*/  LDGSTS.E.BYPASS.LTC128B.128 [R0+0x1b000], desc[UR30][R14.64+0x80] ;  /* 0x1b0000800e007fae */ /* 0x0007e2000b981a1e */
[----:B------:R-:W-:Y:S02]  /*1b20*/  ULEA.HI UR5, UR5, UR35, URZ, 0x6 ;  /* 0x0000002305057291 */ /* 0x000fe4000f8f30ff */
[----:B--2---:R-:W-:Y:S01]  /*1b30*/  UIMAD.WIDE UR20, UR20, 0x4, UR6 ;  /* 0x00000004141478a5 */ /* 0x004fe2000f8e0206 */
[----:B------:R-:W0:Y:S01]  /*1b40*/  LDGDEPBAR ;  /* 0x00000000000079af */ /* 0x000e220000000000 */
[----:B------:R-:W-:-:S04]  /*1b50*/  USHF.R.S32.HI UR5, URZ, 0x6, UR5 ;  /* 0x00000006ff057899 */ /* 0x000fc80008011405 */
[----:B------:R-:W-:-:S04]  /*1b60*/  UISETP.LT.AND UP0, UPT, URZ, UR5, UPT ;  /* 0x00000005ff00728c */ /* 0x000fc8000bf01270 */
[----:B------:R-:W-:-:S04]  /*1b70*/  USEL UR5, URZ, UR5, !UP0 ;  /* 0x00000005ff057287 */ /* 0x000fc8000c000000 */
[----:B------:R-:W-:-:S09]  /*1b80*/  UISETP.GT.AND UP0, UPT, UR43, UR5, UPT ;  /* 0x000000052b00728c */ /* 0x000fd2000bf04270 */
[----:B------:R-:W-:Y:S05]  /*1b90*/  BRA.U !UP0, `(.L_x_251) ;  /* 0x0000004108d07547 */ /* 0x000fea000b800000 */
[----:B------:R-:W-:Y:S02]  /*1ba0*/  IMAD.MOV.U32 R2, RZ, RZ, 0x4 ;  /* 0x00000004ff027424 */ /* 0x000fe400078e00ff */
[C---:B------:R-:W-:Y:S01]  /*1bb0*/  IMAD.SHL.U32 R207, R220.reuse, 0x40, RZ ;  /* 0x00000040dccf7824 */ /* 0x040fe200078e00ff */
[----:B------:R-:W-:Y:S01]  /*1bc0*/  R2P PR, R220, 0x6 ;  /* 0x00000006dc007804 */ /* 0x000fe20000000000 */
[----:B------:R-:W-:-:S04]  /*1bd0*/  IMAD.WIDE.U32 R2, R245, R2, UR16 ;  /* 0x00000010f5027e25 */ /* 0x000fc8000f8e0002 */
[----:B------:R-:W-:Y:S01]  /*1be0*/  IMAD.SHL.U32 R208, R220, 0x20, RZ ;  /* 0x00000020dcd07824 */ /* 0x000fe200078e00ff */
[----:B---3--:R-:W2:Y:S01]  /*1bf0*/  LDG.E R6, desc[UR30][R2.64] ;  /* 0x0000001e02067981 */ /* 0x008ea2000c1e1900 */
[----:B------:R-:W-:Y:S01]  /*1c00*/  USHF.L.U32 UR6, UR43, 0x6, URZ ;  /* 0x000000062b067899 */ /* 0x000fe200080006ff */
[----:B------:R-:W1:Y:S01]  /*1c10*/  LDC R243, c[0x0][0x44c] ;  /* 0x00011300fff37b82 */ /* 0x000e620000000800 */
[----:B------:R-:W-:Y:S01]  /*1c20*/  IMAD.U32 R5, RZ, RZ, UR38 ;  /* 0x00000026ff057e24 */ /* 0x000fe2000f8e00ff */
[----:B------:R-:W5:Y:S01]  /*1c30*/  LDG.E R252, desc[UR30][R2.64+0x20] ;  /* 0x0000201e02fc7981 */ /* 0x000f62000c1e1900 */
[----:B------:R-:W-:Y:S01]  /*1c40*/  USHF.L.U32 UR39, UR39, 0x3, URZ ;  /* 0x0000000327277899 */ /* 0x000fe200080006ff */
[----:B------:R-:W3:Y:S02]  /*1c50*/  LDCU UR7, c[0x0][0x3e0] ;  /* 0x00007c00ff0777ac */ /* 0x000ee40008000800 */
[----:B------:R-:W5:Y:S01]  /*1c60*/  LDG.E R251, desc[UR30][R2.64+0x80] ;  /* 0x0000801e02fb7981 */ /* 0x000f62000c1e1900 */
[----:B------:R-:W4:Y:S03]  /*1c70*/  LDCU UR12, c[0x0][0x45c] ;  /* 0x00008b80ff0c77ac */ /* 0x000f260008000800 */
[----:B------:R3:W5:Y:S01]  /*1c80*/  LDG.E R250, desc[UR30][R2.64+0xa0] ;  /* 0x0000a01e02fa7981 */ /* 0x000762000c1e1900 */
[----:B------:R-:W-:Y:S01]  /*1c90*/  LOP3.LUT R216, R216, 0x1c0, R207, 0xf8, !PT ;  /* 0x000001c0d8d87812 */ /* 0x000fe200078ef8cf */
[----:B------:R-:W-:Y:S01]  /*1ca0*/  IMAD.MOV.U32 R212, RZ, RZ, 0x20 ;  /* 0x00000020ffd47424 */ /* 0x000fe200078e00ff */
[----:B------:R-:W-:Y:S01]  /*1cb0*/  ULEA UR13, UR33, UR38, 0x7 ;  /* 0x00000026210d7291 */ /* 0x000fe2000f8e38ff */
[----:B------:R-:W-:Y:S01]  /*1cc0*/  IMAD.MOV.U32 R215, RZ, RZ, 0x40 ;  /* 0x00000040ffd77424 */ /* 0x000fe200078e00ff */
[C---:B------:R-:W-:Y:S01]  /*1cd0*/  LOP3.LUT R0, R216.reuse, 0x8, R220, 0x78, !PT ;  /* 0x00000008d8007812 */ /* 0x040fe200078e78dc */
[----:B------:R-:W-:Y:S01]  /*1ce0*/  IMAD.MOV.U32 R159, RZ, RZ, RZ ;  /* 0x000000ffff9f7224 */ /* 0x000fe200078e00ff */
[----:B------:R-:W-:Y:S01]  /*1cf0*/  LOP3.LUT R4, R216, 0x8, R164, 0x78, !PT ;  /* 0x00000008d8047812 */ /* 0x000fe200078e78a4 */
[----:B------:R-:W-:Y:S01]  /*1d00*/  UIADD3 UR13, UPT, UPT, UR13, 0x80, -UR44 ;  /* 0x000000800d0d7890 */ /* 0x000fe2000fffe82c */
[----:B------:R-:W-:-:S02]  /*1d10*/  SEL R212, R212, 0xffffffe0, !P1 ;  /* 0xffffffe0d4d47807 */ /* 0x000fc40004800000 */
[----:B------:R-:W-:Y:S02]  /*1d20*/  SEL R215, R215, 0xffffffc0, !P2 ;  /* 0xffffffc0d7d77807 */ /* 0x000fe40005000000 */
[----:B---3--:R-:W-:Y:S02]  /*1d30*/  SHF.R.U32.HI R2, RZ, 0x4, R220 ;  /* 0x00000004ff027819 */ /* 0x008fe400000116dc */
[----:B------:R-:W-:Y:S02]  /*1d40*/  LOP3.LUT R3, R207, 0x200, RZ, 0xc0, !PT ;  /* 0x00000200cf037812 */ /* 0x000fe400078ec0ff */
[----:B------:R-:W-:Y:S02]  /*1d50*/  LOP3.LUT R2, R2, 0x8, RZ, 0xc0, !PT ;  /* 0x0000000802027812 */ /* 0x000fe400078ec0ff */
[----:B------:R-:W-:Y:S02]  /*1d60*/  LOP3.LUT R3, R3, 0x400, R208, 0xf8, !PT ;  /* 0x0000040003037812 */ /* 0x000fe400078ef8d0 */
[----:B------:R-:W-:-:S02]  /*1d70*/  LOP3.LUT R2, R2, 0x10, R220, 0xf8, !PT ;  /* 0x0000001002027812 */ /* 0x000fc400078ef8dc */
[----:B------:R-:W3:Y:S01]  /*1d80*/  S2R R220, SR_TID.X ;  /* 0x0000000000dc7919 */ /* 0x000ee20000002100 */
[----:B------:R-:W-:Y:S01]  /*1d90*/  LOP3.LUT R208, R0, 0x7a00, R208, 0xf8, !PT ;  /* 0x00007a0000d07812 */ /* 0x000fe200078ef8d0 */
[----:B------:R-:W-:Y:S01]  /*1da0*/  IMAD.U32 R0, RZ, RZ, UR6 ;  /* 0x00000006ff007e24 */ /* 0x000fe2000f8e00ff */
[----:B------:R-:W-:Y:S02]  /*1db0*/  LOP3.LUT R216, R2, R216, RZ, 0x3c, !PT ;  /* 0x000000d802d87212 */ /* 0x000fe400078e3cff */
[----:B------:R-:W-:Y:S02]  /*1dc0*/  LOP3.LUT R4, R3, R4, RZ, 0xfc, !PT ;  /* 0x0000000403047212 */ /* 0x000fe400078efcff */
[----:B------:R-:W-:Y:S02]  /*1dd0*/  IADD3 R238, PT, PT, R0, UR44, R245 ;  /* 0x0000002c00ee7c10 */ /* 0x000fe4000fffe0f5 */
[----:B------:R-:W-:Y:S02]  /*1de0*/  LOP3.LUT R207, R216, 0x200, R207, 0xf8, !PT ;  /* 0x00000200d8cf7812 */ /* 0x000fe400078ef8cf */
[----:B------:R-:W-:Y:S01]  /*1df0*/  IADD3 R238, PT, PT, R238, -0x1f, -R5 ;  /* 0xffffffe1eeee7810 */ /* 0x000fe20007ffe805 */
[C---:B---3--:R-:W-:Y:S01]  /*1e00*/  IMAD.SHL.U32 R2, R220.reuse, 0x10, RZ ;  /* 0x00000010dc027824 */ /* 0x048fe200078e00ff */
[----:B------:R-:W-:Y:S01]  /*1e10*/  SHF.R.U32.HI R218, RZ, 0x1, R220 ;  /* 0x00000001ffda7819 */ /* 0x000fe200000116dc */
[----:B------:R-:W-:-:S02]  /*1e20*/  IMAD.SHL.U32 R223, R220, 0x2, RZ ;  /* 0x00000002dcdf7824 */ /* 0x000fc400078e00ff */
[----:B------:R-:W-:Y:S01]  /*1e30*/  IMAD.SHL.U32 R222, R220, 0x20, RZ ;  /* 0x00000020dcde7824 */ /* 0x000fe200078e00ff */
[----:B------:R-:W-:-:S04]  /*1e40*/  LOP3.LUT R2, R2, 0x1c0, RZ, 0xc0, !PT ;  /* 0x000001c002027812 */ /* 0x000fc800078ec0ff */
[--C-:B------:R-:W-:Y:S02]  /*1e50*/  LOP3.LUT R3, R223, 0x7006, R222.reuse, 0xc8, !PT ;  /* 0x00007006df037812 */ /* 0x100fe400078ec8de */
[----:B------:R-:W-:Y:S02]  /*1e60*/  LOP3.LUT R2, R2, 0x38, R223, 0xf8, !PT ;  /* 0x0000003802027812 */ /* 0x000fe400078ef8df */
[----:B------:R-:W-:Y:S02]  /*1e70*/  LOP3.LUT R3, R3, 0x400, R222, 0xf8, !PT ;  /* 0x0000040003037812 */ /* 0x000fe400078ef8de */
[----:B------:R-:W-:-:S04]  /*1e80*/  LOP3.LUT R0, R2, 0x20, R218, 0x78, !PT ;  /* 0x0000002002007812 */ /* 0x000fc800078e78da */
[----:B------:R-:W-:Y:S01]  /*1e90*/  LOP3.LUT R0, R3, R0, RZ, 0xfc, !PT ;  /* 0x0000000003007212 */ /* 0x000fe200078efcff */
[----:B--2---:R-:W-:Y:S04]  /*1ea0*/  STL [R1], R6 ;  /* 0x0000000601007387 */ /* 0x004fe80000100800 */
[----:B------:R2:W-:Y:S02]  /*1eb0*/  STL [R1+0x4], R0 ;  /* 0x0000040001007387 */ /* 0x0005e40000100800 */
[----:B--2---:R-:W-:Y:S01]  /*1ec0*/  IMAD.MOV.U32 R0, RZ, RZ, 0x10 ;  /* 0x00000010ff007424 */ /* 0x004fe200078e00ff */
[----:B------:R-:W-:Y:S01]  /*1ed0*/  LEA R208, R208, UR4, 0x1 ;  /* 0x00000004d0d07c11 */ /* 0x000fe2000f8e08ff */
[C---:B------:R-:W-:Y:S01]  /*1ee0*/  IMAD.SHL.U32 R219, R220.reuse, 0x40, RZ ;  /* 0x00000040dcdb7824 */ /* 0x040fe200078e00ff */
[----:B------:R-:W-:Y:S01]  /*1ef0*/  LOP3.LUT P1, RZ, R220, 0x4, RZ, 0xc0, !PT ;  /* 0x00000004dcff7812 */ /* 0x000fe2000782c0ff */
[----:B------:R-:W-:Y:S01]  /*1f00*/  UMOV UR14, UR20 ;  /* 0x00000014000e7c82 */ /* 0x000fe20008000000 */
[----:B------:R-:W-:Y:S01]  /*1f10*/  LEA R213, R4, UR4, 0x1 ;  /* 0x0000000404d57c11 */ /* 0x000fe2000f8e08ff */
[--C-:B------:R-:W-:Y:S01]  /*1f20*/  IMAD.IADD R209, R215, 0x1, R208.reuse ;  /* 0x00000001d7d17824 */ /* 0x100fe200078e02d0 */
[----:B------:R-:W-:Y:S01]  /*1f30*/  LOP3.LUT R217, R219, 0x200, RZ, 0xc0, !PT ;  /* 0x00000200dbd97812 */ /* 0x000fe200078ec0ff */
[C---:B------:R-:W-:Y:S01]  /*1f40*/  IMAD.IADD R210, R212.reuse, 0x1, R208 ;  /* 0x00000001d4d27824 */ /* 0x040fe200078e02d0 */
[----:B------:R-:W-:Y:S01]  /*1f50*/  LEA R207, R207, UR4, 0x1 ;  /* 0x00000004cfcf7c11 */ /* 0x000fe2000f8e08ff */
[----:B------:R-:W-:Y:S01]  /*1f60*/  IMAD.IADD R211, R212, 0x1, R209 ;  /* 0x00000001d4d37824 */ /* 0x000fe200078e02d1 */
[C---:B------:R-:W-:Y:S01]  /*1f70*/  LOP3.LUT P2, RZ, R220.reuse, 0x2, RZ, 0xc0, !PT ;  /* 0x00000002dcff7812 */ /* 0x040fe2000784c0ff */
[----:B------:R-:W-:Y:S01]  /*1f80*/  VIADD R213, R213, UR15 ;  /* 0x0000000fd5d57c36 */ /* 0x000fe20008000000 */
[C---:B------:R-:W-:Y:S01]  /*1f90*/  LOP3.LUT P3, RZ, R220.reuse, 0x8, RZ, 0xc0, !PT ;  /* 0x00000008dcff7812 */ /* 0x040fe2000786c0ff */
[----:B------:R-:W-:Y:S01]  /*1fa0*/  VIADD R207, R207, UR15 ;  /* 0x0000000fcfcf7c36 */ /* 0x000fe20008000000 */
[----:B------:R-:W-:Y:S01]  /*1fb0*/  LOP3.LUT R221, R220, 0x8, RZ, 0xc0, !PT ;  /* 0x00000008dcdd7812 */ /* 0x000fe200078ec0ff */
[----:B------:R-:W-:Y:S01]  /*1fc0*/  UMOV UR15, UR21 ;  /* 0x00000015000f7c82 */ /* 0x000fe20008000000 */
[----:B------:R-:W-:-:S02]  /*1fd0*/  SEL R0, R0, 0xfffffff0, !P1 ;  /* 0xfffffff000007807 */ /* 0x000fc40004800000 */
[----:B-1--4-:R-:W-:-:S07]  /*1fe0*/  LOP3.LUT R217, R217, 0x400, R222, 0xf8, !PT ;  /* 0x00000400d9d97812 */ /* 0x012fce00078ef8de */
.L_x_254:
[----:B------:R-:W0:Y:S01]  /*1ff0*/  LDGDEPBAR ;  /* 0x00000000000079af */ /* 0x000e220000000000 */
[C---:B------:R-:W-:Y:S01]  /*2000*/  IMAD.IADD R0, R213.reuse, 0x1, R212 ;  /* 0x00000001d5007824 */ /* 0x040fe200078e02d4 */
[----:B------:R-:W-:Y:S01]  /*2010*/  UIADD3 UR6, UPT, UPT, UR6, -0x40, URZ ;  /* 0xffffffc006067890 */ /* 0x000fe2000fffe0ff */
[----:B------:R-:W-:Y:S05]  /*2020*/  IMAD.IADD R3, R213, 0x1, R215 ;  /* 0x00000001d5037824 */ /* 0x000fea00078e02d7 */
[----:B------:R-:W2:Y:S01]  /*2030*/  LDL R204, [R1] ;  /* 0x0000000001cc7983 */ /* 0x000ea20000100800 */
[----:B------:R-:W-:Y:S01]  /*2040*/  IMAD.MOV.U32 R205, RZ, RZ, 0x20 ;  /* 0x00000020ffcd7424 */ /* 0x000fe200078e00ff */
[----:B------:R-:W-:Y:S01]  /*2050*/  UISETP.GE.AND UP0, UPT, UR6, UR13, UPT ;  /* 0x0000000d0600728c */ /* 0x000fe2000bf06270 */
[----:B------:R-:W-:Y:S01]  /*2060*/  IMAD.IADD R2, R212, 0x1, R3 ;  /* 0x00000001d4027824 */ /* 0x000fe200078e0203 */
[----:B------:R-:W-:Y:S01]  /*2070*/  UMOV UR4, UR23 ;  /* 0x0000001700047c82 */ /* 0x000fe20008000000 */
[----:B------:R-:W-:Y:S01]  /*2080*/  IMAD.SHL.U32 R244, R220, 0x8, RZ ;  /* 0x00000008dcf47824 */ /* 0x000fe200078e00ff */
[----:B------:R-:W-:Y:S02]  /*2090*/  UIADD3 UR43, UPT, UPT, UR43, -0x1, URZ ;  /* 0xffffffff2b2b7890 */ /* 0x000fe4000fffe0ff */
[----:B------:R-:W-:Y:S02]  /*20a0*/  PLOP3.LUT P0, PT, PT, PT, UP0, 0x80, 0x8 ;  /* 0x000000000008781c */ /* 0x000fe40003f0f008 */
[----:B------:R-:W-:Y:S01]  /*20b0*/  LOP3.LUT R216, R244, 0x38, RZ, 0xc0, !PT ;  /* 0x00000038f4d87812 */ /* 0x000fe200078ec0ff */
[----:B------:R-:W-:Y:S01]  /*20c0*/  UISETP.GT.AND UP0, UPT, UR43, UR5, UPT ;  /* 0x000000052b00728c */ /* 0x000fe2000bf04270 */
[----:B--2---:R-:W-:Y:S01]  /*20d0*/  FSETP.NEU.FTZ.AND P4, PT, R204, -INF , PT ;  /* 0xff800000cc00780b */ /* 0x004fe20003f9d000 */
        /* <DEDUP_REMOVED lines=19> */
[----:B------:R-:W3:Y:S01]  /*2210*/  LDSM.16.M88.4 R196, [R209+0xc800] ;  /* 0x00c80000d1c4783b */ /* 0x000ee20000000200 */
[-C--:B------:R-:W-:Y:S07]  /*2220*/  HMMA.16816.F32.BF16 R28, R28, R166.reuse, RZ ;  /* 0x000000a61c1c723c */ /* 0x080fee00000418ff */
[----:B------:R-:W-:Y:S01]  /*2230*/  LDSM.16.M88.4 R200, [R2+0x1000] ;  /* 0x0010000002c8783b */ /* 0x000fe20000000200 */
[----:B------:R-:W-:Y:S07]  /*2240*/  HMMA.16816.F32.BF16 R32, R32, R166, RZ ;  /* 0x000000a62020723c */ /* 0x000fee00000418ff */
[----:B------:R-:W-:Y:S01]  /*2250*/  LDSM.16.M88.4 R164, [R2] ;  /* 0x0000000002a4783b */ /* 0x000fe20000000200 */
[-C--:B----4-:R-:W-:Y:S08]  /*2260*/  HMMA.16816.F32.BF16 R4, R168, R172.reuse, R4 ;  /* 0x000000aca804723c */ /* 0x090ff00000041804 */
[C---:B-1----:R-:W-:Y:S08]  /*2270*/  HMMA.16816.F32.BF16 R8, R176.reuse, R172, R8 ;  /* 0x000000acb008723c */ /* 0x042ff00000041808 */
[-C--:B------:R-:W-:Y:S08]  /*2280*/  HMMA.16816.F32.BF16 R12, R176, R174.reuse, R12 ;  /* 0x000000aeb00c723c */ /* 0x080ff0000004180c */
[C---:B------:R-:W-:Y:S01]  /*2290*/  HMMA.16816.F32.BF16 R16, R168.reuse, R174, R16 ;  /* 0x000000aea810723c */ /* 0x040fe20000041810 */
[----:B------:R-:W1:Y:S07]  /*22a0*/  LDSM.16.M88.4 R172, [R211+0xc000] ;  /* 0x00c00000d3ac783b */ /* 0x000e6e0000000200 */
[-C--:B--2---:R-:W-:Y:S08]  /*22b0*/  HMMA.16816.F32.BF16 R20, R168, R180.reuse, R20 ;  /* 0x000000b4a814723c */ /* 0x084ff00000041814 */
[C---:B------:R-:W-:Y:S08]  /*22c0*/  HMMA.16816.F32.BF16 R24, R176.reuse, R180, R24 ;  /* 0x000000b4b018723c */ /* 0x040ff00000041818 */
[-C--:B------:R-:W-:Y:S01]  /*22d0*/  HMMA.16816.F32.BF16 R28, R176, R182.reuse, R28 ;  /* 0x000000b6b01c723c */ /* 0x080fe2000004181c */
[----:B------:R-:W2:Y:S07]  /*22e0*/  LDSM.16.M88.4 R176, [R211+0xc800] ;  /* 0x00c80000d3b0783b */ /* 0x000eae0000000200 */
[----:B------:R-:W-:Y:S01]  /*22f0*/  HMMA.16816.F32.BF16 R32, R168, R182, R32 ;  /* 0x000000b6a820723c */ /* 0x000fe20000041820 */
[----:B------:R-:W-:Y:S07]  /*2300*/  LDSM.16.M88.4 R168, [R213+0x2000] ;  /* 0x00200000d5a8783b */ /* 0x000fee0000000200 */
[-C--:B------:R-:W-:Y:S01]  /*2310*/  HMMA.16816.F32.BF16 R4, R184, R188.reuse, R4 ;  /* 0x000000bcb804723c */ /* 0x080fe20000041804 */
[----:B------:R-:W4:Y:S07]  /*2320*/  LDSM.16.M88.4 R180, [R208+0x10000] ;  /* 0x01000000d0b4783b */ /* 0x000f2e0000000200 */
[C---:B---3--:R-:W-:Y:S08]  /*2330*/  HMMA.16816.F32.BF16 R8, R192.reuse, R188, R8 ;  /* 0x000000bcc008723c */ /* 0x048ff00000041808 */
[-C--:B------:R-:W-:Y:S08]  /*2340*/  HMMA.16816.F32.BF16 R12, R192, R190.reuse, R12 ;  /* 0x000000bec00c723c */ /* 0x080ff0000004180c */
[C---:B------:R-:W-:Y:S01]  /*2350*/  HMMA.16816.F32.BF16 R16, R184.reuse, R190, R16 ;  /* 0x000000beb810723c */ /* 0x040fe20000041810 */
[----:B------:R-:W3:Y:S07]  /*2360*/  LDSM.16.M88.4 R188, [R213+0x3000] ;  /* 0x00300000d5bc783b */ /* 0x000eee0000000200 */
[-C--:B------:R-:W-:Y:S08]  /*2370*/  HMMA.16816.F32.BF16 R20, R184, R196.reuse, R20 ;  /* 0x000000c4b814723c */ /* 0x080ff00000041814 */
[C---:B------:R-:W-:Y:S08]  /*2380*/  HMMA.16816.F32.BF16 R24, R192.reuse, R196, R24 ;  /* 0x000000c4c018723c */ /* 0x040ff00000041818 */
[-C--:B------:R-:W-:Y:S01]  /*2390*/  HMMA.16816.F32.BF16 R28, R192, R198.reuse, R28 ;  /* 0x000000c6c01c723c */ /* 0x080fe2000004181c */
[----:B------:R-:W3:Y:S07]  /*23a0*/  LDSM.16.M88.4 R192, [R208+0x10800] ;  /* 0x01080000d0c0783b */ /* 0x000eee0000000200 */
[----:B------:R-:W-:Y:S01]  /*23b0*/  HMMA.16816.F32.BF16 R32, R184, R198, R32 ;  /* 0x000000c6b820723c */ /* 0x000fe20000041820 */
[----:B------:R-:W-:Y:S07]  /*23c0*/  LDSM.16.M88.4 R184, [R210+0x10000] ;  /* 0x01000000d2b8783b */ /* 0x000fee0000000200 */
[-C--:B-1----:R-:W-:Y:S01]  /*23d0*/  HMMA.16816.F32.BF16 R4, R164, R172.reuse, R4 ;  /* 0x000000aca404723c */ /* 0x082fe20000041804 */
[----:B------:R-:W-:Y:S07]  /*23e0*/  LDSM.16.M88.4 R196, [R209+0x10000] ;  /* 0x01000000d1c4783b */ /* 0x000fee0000000200 */
[C---:B------:R-:W-:Y:S08]  /*23f0*/  HMMA.16816.F32.BF16 R8, R200.reuse, R172, R8 ;  /* 0x000000acc808723c */ /* 0x040ff00000041808 */
[-C--:B------:R-:W-:Y:S08]  /*2400*/  HMMA.16816.F32.BF16 R12, R200, R174.reuse, R12 ;  /* 0x000000aec80c723c */ /* 0x080ff0000004180c */
[C---:B------:R-:W-:Y:S01]  /*2410*/  HMMA.16816.F32.BF16 R16, R164.reuse, R174, R16 ;  /* 0x000000aea410723c */ /* 0x040fe20000041810 */
[----:B------:R-:W1:Y:S07]  /*2420*/  LDSM.16.M88.4 R172, [R0+0x2000] ;  /* 0x0020000000ac783b */ /* 0x000e6e0000000200 */
[-C--:B--2---:R-:W-:Y:S08]  /*2430*/  HMMA.16816.F32.BF16 R20, R164, R176.reuse, R20 ;  /* 0x000000b0a414723c */ /* 0x084ff00000041814 */
[C---:B------:R-:W-:Y:S08]  /*2440*/  HMMA.16816.F32.BF16 R24, R200.reuse, R176, R24 ;  /* 0x000000b0c818723c */ /* 0x040ff00000041818 */
[-C--:B------:R-:W-:Y:S01]  /*2450*/  HMMA.16816.F32.BF16 R28, R200, R178.reuse, R28 ;  /* 0x000000b2c81c723c */ /* 0x080fe2000004181c */
[----:B------:R-:W-:Y:S07]  /*2460*/  LDSM.16.M88.4 R200, [R211+0x10000] ;  /* 0x01000000d3c8783b */ /* 0x000fee0000000200 */
[----:B------:R-:W-:Y:S01]  /*2470*/  HMMA.16816.F32.BF16 R32, R164, R178, R32 ;  /* 0x000000b2a420723c */ /* 0x000fe20000041820 */
[----:B------:R2:W1:Y:S07]  /*2480*/  LDSM.16.M88.4 R164, [R0+0x3000] ;  /* 0x0030000000a4783b */ /* 0x00046e0000000200 */
[-C--:B----4-:R-:W-:Y:S01]  /*2490*/  HMMA.16816.F32.BF16 R4, R168, R180.reuse, R4 ;  /* 0x000000b4a804723c */ /* 0x090fe20000041804 */
[----:B------:R-:W4:Y:S07]  /*24a0*/  LDSM.16.M88.4 R176, [R210+0x10800] ;  /* 0x01080000d2b0783b */ /* 0x000f2e0000000200 */
[C---:B---3--:R-:W-:Y:S08]  /*24b0*/  HMMA.16816.F32.BF16 R8, R188.reuse, R180, R8 ;  /* 0x000000b4bc08723c */ /* 0x048ff00000041808 */
[-C--:B------:R-:W-:Y:S03]  /*24c0*/  HMMA.16816.F32.BF16 R12, R188, R182.reuse, R12 ;  /* 0x000000b6bc0c723c */ /* 0x080fe6000004180c */
[----:B--2---:R-:W-:Y:S05]  /*24d0*/  @!P0 IMAD.SHL.U32 R0, R220, 0x2, RZ ;  /* 0x00000002dc008824 */ /* 0x004fea00078e00ff */
[C---:B------:R-:W-:Y:S01]  /*24e0*/  HMMA.16816.F32.BF16 R16, R168.reuse, R182, R16 ;  /* 0x000000b6a810723c */ /* 0x040fe20000041810 */
[----:B------:R-:W2:Y:S03]  /*24f0*/  LDSM.16.M88.4 R180, [R3+0x2000] ;  /* 0x0020000003b4783b */ /* 0x000ea60000000200 */
[----:B------:R-:W-:Y:S04]  /*2500*/  @!P0 LOP3.LUT R0, R0, 0x6, RZ, 0xc0, !PT ;  /* 0x0000000600008812 */ /* 0x000fe800078ec0ff */
[-C--:B------:R-:W-:Y:S08]  /*2510*/  HMMA.16816.F32.BF16 R20, R168, R192.reuse, R20 ;  /* 0x000000c0a814723c */ /* 0x080ff00000041814 */
[C---:B------:R-:W-:Y:S08]  /*2520*/  HMMA.16816.F32.BF16 R24, R188.reuse, R192, R24 ;  /* 0x000000c0bc18723c */ /* 0x040ff00000041818 */
[-C--:B------:R-:W-:Y:S01]  /*2530*/  HMMA.16816.F32.BF16 R28, R188, R194.reuse, R28 ;  /* 0x000000c2bc1c723c */ /* 0x080fe2000004181c */
[----:B------:R-:W3:Y:S07]  /*2540*/  LDSM.16.M88.4 R188, [R3+0x3000] ;  /* 0x0030000003bc783b */ /* 0x000eee0000000200 */
[----:B------:R-:W-:Y:S01]  /*2550*/  HMMA.16816.F32.BF16 R32, R168, R194, R32 ;  /* 0x000000c2a820723c */ /* 0x000fe20000041820 */
[----:B------:R-:W3:Y:S07]  /*2560*/  LDSM.16.M88.4 R168, [R209+0x10800] ;  /* 0x01080000d1a8783b */ /* 0x000eee0000000200 */
[-C--:B-1----:R-:W-:Y:S01]  /*2570*/  HMMA.16816.F32.BF16 R4, R172, R184.reuse, R4 ;  /* 0x000000b8ac04723c */ /* 0x082fe20000041804 */
[----:B------:R-:W1:Y:S07]  /*2580*/  LDSM.16.M88.4 R192, [R2+0x2000] ;  /* 0x0020000002c0783b */ /* 0x000e6e0000000200 */
[C---:B------:R-:W-:Y:S08]  /*2590*/  HMMA.16816.F32.BF16 R8, R164.reuse, R184, R8 ;  /* 0x000000b8a408723c */ /* 0x040ff00000041808 */
[-C--:B------:R-:W-:Y:S08]  /*25a0*/  HMMA.16816.F32.BF16 R12, R164, R186.reuse, R12 ;  /* 0x000000baa40c723c */ /* 0x080ff0000004180c */
[C---:B------:R-:W-:Y:S08]  /*25b0*/  HMMA.16816.F32.BF16 R16, R172.reuse, R186, R16 ;  /* 0x000000baac10723c */ /* 0x040ff00000041810 */
[-C--:B----4-:R-:W-:Y:S08]  /*25c0*/  HMMA.16816.F32.BF16 R20, R172, R176.reuse, R20 ;  /* 0x000000b0ac14723c */ /* 0x090ff00000041814 */
[C---:B------:R-:W-:Y:S08]  /*25d0*/  HMMA.16816.F32.BF16 R24, R164.reuse, R176, R24 ;  /* 0x000000b0a418723c */ /* 0x040ff00000041818 */
[-C--:B------:R-:W-:Y:S01]  /*25e0*/  HMMA.16816.F32.BF16 R28, R164, R178.reuse, R28 ;  /* 0x000000b2a41c723c */ /* 0x080fe2000004181c */
[----:B------:R4:W1:Y:S07]  /*25f0*/  LDSM.16.M88.4 R164, [R2+0x3000] ;  /* 0x0030000002a4783b */ /* 0x00086e0000000200 */
[----:B------:R-:W-:Y:S01]  /*2600*/  HMMA.16816.F32.BF16 R32, R172, R178, R32 ;  /* 0x000000b2ac20723c */ /* 0x000fe20000041820 */
[----:B------:R-:W4:Y:S03]  /*2610*/  LDL R175, [R1+0x4] ;  /* 0x0000040001af7983 */ /* 0x000f260000100800 */
[----:B------:R-:W-:Y:S01]  /*2620*/  @!P0 VIADDMNMX R173, R238, -R205, UR44, PT ;  /* 0x0000002ceead8e46 */ /* 0x000fe2000b8009cd */
[----:B------:R-:W-:Y:S01]  /*2630*/  FMUL.FTZ R172, R204, 1.4426950216293334961 ;  /* 0x3fb8aa3bccac7820 */ /* 0x000fe20000410000 */
[----:B------:R-:W-:Y:S02]  /*2640*/  IMAD.MOV.U32 R204, RZ, RZ, 0x18 ;  /* 0x00000018ffcc7424 */ /* 0x000fe400078e00ff */
[-C--:B--2---:R-:W-:Y:S05]  /*2650*/  HMMA.16816.F32.BF16 R4, R180, R196.reuse, R4 ;  /* 0x000000c4b404723c */ /* 0x084fea0000041804 */
[----:B------:R-:W-:Y:S03]  /*2660*/  FSEL R172, R172, RZ, P4 ;  /* 0x000000ffacac7208 */ /* 0x000fe60002000000 */
[C---:B---3--:R-:W-:Y:S04]  /*2670*/  HMMA.16816.F32.BF16 R8, R188.reuse, R196, R8 ;  /* 0x000000c4bc08723c */ /* 0x048fe80000041808 */
[----:B----4-:R-:W-:Y:S04]  /*2680*/  @!P0 SHF.R.U32.HI R2, RZ, 0x1, R220 ;  /* 0x00000001ff028819 */ /* 0x010fe800000116dc */
[-C--:B------:R-:W-:Y:S03]  /*2690*/  HMMA.16816.F32.BF16 R12, R188, R198.reuse, R12 ;  /* 0x000000c6bc0c723c */ /* 0x080fe6000004180c */
[----:B------:R-:W-:Y:S01]  /*26a0*/  @!P0 LOP3.LUT R2, R0, 0x1e0, R2, 0xf8, !PT ;  /* 0x000001e000028812 */ /* 0x000fe200078ef802 */
[----:B------:R-:W-:Y:S04]  /*26b0*/  IMAD.U32 R0, RZ, RZ, UR33 ;  /* 0x00000021ff007e24 */ /* 0x000fe8000f8e00ff */
[C---:B------:R-:W-:Y:S04]  /*26c0*/  HMMA.16816.F32.BF16 R16, R180.reuse, R198, R16 ;  /* 0x000000c6b410723c */ /* 0x040fe80000041810 */
[----:B------:R-:W-:Y:S02]  /*26d0*/  @!P0 IMAD R0, R0, 0x80, R2 ;  /* 0x0000008000008824 */ /* 0x000fe400078e0202 */
[----:B------:R-:W-:Y:S02]  /*26e0*/  IMAD.MOV.U32 R2, RZ, RZ, 0x8 ;  /* 0x00000008ff027424 */ /* 0x000fe400078e00ff */
[-C--:B------:R-:W-:Y:S03]  /*26f0*/  HMMA.16816.F32.BF16 R20, R180, R168.reuse, R20 ;  /* 0x000000a8b414723c */ /* 0x080fe60000041814 */
[CC--:B------:R-:W-:Y:S01]  /*2700*/  @!P0 ISETP.GE.AND P5, PT, R0.reuse, R173.reuse, PT ;  /* 0x000000ad0000820c */ /* 0x0c0fe20003fa6270 */
[----:B------:R-:W-:Y:S01]  /*2710*/  @!P0 VIADD R174, R0, 0x1 ;  /* 0x0000000100ae8836 */ /* 0x000fe20000000000 */
[----:B------:R-:W-:Y:S01]  /*2720*/  @!P0 VIADDMNMX R3, R238, R2, UR44, PT ;  /* 0x0000002cee038e46 */ /* 0x000fe2000b800102 */
[----:B-----5:R-:W-:Y:S02]  /*2730*/  FMUL.FTZ R2, R250, 1.4426950216293334961 ;  /* 0x3fb8aa3bfa027820 */ /* 0x020fe40000410000 */
[C---:B------:R-:W-:Y:S04]  /*2740*/  HMMA.16816.F32.BF16 R24, R188.reuse, R168, R24 ;  /* 0x000000a8bc18723c */ /* 0x040fe80000041818 */
[----:B------:R-:W-:Y:S01]  /*2750*/  @!P0 ISETP.GE.AND P4, PT, R174, R173, PT ;  /* 0x000000adae00820c */ /* 0x000fe20003f86270 */
[----:B------:R-:W-:Y:S01]  /*2760*/  FMUL.FTZ R168, R251, 1.4426950216293334961 ;  /* 0x3fb8aa3bfba87820 */ /* 0x000fe20000410000 */
[C---:B------:R-:W-:Y:S02]  /*2770*/  @!P0 VIMNMX R169, PT, PT, R238.reuse, UR44, PT ;  /* 0x0000002ceea98c48 */ /* 0x040fe4000bfe0100 */
[-C--:B------:R-:W-:Y:S08]  /*2780*/  HMMA.16816.F32.BF16 R28, R188, R170.reuse, R28 ;  /* 0x000000aabc1c723c */ /* 0x080ff0000004181c */
[----:B------:R-:W-:Y:S04]  /*2790*/  HMMA.16816.F32.BF16 R32, R180, R170, R32 ;  /* 0x000000aab420723c */ /* 0x000fe80000041820 */
[----:B------:R-:W-:Y:S01]  /*27a0*/  @!P0 VIADDMNMX R171, R238, -R204, UR44, PT ;  /* 0x0000002ceeab8e46 */ /* 0x000fe2000b8009cc */
[----:B------:R-:W-:Y:S03]  /*27b0*/  FMUL.FTZ R170, R252, 1.4426950216293334961 ;  /* 0x3fb8aa3bfcaa7820 */ /* 0x000fe60000410000 */
[-C--:B-1----:R-:W-:Y:S08]  /*27c0*/  HMMA.16816.F32.BF16 R4, R192, R200.reuse, R4 ;  /* 0x000000c8c004723c */ /* 0x082ff00000041804 */
[C---:B------:R-:W-:Y:S08]  /*27d0*/  HMMA.16816.F32.BF16 R8, R164.reuse, R200, R8 ;  /* 0x000000c8a408723c */ /* 0x040ff00000041808 */
[-C--:B------:R-:W-:Y:S03]  /*27e0*/  HMMA.16816.F32.BF16 R12, R164, R202.reuse, R12 ;  /* 0x000000caa40c723c */ /* 0x080fe6000004180c */
[----:B------:R-:W-:Y:S02]  /*27f0*/  @!P0 FSEL R4, R4, -INF , !P5 ;  /* 0xff80000004048808 */ /* 0x000fe40006800000 */
        /* <DEDUP_REMOVED lines=13> */
[----:B------:R-:W-:Y:S01]  /*28d0*/  MUFU.EX2 R182, R5 ;  /* 0x0000000500b67308 */ /* 0x000fe20000000800 */
        /* <DEDUP_REMOVED lines=19> */
[----:B------:R3:W-:Y:S01]  /*2a10*/  MUFU.EX2 R224, R8 ;  /* 0x0000000800e07308 */ /* 0x0007e20000000800 */
[----:B-1----:R-:W1:Y:S09]  /*2a20*/  LDSM.16.M88.4 R4, [R211+0x10800] ;  /* 0x01080000d304783b */ /* 0x002e720000000200 */
[----:B------:R-:W-:Y:S01]  /*2a30*/  MUFU.EX2 R226, R10 ;  /* 0x0000000a00e27308 */ /* 0x000fe20000000800 */
[C---:B--2---:R-:W-:Y:S05]  /*2a40*/  @!P0 VIADD R9, R0.reuse, 0x8 ;  /* 0x0000000800098836 */ /* 0x044fea0000000000 */
[-C--:B------:R-:W-:Y:S04]  /*2a50*/  @!P0 ISETP.GE.AND P4, PT, R9, R169.reuse, PT ;  /* 0x000000a90900820c */ /* 0x080fe80003f86270 */
[----:B------:R-:W2:Y:S01]  /*2a60*/  MUFU.EX2 R225, R11 ;  /* 0x0000000b00e17308 */ /* 0x000ea20000000800 */
[----:B---3--:R-:W-:Y:S01]  /*2a70*/  @!P0 VIADD R8, R0, 0x9 ;  /* 0x0000000900088836 */ /* 0x008fe20000000000 */
        /* <DEDUP_REMOVED lines=13> */
[-C--:B-1----:R-:W-:Y:S05]  /*2b50*/  HMMA.16816.F32.BF16 R20, R192, R4.reuse, R20 ;  /* 0x00000004c014723c */ /* 0x082fea0000041814 */
        /* <DEDUP_REMOVED lines=17> */
[----:B------:R-:W-:Y:S01]  /*2c70*/  HMMA.16816.F32.BF16 R32, R192, R6, R32 ;  /* 0x00000006c020723c */ /* 0x000fe20000041820 */
[----:B------:R-:W-:Y:S03]  /*2c80*/  IMAD.MOV.U32 R195, RZ, RZ, 0x40 ;  /* 0x00000040ffc37424 */ /* 0x000fe600078e00ff */
[----:B------:R-:W-:Y:S01]  /*2c90*/  MUFU.EX2 R231, R17 ;  /* 0x0000001100e77308 */ /* 0x000fe20000000800 */
[----:B------:R-:W-:Y:S01]  /*2ca0*/  @!P0 FSEL R19, R19, -INF , !P4 ;  /* 0xff80000013138808 */ /* 0x000fe20006000000 */
[----:B------:R-:W-:Y:S01]  /*2cb0*/  @!P0 VIADD R4, R0, 0x18 ;  /* 0x0000001800048836 */ /* 0x000fe20000000000 */
[-C--:B------:R-:W-:Y:S01]  /*2cc0*/  @!P0 ISETP.GE.AND P4, PT, R8, R173.reuse, PT ;  /* 0x000000ad0800820c */ /* 0x080fe20003f86270 */
[----:B------:R-:W-:Y:S02]  /*2cd0*/  @!P0 VIADD R0, R0, 0x19 ;  /* 0x0000001900008836 */ /* 0x000fe40000000000 */
[--C-:B------:R-:W-:Y:S01]  /*2ce0*/  FFMA.FTZ R18, R18, UR12, -R170.reuse ;  /* 0x0000000c12127c23 */ /* 0x100fe200080108aa */
[----:B------:R-:W-:Y:S01]  /*2cf0*/  FFMA.FTZ R19, R19, UR12, -R170 ;  /* 0x0000000c13137c23 */ /* 0x000fe200080108aa */
[----:B------:R-:W-:Y:S02]  /*2d00*/  @!P0 FSEL R20, R20, -INF , !P4 ;  /* 0xff80000014148808 */ /* 0x000fe40006000000 */
[----:B------:R-:W-:Y:S01]  /*2d10*/  @!P0 ISETP.GE.AND P4, PT, R9, R173, PT ;  /* 0x000000ad0900820c */ /* 0x000fe20003f86270 */
[----:B------:R-:W-:Y:S01]  /*2d20*/  MUFU.EX2 R198, R18 ;  /* 0x0000001200c67308 */ /* 0x000fe20000000800 */
[-C--:B------:R-:W-:Y:S01]  /*2d30*/  @!P0 ISETP.GE.AND P6, PT, R4, R171.reuse, PT ;  /* 0x000000ab0400820c */ /* 0x080fe20003fc6270 */
[--C-:B------:R-:W-:Y:S01]  /*2d40*/  FFMA.FTZ R20, R20, UR12, -R172.reuse ;  /* 0x0000000c14147c23 */ /* 0x100fe200080108ac */
[----:B------:R-:W-:Y:S02]  /*2d50*/  @!P0 FSEL R21, R21, -INF , !P4 ;  /* 0xff80000015158808 */ /* 0x000fe40006000000 */
[-C--:B------:R-:W-:Y:S02]  /*2d60*/  @!P0 ISETP.GE.AND P4, PT, R8, R171.reuse, PT ;  /* 0x000000ab0800820c */ /* 0x080fe40003f86270 */
[----:B------:R-:W-:Y:S03]  /*2d70*/  @!P0 FSEL R25, R25, -INF , !P5 ;  /* 0xff80000019198808 */ /* 0x000fe60006800000 */
[----:B------:R-:W1:Y:S01]  /*2d80*/  MUFU.EX2 R197, R19 ;  /* 0x0000001300c57308 */ /* 0x000e620000000800 */
[----:B------:R-:W-:Y:S01]  /*2d90*/  @!P0 FSEL R22, R22, -INF , !P4 ;  /* 0xff80000016168808 */ /* 0x000fe20006000000 */
[----:B------:R-:W-:Y:S01]  /*2da0*/  FFMA.FTZ R21, R21, UR12, -R172 ;  /* 0x0000000c15157c23 */ /* 0x000fe200080108ac */
[-C--:B------:R-:W-:Y:S01]  /*2db0*/  @!P0 ISETP.GE.AND P4, PT, R9, R171.reuse, PT ;  /* 0x000000ab0900820c */ /* 0x080fe20003f86270 */
        /* <DEDUP_REMOVED lines=9> */
[-C--:B------:R-:W-:Y:S03]  /*2e50*/  @!P0 ISETP.GE.AND P4, PT, R8, R3.reuse, PT ;  /* 0x000000030800820c */ /* 0x080fe60003f86270 */
[----:B------:R-:W3:Y:S01]  /*2e60*/  MUFU.EX2 R227, R21 ;  /* 0x0000001500e37308 */ /* 0x000ee20000000800 */
[-C--:B------:R-:W-:Y:S01]  /*2e70*/  @!P0 ISETP.GE.AND P5, PT, R0, R3.reuse, PT ;  /* 0x000000030000820c */ /* 0x080fe20003fa6270 */
[----:B------:R-:W-:Y:S01]  /*2e80*/  FFMA.FTZ R24, R24, UR12, -R168 ;  /* 0x0000000c18187c23 */ /* 0x000fe200080108a8 */
[----:B------:R-:W-:Y:S02]  /*2e90*/  @!P0 FSEL R26, R26, -INF , !P4 ;  /* 0xff8000001a1a8808 */ /* 0x000fe40006000000 */
[----:B------:R-:W-:Y:S02]  /*2ea0*/  @!P0 ISETP.GE.AND P4, PT, R9, R3, PT ;  /* 0x000000030900820c */ /* 0x000fe40003f86270 */
[----:B--2---:R-:W-:Y:S01]  /*2eb0*/  F2FP.BF16.F32.PACK_AB R6, R225, R226 ;  /* 0x000000e2e106723e */ /* 0x004fe200000010ff */
[--C-:B------:R-:W-:Y:S01]  /*2ec0*/  FFMA.FTZ R26, R26, UR12, -R2.reuse ;  /* 0x0000000c1a1a7c23 */ /* 0x100fe20008010802 */
[----:B------:R-:W-:Y:S01]  /*2ed0*/  @!P0 FSEL R27, R27, -INF , !P4 ;  /* 0xff8000001b1b8808 */ /* 0x000fe20006000000 */
[----:B------:R-:W-:Y:S01]  /*2ee0*/  MUFU.EX2 R190, R22 ;  /* 0x0000001600be7308 */ /* 0x000fe20000000800 */
[-C--:B------:R-:W-:Y:S02]  /*2ef0*/  @!P0 ISETP.GE.AND P4, PT, R4, R169.reuse, PT ;  /* 0x000000a90400820c */ /* 0x080fe40003f86270 */
[----:B------:R-:W-:Y:S01]  /*2f00*/  @!P0 FSEL R34, R34, -INF , !P6 ;  /* 0xff80000022228808 */ /* 0x000fe20007000000 */
[----:B------:R-:W-:Y:S01]  /*2f10*/  FFMA.FTZ R27, R27, UR12, -R2 ;  /* 0x0000000c1b1b7c23 */ /* 0x000fe20008010802 */
[----:B------:R-:W-:Y:S02]  /*2f20*/  @!P0 FSEL R28, R28, -INF , !P4 ;  /* 0xff8000001c1c8808 */ /* 0x000fe40006000000 */
[----:B------:R-:W-:Y:S01]  /*2f30*/  @!P0 ISETP.GE.AND P4, PT, R0, R169, PT ;  /* 0x000000a90000820c */ /* 0x000fe20003f86270 */
[--C-:B------:R-:W-:Y:S01]  /*2f40*/  FFMA.FTZ R34, R34, UR12, -R170.reuse ;  /* 0x0000000c22227c23 */ /* 0x100fe200080108aa */
[----:B------:R-:W-:Y:S01]  /*2f50*/  @!P0 FSEL R31, R31, -INF , !P5 ;  /* 0xff8000001f1f8808 */ /* 0x000fe20006800000 */
[----:B------:R-:W-:Y:S01]  /*2f60*/  FFMA.FTZ R170, R35, UR12, -R170 ;  /* 0x0000000c23aa7c23 */ /* 0x000fe200080108aa */
[----:B------:R-:W-:Y:S01]  /*2f70*/  @!P0 FSEL R29, R29, -INF , !P4 ;  /* 0xff8000001d1d8808 */ /* 0x000fe20006000000 */
[----:B------:R-:W-:Y:S01]  /*2f80*/  MUFU.EX2 R191, R23 ;  /* 0x0000001700bf7308 */ /* 0x000fe20000000800 */
[-C--:B------:R-:W-:Y:S01]  /*2f90*/  @!P0 ISETP.GE.AND P4, PT, R4, R173.reuse, PT ;  /* 0x000000ad0400820c */ /* 0x080fe20003f86270 */
[--C-:B------:R-:W-:Y:S01]  /*2fa0*/  FFMA.FTZ R28, R28, UR12, -R168.reuse ;  /* 0x0000000c1c1c7c23 */ /* 0x100fe200080108a8 */
[----:B------:R-:W-:Y:S01]  /*2fb0*/  LOP3.LUT R7, R222, 0x7a00, RZ, 0xc0, !PT ;  /* 0x00007a00de077812 */ /* 0x000fe200078ec0ff */
[----:B------:R-:W-:Y:S01]  /*2fc0*/  FFMA.FTZ R168, R29, UR12, -R168 ;  /* 0x0000000c1da87c23 */ /* 0x000fe200080108a8 */
[----:B------:R-:W-:Y:S02]  /*2fd0*/  @!P0 FSEL R32, R32, -INF , !P4 ;  /* 0xff80000020208808 */ /* 0x000fe40006000000 */
[----:B------:R-:W-:Y:S03]  /*2fe0*/  @!P0 ISETP.GE.AND P4, PT, R0, R173, PT ;  /* 0x000000ad0000820c */ /* 0x000fe60003f86270 */
[----:B------:R-:W-:Y:S01]  /*2ff0*/  MUFU.EX2 R185, R34 ;  /* 0x0000002200b97308 */ /* 0x000fe20000000800 */
[----:B------:R-:W-:Y:S01]  /*3000*/  SEL R215, R195, 0xffffffc0, !P1 ;  /* 0xffffffc0c3d77807 */ /* 0x000fe20004800000 */
[--C-:B------:R-:W-:Y:S01]  /*3010*/  FFMA.FTZ R32, R32, UR12, -R172.reuse ;  /* 0x0000000c20207c23 */ /* 0x100fe200080108ac */
[----:B------:R-:W-:Y:S02]  /*3020*/  @!P0 FSEL R33, R33, -INF , !P4 ;  /* 0xff80000021218808 */ /* 0x000fe40006000000 */
[----:B------:R-:W-:Y:S02]  /*3030*/  @!P0 ISETP.GE.AND P4, PT, R4, R3, PT ;  /* 0x000000030400820c */ /* 0x000fe40003f86270 */
[----:B------:R-:W-:Y:S01]  /*3040*/  F2FP.BF16.F32.PACK_AB R4, R229, R230 ;  /* 0x000000e6e504723e */ /* 0x000fe200000010ff */
[----:B------:R-:W-:Y:S01]  /*3050*/  FFMA.FTZ R172, R33, UR12, -R172 ;  /* 0x0000000c21ac7c23 */ /* 0x000fe200080108ac */
[----:B-1----:R-:W-:Y:S01]  /*3060*/  F2FP.BF16.F32.PACK_AB R3, R197, R198 ;  /* 0x000000c6c503723e */ /* 0x002fe200000010ff */
[----:B------:R-:W-:Y:S01]  /*3070*/  MUFU.EX2 R194, R32 ;  /* 0x0000002000c27308 */ /* 0x000fe20000000800 */
[----:B------:R-:W-:Y:S05]  /*3080*/  @!P0 FSEL R30, R30, -INF , !P4 ;  /* 0xff8000001e1e8808 */ /* 0x000fea0006000000 */
[--C-:B------:R-:W-:Y:S01]  /*3090*/  FFMA.FTZ R30, R30, UR12, -R2.reuse ;  /* 0x0000000c1e1e7c23 */ /* 0x100fe20008010802 */
[----:B------:R-:W-:Y:S03]  /*30a0*/  FFMA.FTZ R2, R31, UR12, -R2 ;  /* 0x0000000c1f027c23 */ /* 0x000fe60008010802 */
[----:B------:R-:W-:Y:S01]  /*30b0*/  MUFU.EX2 R193, R172 ;  /* 0x000000ac00c17308 */ /* 0x000fe20000000800 */
[----:B------:R-:W-:Y:S01]  /*30c0*/  LEA R180, R175, UR4, 0x1 ;  /* 0x00000004afb47c11 */ /* 0x000fe2000f8e08ff */
[----:B------:R-:W-:Y:S08]  /*30d0*/  IMAD.MOV.U32 R175, RZ, RZ, 0x10 ;  /* 0x00000010ffaf7424 */ /* 0x000ff000078e00ff */
[----:B------:R-:W-:Y:S01]  /*30e0*/  MUFU.EX2 R184, R170 ;  /* 0x000000aa00b87308 */ /* 0x000fe20000000800 */
[C---:B------:R-:W-:Y:S01]  /*30f0*/  VIADD R5, R180.reuse, 0x20000 ;  /* 0x00020000b4057836 */ /* 0x040fe20000000000 */
[----:B------:R1:W-:Y:S01]  /*3100*/  STS [R180+0x20400], R4 ;  /* 0x02040004b4007388 */ /* 0x0003e20000000800 */
[----:B------:R-:W-:Y:S01]  /*3110*/  VIADD R181, R180, 0x20020 ;  /* 0x00020020b4b57836 */ /* 0x000fe20000000000 */
[----:B------:R-:W-:Y:S01]  /*3120*/  SEL R175, R175, 0xfffffff0, !P1 ;  /* 0xfffffff0afaf7807 */ /* 0x000fe20004800000 */
[----:B------:R-:W-:Y:S01]  /*3130*/  @P3 VIADD R181, R5, 0xffffffe0 ;  /* 0xffffffe005b53836 */ /* 0x000fe20000000000 */
[----:B------:R-:W-:Y:S04]  /*3140*/  F2FP.BF16.F32.PACK_AB R5, R182, R183 ;  /* 0x000000b7b605723e */ /* 0x000fe800000010ff */
[----:B------:R2:W-:Y:S01]  /*3150*/  MUFU.EX2 R186, R2 ;  /* 0x0000000200ba7308 */ /* 0x0005e20000000800 */
[----:B------:R-:W-:Y:S01]  /*3160*/  IMAD.IADD R0, R180, 0x1, R175 ;  /* 0x00000001b4007824 */ /* 0x000fe200078e02af */
[----:B------:R4:W-:Y:S04]  /*3170*/  STS [R180+0x20000], R5 ;  /* 0x02000005b4007388 */ /* 0x0009e80000000800 */
[----:B------:R3:W-:Y:S04]  /*3180*/  STS [R0+0x20400], R3 ;  /* 0x0204000300007388 */ /* 0x0007e80000000800 */
[----:B------:R-:W-:Y:S10]  /*3190*/  MUFU.EX2 R199, R24 ;  /* 0x0000001800c77308 */ /* 0x000ff40000000800 */
[----:B------:R-:W3:Y:S01]  /*31a0*/  MUFU.EX2 R196, R25 ;  /* 0x0000001900c47308 */ /* 0x000ee20000000800 */
[----:B--2---:R-:W-:Y:S01]  /*31b0*/  IMAD.IADD R2, R175, 0x1, R181 ;  /* 0x00000001af027824 */ /* 0x004fe200078e02b5 */
[----:B-1----:R-:W-:Y:S05]  /*31c0*/  F2FP.BF16.F32.PACK_AB R4, R231, R232 ;  /* 0x000000e8e704723e */ /* 0x002fea00000010ff */
[----:B------:R1:W-:Y:S03]  /*31d0*/  STS [R0+0x20000], R4 ;  /* 0x0200000400007388 */ /* 0x0003e60000000800 */
[----:B------:R-:W-:Y:S01]  /*31e0*/  MUFU.EX2 R200, R26 ;  /* 0x0000001a00c87308 */ /* 0x000fe20000000800 */
[----:B----4-:R-:W-:Y:S01]  /*31f0*/  F2FP.BF16.F32.PACK_AB R5, R205, R224 ;  /* 0x000000e0cd05723e */ /* 0x010fe200000010ff */
[----:B------:R2:W-:Y:S01]  /*3200*/  STS [R180+0x21400], R6 ;  /* 0x02140006b4007388 */ /* 0x0005e20000000800 */
[----:B---3--:R-:W-:Y:S03]  /*3210*/  F2FP.BF16.F32.PACK_AB R3, R227, R228 ;  /* 0x000000e4e303723e */ /* 0x008fe600000010ff */
[----:B------:R3:W-:Y:S04]  /*3220*/  STS [R180+0x21000], R5 ;  /* 0x02100005b4007388 */ /* 0x0007e80000000800 */
[----:B------:R-:W-:Y:S10]  /*3230*/  MUFU.EX2 R192, R27 ;  /* 0x0000001b00c07308 */ /* 0x000ff40000000800 */
[----:B------:R-:W-:Y:S01]  /*3240*/  MUFU.EX2 R189, R28 ;  /* 0x0000001c00bd7308 */ /* 0x000fe20000000800 */
[----:B-1----:R-:W-:Y:S09]  /*3250*/  F2FP.BF16.F32.PACK_AB R4, R203, R214 ;  /* 0x000000d6cb04723e */ /* 0x002ff200000010ff */
[----:B------:R-:W-:Y:S01]  /*3260*/  MUFU.EX2 R188, R168 ;  /* 0x000000a800bc7308 */ /* 0x000fe20000000800 */
[----:B------:R1:W-:Y:S01]  /*3270*/  STS [R0+0x21400], R4 ;  /* 0x0214000400007388 */ /* 0x0003e20000000800 */
[----:B--2---:R-:W-:Y:S02]  /*3280*/  F2FP.BF16.F32.PACK_AB R6, R196, R199 ;  /* 0x000000c7c406723e */ /* 0x004fe400000010ff */
[----:B---3--:R-:W-:Y:S06]  /*3290*/  F2FP.BF16.F32.PACK_AB R5, R201, R202 ;  /* 0x000000cac905723e */ /* 0x008fec00000010ff */
[----:B------:R-:W2:Y:S01]  /*32a0*/  MUFU.EX2 R187, R30 ;  /* 0x0000001e00bb7308 */ /* 0x000ea20000000800 */
[----:B------:R3:W-:Y:S04]  /*32b0*/  STS [R0+0x21000], R5 ;  /* 0x0210000500007388 */ /* 0x0007e80000000800 */
[----:B------:R4:W-:Y:S01]  /*32c0*/  STS [R181], R3 ;  /* 0x00000003b5007388 */ /* 0x0009e20000000800 */
[----:B-1----:R-:W-:Y:S05]  /*32d0*/  F2FP.BF16.F32.PACK_AB R4, R191, R190 ;  /* 0x000000bebf04723e */ /* 0x002fea00000010ff */
[----:B------:R2:W-:Y:S01]  /*32e0*/  STS [R181+0x400], R4 ;  /* 0x00040004b5007388 */ /* 0x0005e20000000800 */
[----:B---3--:R-:W-:Y:S02]  /*32f0*/  F2FP.BF16.F32.PACK_AB R0, R193, R194 ;  /* 0x000000c2c100723e */ /* 0x008fe400000010ff */
[----:B------:R-:W-:Y:S02]  /*3300*/  F2FP.BF16.F32.PACK_AB R5, R184, R185 ;  /* 0x000000b9b805723e */ /* 0x000fe400000010ff */
[----:B----4-:R-:W-:Y:S01]  /*3310*/  LOP3.LUT R3, R216, 0x1c0, R219, 0xf8, !PT ;  /* 0x000001c0d8037812 */ /* 0x010fe200078ef8db */
[----:B------:R1:W-:Y:S03]  /*3320*/  STS [R2], R0 ;  /* 0x0000000002007388 */ /* 0x0003e60000000800 */
[----:B------:R-:W-:Y:S01]  /*3330*/  LOP3.LUT R208, R7, R3, R221, 0xf6, !PT ;  /* 0x0000000307d07212 */ /* 0x000fe200078ef6dd */
[----:B------:R3:W-:Y:S01]  /*3340*/  STS [R2+0x400], R5 ;  /* 0x0004000502007388 */ /* 0x0007e20000000800 */
[----:B------:R-:W-:Y:S02]  /*3350*/  IMAD.MOV.U32 R7, RZ, RZ, 0x20 ;  /* 0x00000020ff077424 */ /* 0x000fe400078e00ff */
[----:B------:R-:W-:Y:S01]  /*3360*/  LEA R208, R208, UR4, 0x1 ;  /* 0x00000004d0d07c11 */ /* 0x000fe2000f8e08ff */
[----:B------:R4:W-:Y:S02]  /*3370*/  STS [R181+0x1000], R6 ;  /* 0x00100006b5007388 */ /* 0x0009e40000000800 */
[----:B------:R-:W-:Y:S02]  /*3380*/  SEL R212, R7, 0xffffffe0, !P2 ;  /* 0xffffffe007d47807 */ /* 0x000fe40005000000 */
[--C-:B------:R-:W-:Y:S03]  /*3390*/  IMAD.IADD R209, R215, 0x1, R208.reuse ;  /* 0x00000001d7d17824 */ /* 0x100fe600078e02d0 */
[----:B------:R-:W-:Y:S01]  /*33a0*/  IMAD.IADD R210, R212, 0x1, R208 ;  /* 0x00000001d4d27824 */ /* 0x000fe200078e02d0 */
[----:B--2---:R-:W-:Y:S01]  /*33b0*/  F2FP.BF16.F32.PACK_AB R4, R186, R187 ;  /* 0x000000bbba04723e */ /* 0x004fe200000010ff */
[----:B------:R-:W-:Y:S01]  /*33c0*/  IMAD.IADD R211, R212, 0x1, R209 ;  /* 0x00000001d4d37824 */ /* 0x000fe200078e02d1 */
[----:B-1----:R-:W-:Y:S02]  /*33d0*/  LOP3.LUT R0, R3, 0x8, R218, 0x78, !PT ;  /* 0x0000000803007812 */ /* 0x002fe400078e78da */
[----:B---3--:R-:W-:Y:S02]  /*33e0*/  F2FP.BF16.F32.PACK_AB R5, R188, R189 ;  /* 0x000000bdbc05723e */ /* 0x008fe400000010ff */
[----:B------:R-:W-:Y:S02]  /*33f0*/  LOP3.LUT R0, R217, R0, RZ, 0xfc, !PT ;  /* 0x00000000d9007212 */ /* 0x000fe400078efcff */
[----:B----4-:R-:W-:Y:S02]  /*3400*/  F2FP.BF16.F32.PACK_AB R6, R192, R200 ;  /* 0x000000c8c006723e */ /* 0x010fe400000010ff */
[----:B------:R-:W-:Y:S03]  /*3410*/  LEA R204, R0, UR4, 0x1 ;  /* 0x0000000400cc7c11 */ /* 0x000fe6000f8e08ff */
[----:B------:R-:W-:Y:S02]  /*3420*/  STS [R181+0x1400], R6 ;  /* 0x00140006b5007388 */ /* 0x000fe40000000800 */
[C---:B------:R-:W-:Y:S02]  /*3430*/  IMAD.IADD R206, R204.reuse, 0x1, R212 ;  /* 0x00000001ccce7824 */ /* 0x040fe400078e02d4 */
        /* <DEDUP_REMOVED lines=12> */
[C---:B---3--:R-:W-:Y:S08]  /*3500*/  HMMA.16816.F32.BF16 R8, R28.reuse, R16, RZ ;  /* 0x000000101c08723c */ /* 0x048ff000000418ff */
[-C--:B------:R-:W-:Y:S08]  /*3510*/  HMMA.16816.F32.BF16 R12, R28, R18.reuse, RZ ;  /* 0x000000121c0c723c */ /* 0x080ff000000418ff */
[C---:B------:R-:W-:Y:S08]  /*3520*/  HMMA.16816.F32.BF16 R16, R32.reuse, R18, RZ ;  /* 0x000000122010723c */ /* 0x040ff000000418ff */
[-C--:B-1----:R-:W-:Y:S08]  /*3530*/  HMMA.16816.F32.BF16 R20, R32, R164.reuse, RZ ;  /* 0x000000a42014723c */ /* 0x082ff000000418ff */
[C---:B------:R-:W-:Y:S08]  /*3540*/  HMMA.16816.F32.BF16 R24, R28.reuse, R164, RZ ;  /* 0x000000a41c18723c */ /* 0x040ff000000418ff */
[-C--:B------:R-:W-:Y:S08]  /*3550*/  HMMA.16816.F32.BF16 R28, R28, R166.reuse, RZ ;  /* 0x000000a61c1c723c */ /* 0x080ff000000418ff */
[----:B------:R-:W-:Y:S01]  /*3560*/  HMMA.16816.F32.BF16 R32, R32, R166, RZ ;  /* 0x000000a62020723c */ /* 0x000fe200000418ff */
[----:B------:R-:W1:Y:S07]  /*3570*/  LDSM.16.M88.4 R164, [R210+0x14800] ;  /* 0x01480000d2a4783b */ /* 0x000e6e0000000200 */
[-C--:B----4-:R-:W-:Y:S08]  /*3580*/  HMMA.16816.F32.BF16 R4, R168, R172.reuse, R4 ;  /* 0x000000aca804723c */ /* 0x090ff00000041804 */
[C---:B--2---:R-:W-:Y:S08]  /*3590*/  HMMA.16816.F32.BF16 R8, R176.reuse, R172, R8 ;  /* 0x000000acb008723c */ /* 0x044ff00000041808 */
[-C--:B------:R-:W-:Y:S08]  /*35a0*/  HMMA.16816.F32.BF16 R12, R176, R174.reuse, R12 ;  /* 0x000000aeb00c723c */ /* 0x080ff0000004180c */
[C---:B------:R-:W-:Y:S01]  /*35b0*/  HMMA.16816.F32.BF16 R16, R168.reuse, R174, R16 ;  /* 0x000000aea810723c */ /* 0x040fe20000041810 */
[----:B------:R-:W-:Y:S07]  /*35c0*/  LDSM.16.M88.4 R172, [R2+0x8000] ;  /* 0x0080000002ac783b */ /* 0x000fee0000000200 */
[-C--:B-1----:R-:W-:Y:S08]  /*35d0*/  HMMA.16816.F32.BF16 R20, R168, R164.reuse, R20 ;  /* 0x000000a4a814723c */ /* 0x082ff00000041814 */
[C---:B------:R-:W-:Y:S08]  /*35e0*/  HMMA.16816.F32.BF16 R24, R176.reuse, R164, R24 ;  /* 0x000000a4b018723c */ /* 0x040ff00000041818 */
[-C--:B------:R-:W-:Y:S08]  /*35f0*/  HMMA.16816.F32.BF16 R28, R176, R166.reuse, R28 ;  /* 0x000000a6b01c723c */ /* 0x080ff0000004181c */
        /* <DEDUP_REMOVED lines=57> */
[C---:B------:R-:W-:Y:S01]  /*3990*/  HMMA.16816.F32.BF16 R24, R168.reuse, R164, R24 ;  /* 0x000000a4a818723c */ /* 0x040fe20000041818 */
[----:B------:R-:W-:Y:S02]  /*39a0*/  IMAD.U32 R164, RZ, RZ, UR14 ;  /* 0x0000000effa47e24 */ /* 0x000fe4000f8e00ff */
[----:B------:R-:W-:Y:S03]  /*39b0*/  IMAD.U32 R165, RZ, RZ, UR15 ;  /* 0x0000000fffa57e24 */ /* 0x000fe6000f8e00ff */
[C---:B------:R-:W-:Y:S02]  /*39c0*/  LEA R178, P0, R245.reuse, R164, 0x2 ;  /* 0x000000a4f5b27211 */ /* 0x040fe400078010ff */
[-C--:B------:R-:W-:Y:S01]  /*39d0*/  HMMA.16816.F32.BF16 R28, R168, R166.reuse, R28 ;  /* 0x000000a6a81c723c */ /* 0x080fe2000004181c */
[----:B------:R-:W-:Y:S02]  /*39e0*/  LDSM.16.M88.4 R168, [R211+0x18000] ;  /* 0x01800000d3a8783b */ /* 0x000fe40000000200 */
[----:B------:R-:W-:Y:S05]  /*39f0*/  LEA.HI.X R179, R245, R165, RZ, 0x2, P0 ;  /* 0x000000a5f5b37211 */ /* 0x000fea00000f14ff */
[----:B------:R-:W-:Y:S01]  /*3a00*/  HMMA.16816.F32.BF16 R32, R172, R166, R32 ;  /* 0x000000a6ac20723c */ /* 0x000fe20000041820 */
[----:B------:R-:W2:Y:S04]  /*3a10*/  LDG.E R177, desc[UR30][R178.64] ;  /* 0x0000001eb2b17981 */ /* 0x000ea8000c1e1900 */
[----:B------:R-:W3:Y:S04]  /*3a20*/  LDG.E R176, desc[UR30][R178.64+0x20] ;  /* 0x0000201eb2b07981 */ /* 0x000ee8000c1e1900 */
[----:B------:R1:W5:Y:S04]  /*3a30*/  LDG.E R173, desc[UR30][R178.64+0x80] ;  /* 0x0000801eb2ad7981 */ /* 0x000368000c1e1900 */
[----:B------:R1:W5:Y:S04]  /*3a40*/  LDG.E R172, desc[UR30][R178.64+0xa0] ;  /* 0x0000a01eb2ac7981 */ /* 0x000368000c1e1900 */
[----:B------:R-:W4:Y:S02]  /*3a50*/  LDSM.16.M88.4 R164, [R0+0xa000] ;  /* 0x00a0000000a4783b */ /* 0x000f240000000200 */
[-C--:B----4-:R-:W-:Y:S11]  /*3a60*/  HMMA.16816.F32.BF16 R4, R164, R168.reuse, R4 ;  /* 0x000000a8a404723c */ /* 0x090ff60000041804 */
[----:B------:R-:W-:Y:S08]  /*3a70*/  @!UPT UIADD3 URZ, UPT, UPT, URZ, URZ, URZ ;  /* 0x000000fffffff290 */ /* 0x000ff0000fffe0ff */
[C---:B--2---:R-:W-:Y:S01]  /*3a80*/  FADD.FTZ R4, -R177.reuse, R4 ;  /* 0x00000004b1047221 */ /* 0x044fe20000010100 */
[----:B------:R-:W-:Y:S01]  /*3a90*/  FADD.FTZ R5, -R177, R5 ;  /* 0x00000005b1057221 */ /* 0x000fe20000010100 */
[C---:B---3--:R-:W-:Y:S01]  /*3aa0*/  FADD.FTZ R6, -R176.reuse, R6 ;  /* 0x00000006b0067221 */ /* 0x048fe20000010100 */
[----:B------:R-:W-:Y:S01]  /*3ab0*/  FADD.FTZ R7, -R176, R7 ;  /* 0x00000007b0077221 */ /* 0x000fe20000010100 */
[----:B------:R-:W-:Y:S01]  /*3ac0*/  FMUL.FTZ R183, R183, R4 ;  /* 0x00000004b7b77220 */ /* 0x000fe20000410000 */
[----:B------:R-:W-:Y:S01]  /*3ad0*/  FMUL.FTZ R182, R182, R5 ;  /* 0x00000005b6b67220 */ /* 0x000fe20000410000 */
[----:B------:R-:W-:Y:S01]  /*3ae0*/  FMUL.FTZ R175, R230, R6 ;  /* 0x00000006e6af7220 */ /* 0x000fe20000410000 */
[----:B------:R-:W-:Y:S02]  /*3af0*/  FMUL.FTZ R174, R229, R7 ;  /* 0x00000007e5ae7220 */ /* 0x000fe40000410000 */
[----:B------:R2:W3:Y:S02]  /*3b00*/  LDSM.16.M88.4 R4, [R0+0xb000] ;  /* 0x00b000000004783b */ /* 0x0004e40000000200 */
[--C-:B--2---:R-:W-:Y:S04]  /*3b10*/  SHF.R.U32.HI R0, RZ, 0x4, R220.reuse ;  /* 0x00000004ff007819 */ /* 0x104fe800000116dc */
[----:B------:R-:W-:Y:S04]  /*3b20*/  LOP3.LUT R0, R0, 0x8, RZ, 0xc0, !PT ;  /* 0x0000000800007812 */ /* 0x000fe800078ec0ff */
[----:B------:R-:W-:Y:S04]  /*3b30*/  LOP3.LUT R0, R0, 0x10, R220, 0xf8, !PT ;  /* 0x0000001000007812 */ /* 0x000fe800078ef8dc */
[----:B------:R-:W-:Y:S02]  /*3b40*/  LOP3.LUT R2, R0, R3, RZ, 0x3c, !PT ;  /* 0x0000000300027212 */ /* 0x000fe400078e3cff */
[----:B------:R-:W-:Y:S01]  /*3b50*/  F2FP.BF16.F32.PACK_AB R3, R182, R183 ;  /* 0x000000b7b603723e */ /* 0x000fe200000010ff */
[C---:B---3--:R-:W-:Y:S08]  /*3b60*/  HMMA.16816.F32.BF16 R8, R4.reuse, R168, R8 ;  /* 0x000000a80408723c */ /* 0x048ff00000041808 */
[-C--:B------:R-:W-:Y:S08]  /*3b70*/  HMMA.16816.F32.BF16 R12, R4, R170.reuse, R12 ;  /* 0x000000aa040c723c */ /* 0x080ff0000004180c */
[C---:B------:R-:W-:Y:S01]  /*3b80*/  HMMA.16816.F32.BF16 R16, R164.reuse, R170, R16 ;  /* 0x000000aaa410723c */ /* 0x040fe20000041810 */
[----:B------:R-:W2:Y:S11]  /*3b90*/  LDSM.16.M88.4 R168, [R211+0x18800] ;  /* 0x01880000d3a8783b */ /* 0x000eb60000000200 */
[----:B------:R-:W-:Y:S07]  /*3ba0*/  @!UPT UIADD3 URZ, UPT, UPT, URZ, URZ, URZ ;  /* 0x000000fffffff290 */ /* 0x000fee000fffe0ff */
[C---:B------:R-:W-:Y:S01]  /*3bb0*/  FADD.FTZ R18, -R176.reuse, R18 ;  /* 0x00000012b0127221 */ /* 0x040fe20000010100 */
[----:B------:R-:W-:Y:S01]  /*3bc0*/  FADD.FTZ R19, -R176, R19 ;  /* 0x00000013b0137221 */ /* 0x000fe20000010100 */
[-C--:B--2---:R-:W-:Y:S08]  /*3bd0*/  HMMA.16816.F32.BF16 R20, R164, R168.reuse, R20 ;  /* 0x000000a8a414723c */ /* 0x084ff00000041814 */
[C---:B------:R-:W-:Y:S08]  /*3be0*/  HMMA.16816.F32.BF16 R24, R4.reuse, R168, R24 ;  /* 0x000000a80418723c */ /* 0x040ff00000041818 */
[-C--:B------:R-:W-:Y:S03]  /*3bf0*/  HMMA.16816.F32.BF16 R28, R4, R170.reuse, R28 ;  /* 0x000000aa041c723c */ /* 0x080fe6000004181c */
[C---:B------:R-:W-:Y:S01]  /*3c00*/  FADD.FTZ R6, -R177.reuse, R16 ;  /* 0x00000010b1067221 */ /* 0x040fe20000010100 */
[C---:B------:R-:W-:Y:S01]  /*3c10*/  FADD.FTZ R5, -R177.reuse, R17 ;  /* 0x00000011b1057221 */ /* 0x040fe20000010100 */
[C---:B------:R-:W-:Y:S01]  /*3c20*/  FADD.FTZ R0, -R177.reuse, R20 ;  /* 0x00000014b1007221 */ /* 0x040fe20000010100 */
[----:B------:R-:W-:Y:S01]  /*3c30*/  FADD.FTZ R21, -R177, R21 ;  /* 0x00000015b1157221 */ /* 0x000fe20000010100 */
[----:B------:R-:W-:Y:S01]  /*3c40*/  FMUL.FTZ R6, R232, R6 ;  /* 0x00000006e8067220 */ /* 0x000fe20000410000 */
[----:B------:R-:W-:Y:S04]  /*3c50*/  HMMA.16816.F32.BF16 R32, R164, R170, R32 ;  /* 0x000000aaa420723c */ /* 0x000fe80000041820 */
[----:B------:R-:W-:Y:S01]  /*3c60*/  FMUL.FTZ R5, R231, R5 ;  /* 0x00000005e7057220 */ /* 0x000fe20000410000 */
[----:B------:R-:W-:Y:S01]  /*3c70*/  FMUL.FTZ R0, R228, R0 ;  /* 0x00000000e4007220 */ /* 0x000fe20000410000 */
[----:B------:R-:W-:Y:S03]  /*3c80*/  FMUL.FTZ R21, R227, R21 ;  /* 0x00000015e3157220 */ /* 0x000fe60000410000 */
[----:B------:R-:W-:Y:S02]  /*3c90*/  F2FP.BF16.F32.PACK_AB R20, R5, R6 ;  /* 0x000000060514723e */ /* 0x000fe400000010ff */
[----:B------:R-:W-:Y:S08]  /*3ca0*/  F2FP.BF16.F32.PACK_AB R21, R21, R0 ;  /* 0x000000001515723e */ /* 0x000ff000000010ff */
[C---:B------:R-:W-:Y:S01]  /*3cb0*/  FADD.FTZ R4, -R177.reuse, R32 ;  /* 0x00000020b1047221 */ /* 0x040fe20000010100 */
[----:B------:R-:W-:Y:S03]  /*3cc0*/  FADD.FTZ R32, -R177, R33 ;  /* 0x00000021b1207221 */ /* 0x000fe60000010100 */
[----:B------:R-:W-:Y:S01]  /*3cd0*/  FMUL.FTZ R4, R194, R4 ;  /* 0x00000004c2047220 */ /* 0x000fe20000410000 */
[----:B------:R-:W-:Y:S05]  /*3ce0*/  FMUL.FTZ R32, R193, R32 ;  /* 0x00000020c1207220 */ /* 0x000fea0000410000 */
[----:B------:R-:W-:Y:S01]  /*3cf0*/  F2FP.BF16.F32.PACK_AB R32, R32, R4 ;  /* 0x000000042020723e */ /* 0x000fe200000010ff */
[----:B-1----:R-:W-:Y:S06]  /*3d00*/  BRA.U !UP0, `(.L_x_252) ;  /* 0x0000000108647547 */ /* 0x002fec000b800000 */
        /* <DEDUP_REMOVED lines=8> */
[C---:B-1----:R-:W-:Y:S04]  /*3d90*/  IMAD.SHL.U32 R0, R5.reuse, 0x40, RZ ;  /* 0x0000004005007824 */ /* 0x042fe800078e00ff */
[----:B------:R-:W-:Y:S05]  /*3da0*/  IMAD.X R0, RZ, RZ, ~R0, P0 ;  /* 0x000000ffff007224 */ /* 0x000fea00000e0e00 */
[----:B------:R-:W-:Y:S04]  /*3db0*/  SHF.R.S64 R4, R4, 0x1f, R0 ;  /* 0x0000001f04047819 */ /* 0x000fe80000001000 */
[----:B------:R-:W-:Y:S04]  /*3dc0*/  IADD3 R249, P0, PT, R4, R249, RZ ;  /* 0x000000f904f97210 */ /* 0x000fe80007f1e0ff */
[----:B------:R-:W-:Y:S02]  /*3dd0*/  LEA.HI.X.SX32 R248, R0, R248, 0x1, P0 ;  /* 0x000000f800f87211 */ /* 0x000fe400000f0eff */
[C---:B------:R-:W-:Y:S03]  /*3de0*/  LEA R4, P0, R5.reuse, R249, 0x6 ;  /* 0x000000f905047211 */ /* 0x040fe600078030ff */
[----:B------:R-:W-:Y:S01]  /*3df0*/  IMAD.MOV.U32 R7, RZ, RZ, R248 ;  /* 0x000000ffff077224 */ /* 0x000fe200078e00f8 */
[----:B--2---:R-:W-:Y:S01]  /*3e00*/  LEA.HI.X R5, R5, R248, R6, 0x6, P0 ;  /* 0x000000f805057211 */ /* 0x004fe200000f3406 */
[----:B------:R-:W-:Y:S05]  /*3e10*/  IMAD.MOV.U32 R6, RZ, RZ, R249 ;  /* 0x000000ffff067224 */ /* 0x000fea00078e00f9 */
        /* <DEDUP_REMOVED lines=8> */
.L_x_252:
[----:B------:R2:W-:Y:S01]  /*3ea0*/  STS [R180+0x1c000], R3 ;  /* 0x01c00003b4007388 */ /* 0x0005e20000000800 */
[----:B-1----:R-:W-:Y:S01]  /*3eb0*/  FMUL.FTZ R5, R198, R18 ;  /* 0x00000012c6057220 */ /* 0x002fe20000410000 */
[----:B------:R-:W-:Y:S01]  /*3ec0*/  MOV R18, 0x10 ;  /* 0x0000001000127802 */ /* 0x000fe20000000f00 */
[----:B------:R-:W-:Y:S01]  /*3ed0*/  FMUL.FTZ R4, R197, R19 ;  /* 0x00000013c5047220 */ /* 0x000fe20000410000 */
[----:B------:R-:W-:Y:S01]  /*3ee0*/  F2FP.BF16.F32.PACK_AB R0, R174, R175 ;  /* 0x000000afae00723e */ /* 0x000fe200000010ff */
[----:B-----5:R-:W-:Y:S01]  /*3ef0*/  FADD.FTZ R10, -R172, R10 ;  /* 0x0000000aac0a7221 */ /* 0x020fe20000010100 */
[----:B------:R-:W-:Y:S01]  /*3f00*/  SEL R18, R18, 0xfffffff0, !P1 ;  /* 0xfffffff012127807 */ /* 0x000fe20004800000 */
[----:B------:R-:W-:Y:S01]  /*3f10*/  FADD.FTZ R11, -R172, R11 ;  /* 0x0000000bac0b7221 */ /* 0x000fe20000010100 */
[----:B------:R-:W-:Y:S01]  /*3f20*/  F2FP.BF16.F32.PACK_AB R4, R4, R5 ;  /* 0x000000050404723e */ /* 0x000fe200000010ff */
[----:B------:R1:W-:Y:S01]  /*3f30*/  STS [R180+0x1c400], R0 ;  /* 0x01c40000b4007388 */ /* 0x0003e20000000800 */
[----:B------:R-:W-:Y:S01]  /*3f40*/  FMUL.FTZ R10, R226, R10 ;  /* 0x0000000ae20a7220 */ /* 0x000fe20000410000 */
[C---:B------:R-:W-:Y:S01]  /*3f50*/  FADD.FTZ R8, -R173.reuse, R8 ;  /* 0x00000008ad087221 */ /* 0x040fe20000010100 */
[C---:B------:R-:W-:Y:S01]  /*3f60*/  FADD.FTZ R12, -R173.reuse, R12 ;  /* 0x0000000cad0c7221 */ /* 0x040fe20000010100 */
[C---:B------:R-:W-:Y:S01]  /*3f70*/  FADD.FTZ R13, -R173.reuse, R13 ;  /* 0x0000000dad0d7221 */ /* 0x040fe20000010100 */
[----:B------:R-:W-:Y:S01]  /*3f80*/  FADD.FTZ R9, -R173, R9 ;  /* 0x00000009ad097221 */ /* 0x000fe20000010100 */
[----:B------:R-:W-:Y:S01]  /*3f90*/  FMUL.FTZ R6, R224, R8 ;  /* 0x00000008e0067220 */ /* 0x000fe20000410000 */
[----:B------:R-:W-:Y:S01]  /*3fa0*/  FMUL.FTZ R5, R202, R12 ;  /* 0x0000000cca057220 */ /* 0x000fe20000410000 */
[----:B------:R-:W-:Y:S01]  /*3fb0*/  FMUL.FTZ R8, R201, R13 ;  /* 0x0000000dc9087220 */ /* 0x000fe20000410000 */
[C---:B------:R-:W-:Y:S01]  /*3fc0*/  FADD.FTZ R14, -R172.reuse, R14 ;  /* 0x0000000eac0e7221 */ /* 0x040fe20000010100 */
[----:B------:R-:W-:Y:S01]  /*3fd0*/  FADD.FTZ R15, -R172, R15 ;  /* 0x0000000fac0f7221 */ /* 0x000fe20000010100 */
[C---:B------:R-:W-:Y:S01]  /*3fe0*/  FADD.FTZ R22, -R176.reuse, R22 ;  /* 0x00000016b0167221 */ /* 0x040fe20000010100 */
[----:B------:R-:W-:Y:S01]  /*3ff0*/  FADD.FTZ R23, -R176, R23 ;  /* 0x00000017b0177221 */ /* 0x000fe20000010100 */
[----:B------:R-:W-:Y:S01]  /*4000*/  F2FP.BF16.F32.PACK_AB R8, R8, R5 ;  /* 0x000000050808723e */ /* 0x000fe200000010ff */
[----:B------:R-:W-:Y:S01]  /*4010*/  FMUL.FTZ R14, R214, R14 ;  /* 0x0000000ed60e7220 */ /* 0x000fe20000410000 */
[----:B------:R-:W-:Y:S01]  /*4020*/  FMUL.FTZ R5, R203, R15 ;  /* 0x0000000fcb057220 */ /* 0x000fe20000410000 */
[----:B--2---:R-:W-:Y:S01]  /*4030*/  IADD3 R3, PT, PT, R180, R18, RZ ;  /* 0x00000012b4037210 */ /* 0x004fe20007ffe0ff */
[----:B------:R-:W-:Y:S01]  /*4040*/  FMUL.FTZ R22, R190, R22 ;  /* 0x00000016be167220 */ /* 0x000fe20000410000 */
[C---:B------:R-:W-:Y:S01]  /*4050*/  FADD.FTZ R34, -R176.reuse, R34 ;  /* 0x00000022b0227221 */ /* 0x040fe20000010100 */
[----:B------:R-:W-:Y:S01]  /*4060*/  FADD.FTZ R35, -R176, R35 ;  /* 0x00000023b0237221 */ /* 0x000fe20000010100 */
[----:B------:R-:W-:Y:S01]  /*4070*/  FMUL.FTZ R17, R191, R23 ;  /* 0x00000017bf117220 */ /* 0x000fe20000410000 */
[----:B------:R2:W-:Y:S01]  /*4080*/  STS [R3+0x1c400], R4 ;  /* 0x01c4000403007388 */ /* 0x0005e20000000800 */
[----:B------:R-:W-:Y:S01]  /*4090*/  F2FP.BF16.F32.PACK_AB R5, R5, R14 ;  /* 0x0000000e0505723e */ /* 0x000fe200000010ff */
[----:B------:R-:W-:Y:S01]  /*40a0*/  FMUL.FTZ R34, R185, R34 ;  /* 0x00000022b9227220 */ /* 0x000fe20000410000 */
[----:B------:R-:W-:Y:S02]  /*40b0*/  FMUL.FTZ R16, R184, R35 ;  /* 0x00000023b8107220 */ /* 0x000fe40000410000 */
[----:B------:R-:W-:Y:S01]  /*40c0*/  STS [R3+0x1c000], R20 ;  /* 0x01c0001403007388 */ /* 0x000fe20000000800 */
[----:B-1----:R-:W-:Y:S01]  /*40d0*/  FMUL.FTZ R0, R205, R9 ;  /* 0x00000009cd007220 */ /* 0x002fe20000410000 */
[C---:B------:R-:W-:Y:S01]  /*40e0*/  FADD.FTZ R24, -R173.reuse, R24 ;  /* 0x00000018ad187221 */ /* 0x040fe20000010100 */
[----:B------:R-:W-:Y:S01]  /*40f0*/  FADD.FTZ R25, -R173, R25 ;  /* 0x00000019ad197221 */ /* 0x000fe20000010100 */
[----:B------:R-:W-:Y:S01]  /*4100*/  FADD.FTZ R26, -R172, R26 ;  /* 0x0000001aac1a7221 */ /* 0x000fe20000010100 */
[----:B------:R-:W-:Y:S01]  /*4110*/  F2FP.BF16.F32.PACK_AB R17, R17, R22 ;  /* 0x000000161111723e */ /* 0x000fe200000010ff */
[C---:B------:R-:W-:Y:S01]  /*4120*/  FADD.FTZ R28, -R173.reuse, R28 ;  /* 0x0000001cad1c7221 */ /* 0x040fe20000010100 */
[----:B------:R-:W-:Y:S01]  /*4130*/  F2FP.BF16.F32.PACK_AB R0, R0, R6 ;  /* 0x000000060000723e */ /* 0x000fe200000010ff */
[----:B------:R-:W-:Y:S01]  /*4140*/  FADD.FTZ R6, -R172, R27 ;  /* 0x0000001bac067221 */ /* 0x000fe20000010100 */
[----:B------:R-:W-:Y:S01]  /*4150*/  FADD.FTZ R29, -R173, R29 ;  /* 0x0000001dad1d7221 */ /* 0x000fe20000010100 */
[----:B------:R-:W-:Y:S01]  /*4160*/  FMUL.FTZ R24, R199, R24 ;  /* 0x00000018c7187220 */ /* 0x000fe20000410000 */
[----:B------:R-:W-:Y:S01]  /*4170*/  FMUL.FTZ R9, R196, R25 ;  /* 0x00000019c4097220 */ /* 0x000fe20000410000 */
[----:B------:R1:W-:Y:S01]  /*4180*/  STS [R180+0x1d000], R0 ;  /* 0x01d00000b4007388 */ /* 0x0003e20000000800 */
[C---:B------:R-:W-:Y:S01]  /*4190*/  FADD.FTZ R30, -R172.reuse, R30 ;  /* 0x0000001eac1e7221 */ /* 0x040fe20000010100 */
[----:B------:R-:W-:Y:S01]  /*41a0*/  FADD.FTZ R31, -R172, R31 ;  /* 0x0000001fac1f7221 */ /* 0x000fe20000010100 */
[----:B------:R-:W-:Y:S01]  /*41b0*/  FMUL.FTZ R26, R200, R26 ;  /* 0x0000001ac81a7220 */ /* 0x000fe20000410000 */
[----:B------:R-:W-:Y:S01]  /*41c0*/  FMUL.FTZ R6, R192, R6 ;  /* 0x00000006c0067220 */ /* 0x000fe20000410000 */
[----:B------:R-:W-:Y:S01]  /*41d0*/  F2FP.BF16.F32.PACK_AB R16, R16, R34 ;  /* 0x000000221010723e */ /* 0x000fe200000010ff */
[----:B------:R-:W-:Y:S01]  /*41e0*/  FMUL.FTZ R28, R189, R28 ;  /* 0x0000001cbd1c7220 */ /* 0x000fe20000410000 */
[----:B------:R-:W-:Y:S01]  /*41f0*/  FMUL.FTZ R12, R188, R29 ;  /* 0x0000001dbc0c7220 */ /* 0x000fe20000410000 */
[----:B------:R-:W-:Y:S01]  /*4200*/  FMUL.FTZ R30, R187, R30 ;  /* 0x0000001ebb1e7220 */ /* 0x000fe20000410000 */
[----:B--2---:R-:W-:Y:S01]  /*4210*/  FMUL.FTZ R4, R225, R11 ;  /* 0x0000000be1047220 */ /* 0x004fe20000410000 */
[----:B------:R-:W-:Y:S01]  /*4220*/  FMUL.FTZ R7, R186, R31 ;  /* 0x0000001fba077220 */ /* 0x000fe20000410000 */
[----:B------:R-:W-:Y:S01]  /*4230*/  F2FP.BF16.F32.PACK_AB R9, R9, R24 ;  /* 0x000000180909723e */ /* 0x000fe200000010ff */
[----:B------:R-:W-:Y:S01]  /*4240*/  IMAD R239, R243, UR7, RZ ;  /* 0x00000007f3ef7c24 */ /* 0x000fe2000f8e02ff */
[----:B------:R-:W-:Y:S02]  /*4250*/  F2FP.BF16.F32.PACK_AB R6, R6, R26 ;  /* 0x0000001a0606723e */ /* 0x000fe400000010ff */
[----:B------:R-:W-:Y:S02]  /*4260*/  F2FP.BF16.F32.PACK_AB R4, R4, R10 ;  /* 0x0000000a0404723e */ /* 0x000fe400000010ff */
[----:B------:R-:W-:Y:S02]  /*4270*/  F2FP.BF16.F32.PACK_AB R12, R12, R28 ;  /* 0x0000001c0c0c723e */ /* 0x000fe400000010ff */
[----:B------:R-:W-:Y:S01]  /*4280*/  F2FP.BF16.F32.PACK_AB R7, R7, R30 ;  /* 0x0000001e0707723e */ /* 0x000fe200000010ff */
[----:B------:R2:W-:Y:S05]  /*4290*/  STS [R180+0x1d400], R4 ;  /* 0x01d40004b4007388 */ /* 0x0005ea0000000800 */
[----:B------:R-:W-:Y:S01]  /*42a0*/  STS [R3+0x1d000], R8 ;  /* 0x01d0000803007388 */ /* 0x000fe20000000800 */
[----:B-1----:R-:W-:Y:S04]  /*42b0*/  LOP3.LUT R0, R221, 0x30, R218, 0xf8, !PT ;  /* 0x00000030dd007812 */ /* 0x002fe800078ef8da */
[----:B------:R1:W-:Y:S01]  /*42c0*/  STS [R3+0x1d400], R5 ;  /* 0x01d4000503007388 */ /* 0x0003e20000000800 */
[--C-:B------:R-:W-:Y:S04]  /*42d0*/  LOP3.LUT R0, R0, 0x1c0, R219.reuse, 0xf8, !PT ;  /* 0x000001c000007812 */ /* 0x100fe800078ef8db */
[----:B------:R-:W-:Y:S01]  /*42e0*/  STS [R181+-0x4000], R21 ;  /* 0xffc00015b5007388 */ /* 0x000fe20000000800 */
[----:B------:R-:W-:Y:S04]  /*42f0*/  LOP3.LUT R0, R0, R216, RZ, 0x3c, !PT ;  /* 0x000000d800007212 */ /* 0x000fe800078e3cff */
[----:B------:R-:W-:Y:S01]  /*4300*/  STS [R181+-0x3c00], R17 ;  /* 0xffc40011b5007388 */ /* 0x000fe20000000800 */
[----:B--2---:R-:W-:Y:S05]  /*4310*/  IADD3 R4, PT, PT, R18, R181, RZ ;  /* 0x000000b512047210 */ /* 0x004fea0007ffe0ff */
[----:B------:R-:W-:Y:S01]  /*4320*/  STS [R4+-0x4000], R32 ;  /* 0xffc0002004007388 */ /* 0x000fe20000000800 */
[----:B-1----:R-:W-:Y:S04]  /*4330*/  LOP3.LUT R3, R0, 0x200, R222, 0xf8, !PT ;  /* 0x0000020000037812 */ /* 0x002fe800078ef8de */
[----:B------:R-:W-:Y:S01]  /*4340*/  STS [R4+-0x3c00], R16 ;  /* 0xffc4001004007388 */ /* 0x000fe20000000800 */
[----:B------:R-:W-:Y:S02]  /*4350*/  LOP3.LUT R0, R2, 0x200, R219, 0xf8, !PT ;  /* 0x0000020002007812 */ /* 0x000fe400078ef8db */
[----:B------:R-:W-:Y:S02]  /*4360*/  LEA R3, R3, UR4, 0x1 ;  /* 0x0000000403037c11 */ /* 0x000fe4000f8e08ff */
[----:B------:R-:W-:Y:S01]  /*4370*/  STS [R181+-0x3000], R9 ;  /* 0xffd00009b5007388 */ /* 0x000fe20000000800 */
[----:B------:R-:W-:Y:S04]  /*4380*/  LEA R180, R0, UR4, 0x1 ;  /* 0x0000000400b47c11 */ /* 0x000fe8000f8e08ff */
[----:B------:R-:W-:Y:S01]  /*4390*/  STS [R181+-0x2c00], R6 ;  /* 0xffd40006b5007388 */ /* 0x000fe20000000800 */
[----:B------:R-:W-:Y:S04]  /*43a0*/  IADD3 R0, PT, PT, R180, R215, RZ ;  /* 0x000000d7b4007210 */ /* 0x000fe80007ffe0ff */
[----:B------:R-:W-:Y:S05]  /*43b0*/  STS [R4+-0x3000], R12 ;  /* 0xffd0000c04007388 */ /* 0x000fea0000000800 */
[----:B------:R-:W-:Y:S01]  /*43c0*/  STS [R4+-0x2c00], R7 ;  /* 0xffd4000704007388 */ /* 0x000fe20000000800 */
[----:B------:R-:W-:Y:S06]  /*43d0*/  BAR.SYNC.DEFER_BLOCKING 0x0 ;  /* 0x0000000000007b1d */ /* 0x000fec0000010000 */
[----:B------:R-:W-:Y:S05]  /*43e0*/  LDSM.16.MT88.4 R4, [R3+0x20000] ;  /* 0x020000000304783b */ /* 0x000fea0000004200 */
[----:B------:R-:W1:Y:S05]  /*43f0*/  LDSM.16.MT88.4 R8, [R180+0x8000] ;  /* 0x00800000b408783b */ /* 0x000e6a0000004200 */
[----:B------:R-:W2:Y:S05]  /*4400*/  LDSM.16.MT88.4 R12, [R3+0x22000] ;  /* 0x02200000030c783b */ /* 0x000eaa0000004200 */
[----:B------:R-:W3:Y:S05]  /*4410*/  LDSM.16.MT88.4 R16, [R0+0x8000] ;  /* 0x008000000010783b */ /* 0x000eea0000004200 */
        /* <DEDUP_REMOVED lines=92> */
[----:B------:R-:W1:Y:S01]  /*49e0*/  LDC R5, c[0x0][0x590] ;  /* 0x00016400ff057b82 */ /* 0x000e620000000800 */
[----:B------:R-:W-:Y:S02]  /*49f0*/  IADD3 R4, P0, PT, RZ, -UR29, RZ ;  /* 0x8000001dff047c10 */ /* 0x000fe4000ff1e0ff */
[----:B------:R-:W-:Y:S04]  /*4a00*/  LOP3.LUT R2, R244, 0x1f8, RZ, 0xc0, !PT ;  /* 0x000001f8f4027812 */ /* 0x000fe800078ec0ff */
[----:B------:R-:W-:Y:S01]  /*4a10*/  LOP3.LUT R2, R2, 0x38, R220, 0x78, !PT ;  /* 0x0000003802027812 */ /* 0x000fe200078e78dc */
[----:B------:R-:W2:Y:S03]  /*4a20*/  LDC R6, c[0x0][0x594] ;  /* 0x00016500ff067b82 */ /* 0x000ea60000000800 */
[----:B------:R-:W-:Y:S01]  /*4a30*/  LOP3.LUT R2, R2, 0x1e00, R244, 0xf8, !PT ;  /* 0x00001e0002027812 */ /* 0x000fe200078ef8f4 */
[C---:B-1----:R-:W-:Y:S04]  /*4a40*/  IMAD.SHL.U32 R0, R5.reuse, 0x40, RZ ;  /* 0x0000004005007824 */ /* 0x042fe800078e00ff */
[----:B------:R-:W-:Y:S05]  /*4a50*/  IMAD.X R0, RZ, RZ, ~R0, P0 ;  /* 0x000000ffff007224 */ /* 0x000fea00000e0e00 */
[----:B------:R-:W-:Y:S04]  /*4a60*/  SHF.R.S64 R4, R4, 0x1f, R0 ;  /* 0x0000001f04047819 */ /* 0x000fe80000001000 */
[----:B------:R-:W-:Y:S04]  /*4a70*/  IADD3 R247, P0, PT, R4, R247, RZ ;  /* 0x000000f704f77210 */ /* 0x000fe80007f1e0ff */
[----:B------:R-:W-:Y:S02]  /*4a80*/  LEA.HI.X.SX32 R246, R0, R246, 0x1, P0 ;  /* 0x000000f600f67211 */ /* 0x000fe400000f0eff */
[C---:B------:R-:W-:Y:S02]  /*4a90*/  LEA R4, P0, R5.reuse, R247, 0x6 ;  /* 0x000000f705047211 */ /* 0x040fe400078030ff */
[----:B------:R-:W-:Y:S01]  /*4aa0*/  LEA R0, R2, UR4, 0x1 ;  /* 0x0000000402007c11 */ /* 0x000fe2000f8e08ff */
[----:B------:R-:W-:Y:S01]  /*4ab0*/  IMAD.MOV.U32 R7, RZ, RZ, R246 ;  /* 0x000000ffff077224 */ /* 0x000fe200078e00f6 */
[----:B--2---:R-:W-:Y:S01]  /*4ac0*/  LEA.HI.X R5, R5, R246, R6, 0x6, P0 ;  /* 0x000000f605057211 */ /* 0x004fe200000f3406 */
[----:B------:R-:W-:Y:S05]  /*4ad0*/  IMAD.MOV.U32 R6, RZ, RZ, R247 ;  /* 0x000000ffff067224 */ /* 0x000fea00078e00f7 */
[----:B------:R-:W-:Y:S01]  /*4ae0*/  @!PT LDS RZ, [RZ] ;  /* 0x00000000fffff984 */ /* 0x000fe20000000800 */
[----:B------:R-:W-:Y:S01]  /*4af0*/  @!PT LDS RZ, [RZ] ;  /* 0x00000000fffff984 */ /* 0x000fe20000000800 */
[----:B------:R-:W-:Y:S01]  /*4b00*/  @!PT LDS RZ, [RZ] ;  /* 0x00000000fffff984 */ /* 0x000fe20000000800 */
[----:B------:R1:W-:Y:S04]  /*4b10*/  LDGSTS.E.BYPASS.LTC128B.128 [R0+0x8000], desc[UR30][R6.64] ;  /* 0x0800000006007fae */ /* 0x0003e8000b981a1e */
[----:B------:R1:W-:Y:S04]  /*4b20*/  LDGSTS.E.BYPASS.LTC128B.128 [R0+0xa000], desc[UR30][R6.64+0x80] ;  /* 0x0a00008006007fae */ /* 0x0003e8000b981a1e */
[----:B------:R1:W-:Y:S04]  /*4b30*/  LDGSTS.E.BYPASS.LTC128B.128 [R0+0x9000], desc[UR30][R4.64] ;  /* 0x0900000004007fae */ /* 0x0003e8000b981a1e */
[----:B------:R1:W-:Y:S04]  /*4b40*/  LDGSTS.E.BYPASS.LTC128B.128 [R0+0xb000], desc[UR30][R4.64+0x80] ;  /* 0x0b00008004007fae */ /* 0x0003e8000b981a1e */
[----:B------:R-:W0:Y:S02]  /*4b50*/  LDGDEPBAR ;  /* 0x00000000000079af */ /* 0x000e240000000000 */
.L_x_253:
[----:B------:R-:W-:Y:S01]  /*4b60*/  SHF.R.U32.HI R214, RZ, 0x3, R220 ;  /* 0x00000003ffd67819 */ /* 0x000fe200000116dc */
[----:B------:R-:W-:Y:S01]  /*4b70*/  LDSM.16.M88.4 R32, [R204+0x1c000] ;  /* 0x01c00000cc20783b */ /* 0x000fe20000000200 */
[----:B------:R-:W-:Y:S01]  /*4b80*/  VIADD R2, R204, 0x8040 ;  /* 0x00008040cc027836 */ /* 0x000fe20000000000 */
[----:B------:R-:W-:Y:S01]  /*4b90*/  PLOP3.LUT P4, PT, PT, PT, UP0, 0x80, 0x8 ;  /* 0x000000000008781c */ /* 0x000fe20003f8f008 */
[----:B------:R-:W-:Y:S01]  /*4ba0*/  IMAD.U32 R230, RZ, RZ, UR39 ;  /* 0x00000027ffe67e24 */ /* 0x000fe2000f8e00ff */
[----:B-1----:R-:W-:Y:S01]  /*4bb0*/  LOP3.LUT R0, R214, 0x18, RZ, 0xc0, !PT ;  /* 0x00000018d6007812 */ /* 0x002fe200078ec0ff */
[----:B------:R-:W-:Y:S01]  /*4bc0*/  LDSM.16.M88.4 R28, [R204+0x1d000] ;  /* 0x01d00000cc1c783b */ /* 0x000fe20000000200 */
[----:B------:R-:W-:Y:S01]  /*4bd0*/  VIADD R238, R238, 0xffffffc0 ;  /* 0xffffffc0eeee7836 */ /* 0x000fe20000000000 */
[----:B------:R-:W-:Y:S01]  /*4be0*/  ULOP3.LUT UR20, UR43, 0x1, URZ, 0xc0, !UPT ;  /* 0x000000012b147892 */ /* 0x000fe2000f8ec0ff */
[----:B------:R-:W-:Y:S01]  /*4bf0*/  LOP3.LUT R0, R0, 0x20, R223, 0xf8, !PT ;  /* 0x0000002000007812 */ /* 0x000fe200078ef8df */
[----:B------:R-:W-:Y:S01]  /*4c00*/  @UP0 UIADD3 UR21, UP2, UPT, UR16, -0x100, URZ ;  /* 0xffffff0010150890 */ /* 0x000fe2000ff5e0ff */
[----:B------:R-:W-:Y:S01]  /*4c10*/  LDSM.16.M88.4 R168, [R206+0x1c000] ;  /* 0x01c00000cea8783b */ /* 0x000fe20000000200 */
[----:B------:R-:W-:Y:S01]  /*4c20*/  LEA R230, P0, R230, R240, 0x2 ;  /* 0x000000f0e6e67211 */ /* 0x000fe200078010ff */
[----:B------:R-:W-:Y:S01]  /*4c30*/  UISETP.NE.U32.AND UP1, UPT, UR20, 0x1, UPT ;  /* 0x000000011400788c */ /* 0x000fe2000bf25070 */
[--C-:B------:R-:W-:Y:S01]  /*4c40*/  LOP3.LUT R0, R0, 0x1c0, R219.reuse, 0xf8, !PT ;  /* 0x000001c000007812 */ /* 0x100fe200078ef8db */
[----:B------:R-:W-:Y:S01]  /*4c50*/  @UP0 UIADD3.X UR20, UPT, UPT, UR17, -0x1, URZ, UP2, !UPT ;  /* 0xffffffff11140890 */ /* 0x000fe200097fe4ff */
[----:B------:R-:W-:Y:S02]  /*4c60*/  LDSM.16.M88.4 R176, [R206+0x1d000] ;  /* 0x01d00000ceb0783b */ /* 0x000fe40000000200 */
[----:B------:R-:W-:Y:S04]  /*4c70*/  LOP3.LUT R0, R0, R216, RZ, 0x3c, !PT ;  /* 0x000000d800007212 */ /* 0x000fe800078e3cff */
[----:B------:R-:W-:Y:S04]  /*4c80*/  LOP3.LUT R0, R0, 0x200, R219, 0xf8, !PT ;  /* 0x0000020000007812 */ /* 0x000fe800078ef8db */
[----:B------:R-:W-:Y:S05]  /*4c90*/  LEA R0, R0, UR4, 0x1 ;  /* 0x0000000400007c11 */ /* 0x000fea000f8e08ff */
[----:B------:R-:W1:Y:S05]  /*4ca0*/  LDSM.16.MT88.4 R16, [R0+0xc000] ;  /* 0x00c000000010783b */ /* 0x000e6a0000004200 */
[----:B------:R-:W2:Y:S05]  /*4cb0*/  LDSM.16.MT88.4 R164, [R0+0x10000] ;  /* 0x0100000000a4783b */ /* 0x000eaa0000004200 */
[----:B------:R-:W3:Y:S05]  /*4cc0*/  LDSM.16.MT88.4 R172, [R0+0xc800] ;  /* 0x00c8000000ac783b */ /* 0x000eea0000004200 */
[----:B------:R-:W4:Y:S05]  /*4cd0*/  LDSM.16.MT88.4 R180, [R0+0x10800] ;  /* 0x0108000000b4783b */ /* 0x000f2a0000004200 */
[----:B------:R-:W-:Y:S05]  /*4ce0*/  LDSM.16.MT88.4 R184, [R0+0xd000] ;  /* 0x00d0000000b8783b */ /* 0x000fea0000004200 */
        /* <DEDUP_REMOVED lines=20> */
[----:B------:R-:W2:Y:S07]  /*4e30*/  LDSM.16.M88.4 R172, [R205+0x14000] ;  /* 0x01400000cdac783b */ /* 0x000eae0000000200 */
[-C--:B----4-:R-:W-:Y:S08]  /*4e40*/  HMMA.16816.F32.BF16 R20, R168, R180.reuse, R20 ;  /* 0x000000b4a814723c */ /* 0x090ff00000041814 */
[C---:B------:R-:W-:Y:S08]  /*4e50*/  HMMA.16816.F32.BF16 R24, R176.reuse, R180, R24 ;  /* 0x000000b4b018723c */ /* 0x040ff00000041818 */
[-C--:B------:R-:W-:Y:S01]  /*4e60*/  HMMA.16816.F32.BF16 R28, R176, R182.reuse, R28 ;  /* 0x000000b6b01c723c */ /* 0x080fe2000004181c */
[----:B------:R-:W3:Y:S07]  /*4e70*/  LDSM.16.MT88.4 R176, [R0+0x11800] ;  /* 0x0118000000b0783b */ /* 0x000eee0000004200 */
[----:B------:R-:W-:Y:S01]  /*4e80*/  HMMA.16816.F32.BF16 R32, R168, R182, R32 ;  /* 0x000000b6a820723c */ /* 0x000fe20000041820 */
[----:B------:R-:W-:Y:S05]  /*4e90*/  LDSM.16.M88.4 R168, [R204+0x1e000] ;  /* 0x01e00000cca8783b */ /* 0x000fea0000000200 */
[----:B------:R-:W4:Y:S02]  /*4ea0*/  LDSM.16.MT88.4 R180, [R0+0xe000] ;  /* 0x00e0000000b4783b */ /* 0x000f240000004200 */
[-C--:B-1----:R-:W-:Y:S08]  /*4eb0*/  HMMA.16816.F32.BF16 R4, R164, R184.reuse, R4 ;  /* 0x000000b8a404723c */ /* 0x082ff00000041804 */
[C---:B------:R-:W-:Y:S08]  /*4ec0*/  HMMA.16816.F32.BF16 R8, R188.reuse, R184, R8 ;  /* 0x000000b8bc08723c */ /* 0x040ff00000041808 */
[-C--:B------:R-:W-:Y:S08]  /*4ed0*/  HMMA.16816.F32.BF16 R12, R188, R186.reuse, R12 ;  /* 0x000000babc0c723c */ /* 0x080ff0000004180c */
[C---:B------:R-:W-:Y:S01]  /*4ee0*/  HMMA.16816.F32.BF16 R16, R164.reuse, R186, R16 ;  /* 0x000000baa410723c */ /* 0x040fe20000041810 */
[----:B------:R1:W4:Y:S07]  /*4ef0*/  LDSM.16.M88.4 R184, [R204+0x1f000] ;  /* 0x01f00000ccb8783b */ /* 0x00032e0000000200 */
[-C--:B------:R-:W-:Y:S08]  /*4f00*/  HMMA.16816.F32.BF16 R20, R164, R192.reuse, R20 ;  /* 0x000000c0a414723c */ /* 0x080ff00000041814 */
[C---:B------:R-:W-:Y:S08]  /*4f10*/  HMMA.16816.F32.BF16 R24, R188.reuse, R192, R24 ;  /* 0x000000c0bc18723c */ /* 0x040ff00000041818 */
[-C--:B------:R-:W-:Y:S01]  /*4f20*/  HMMA.16816.F32.BF16 R28, R188, R194.reuse, R28 ;  /* 0x000000c2bc1c723c */ /* 0x080fe2000004181c */
[----:B-1----:R-:W4:Y:S05]  /*4f30*/  LDL R204, [R1] ;  /* 0x0000000001cc7983 */ /* 0x002f2a0000100800 */
[----:B------:R-:W1:Y:S02]  /*4f40*/  LDSM.16.MT88.4 R188, [R0+0x12000] ;  /* 0x0120000000bc783b */ /* 0x000e640000004200 */
[----:B------:R-:W-:Y:S03]  /*4f50*/  HMMA.16816.F32.BF16 R32, R164, R194, R32 ;  /* 0x000000c2a420723c */ /* 0x000fe60000041820 */
[----:B------:R-:W-:Y:S05]  /*4f60*/  LDSM.16.M88.4 R164, [R206+0x1e000] ;  /* 0x01e00000cea4783b */ /* 0x000fea0000000200 */
[----:B------:R-:W1:Y:S01]  /*4f70*/  LDSM.16.MT88.4 R192, [R0+0xe800] ;  /* 0x00e8000000c0783b */ /* 0x000e620000004200 */
[-C--:B--2---:R-:W-:Y:S08]  /*4f80*/  HMMA.16816.F32.BF16 R4, R172, R196.reuse, R4 ;  /* 0x000000c4ac04723c */ /* 0x084ff00000041804 */
[C---:B------:R-:W-:Y:S08]  /*4f90*/  HMMA.16816.F32.BF16 R8, R200.reuse, R196, R8 ;  /* 0x000000c4c808723c */ /* 0x040ff00000041808 */
[-C--:B------:R-:W-:Y:S08]  /*4fa0*/  HMMA.16816.F32.BF16 R12, R200, R198.reuse, R12 ;  /* 0x000000c6c80c723c */ /* 0x080ff0000004180c */
[C---:B------:R-:W-:Y:S01]  /*4fb0*/  HMMA.16816.F32.BF16 R16, R172.reuse, R198, R16 ;  /* 0x000000c6ac10723c */ /* 0x040fe20000041810 */
[----:B------:R2:W1:Y:S07]  /*4fc0*/  LDSM.16.M88.4 R196, [R206+0x1f000] ;  /* 0x01f00000cec4783b */ /* 0x00046e0000000200 */
[-C--:B---3--:R-:W-:Y:S08]  /*4fd0*/  HMMA.16816.F32.BF16 R20, R172, R176.reuse, R20 ;  /* 0x000000b0ac14723c */ /* 0x088ff00000041814 */
[C---:B------:R-:W-:Y:S08]  /*4fe0*/  HMMA.16816.F32.BF16 R24, R200.reuse, R176, R24 ;  /* 0x000000b0c818723c */ /* 0x040ff00000041818 */
[-C--:B------:R-:W-:Y:S01]  /*4ff0*/  HMMA.16816.F32.BF16 R28, R200, R178.reuse, R28 ;  /* 0x000000b2c81c723c */ /* 0x080fe2000004181c */
[----:B--2---:R-:W-:Y:S07]  /*5000*/  IMAD.MOV.U32 R206, RZ, RZ, 0x4 ;  /* 0x00000004ffce7424 */ /* 0x004fee00078e00ff */
[----:B------:R-:W-:Y:S01]  /*5010*/  HMMA.16816.F32.BF16 R32, R172, R178, R32 ;  /* 0x000000b2ac20723c */ /* 0x000fe20000041820 */
[----:B------:R-:W2:Y:S05]  /*5020*/  LDSM.16.MT88.4 R172, [R0+0x12800] ;  /* 0x0128000000ac783b */ /* 0x000eaa0000004200 */
[----:B------:R-:W-:Y:S02]  /*5030*/  LDSM.16.MT88.4 R176, [R0+0xf000] ;  /* 0x00f0000000b0783b */ /* 0x000fe40000004200 */
[-C--:B----4-:R-:W-:Y:S08]  /*5040*/  HMMA.16816.F32.BF16 R4, R168, R180.reuse, R4 ;  /* 0x000000b4a804723c */ /* 0x090ff00000041804 */
[C---:B------:R-:W-:Y:S08]  /*5050*/  HMMA.16816.F32.BF16 R8, R184.reuse, R180, R8 ;  /* 0x000000b4b808723c */ /* 0x040ff00000041808 */
[-C--:B------:R-:W-:Y:S08]  /*5060*/  HMMA.16816.F32.BF16 R12, R184, R182.reuse, R12 ;  /* 0x000000b6b80c723c */ /* 0x080ff0000004180c */
[C---:B------:R-:W-:Y:S01]  /*5070*/  HMMA.16816.F32.BF16 R16, R168.reuse, R182, R16 ;  /* 0x000000b6a810723c */ /* 0x040fe20000041810 */
[----:B------:R-:W-:Y:S07]  /*5080*/  LDSM.16.M88.4 R180, [R2+0x17000] ;  /* 0x0170000002b4783b */ /* 0x000fee0000000200 */
[-C--:B-1----:R-:W-:Y:S08]  /*5090*/  HMMA.16816.F32.BF16 R20, R168, R188.reuse, R20 ;  /* 0x000000bca814723c */ /* 0x082ff00000041814 */
[C---:B------:R-:W-:Y:S08]  /*50a0*/  HMMA.16816.F32.BF16 R24, R184.reuse, R188, R24 ;  /* 0x000000bcb818723c */ /* 0x040ff00000041818 */
[-C--:B------:R-:W-:Y:S01]  /*50b0*/  HMMA.16816.F32.BF16 R28, R184, R190.reuse, R28 ;  /* 0x000000beb81c723c */ /* 0x080fe2000004181c */
[----:B------:R-:W-:Y:S07]  /*50c0*/  LDSM.16.MT88.4 R184, [R0+0x13000] ;  /* 0x0130000000b8783b */ /* 0x000fee0000004200 */
[----:B------:R-:W-:Y:S01]  /*50d0*/  HMMA.16816.F32.BF16 R32, R168, R190, R32 ;  /* 0x000000bea820723c */ /* 0x000fe20000041820 */
[----:B------:R-:W-:Y:S05]  /*50e0*/  IMAD.U32 R168, RZ, RZ, UR39 ;  /* 0x00000027ffa87e24 */ /* 0x000fea000f8e00ff */
[----:B------:R-:W-:Y:S02]  /*50f0*/  LEA.HI.X.SX32 R231, R168, R241, 0x2, P0 ;  /* 0x000000f1a8e77211 */ /* 0x000fe400000f16ff */
[-C--:B------:R-:W-:Y:S01]  /*5100*/  HMMA.16816.F32.BF16 R4, R164, R192.reuse, R4 ;  /* 0x000000c0a404723c */ /* 0x080fe20000041804 */
[----:B------:R1:W3:Y:S04]  /*5110*/  LDSM.16.M88.4 R168, [R2+0x16000] ;  /* 0x0160000002a8783b */ /* 0x0002e80000000200 */
        /* <DEDUP_REMOVED lines=11> */
[C---:B------:R-:W-:Y:S02]  /*51d0*/  LEA.HI.X.SX32 R203, R239.reuse, R225, 0x5, P0 ;  /* 0x000000e1efcb7211 */ /* 0x040fe400000f2eff */
[C---:B------:R-:W-:Y:S02]  /*51e0*/  LEA R200, P0, R239.reuse, R202, 0x5 ;  /* 0x000000caefc87211 */ /* 0x040fe400078028ff */
[----:B-1----:R-:W-:Y:S01]  /*51f0*/  @P4 SHF.R.U32.HI R2, RZ, 0x2, R220 ;  /* 0x00000002ff024819 */ /* 0x002fe200000116dc */
[C---:B------:R-:W-:Y:S04]  /*5200*/  HMMA.16816.F32.BF16 R24, R196.reuse, R172, R24 ;  /* 0x000000acc418723c */ /* 0x040fe80000041818 */
[C---:B------:R-:W-:Y:S02]  /*5210*/  LEA.HI.X.SX32 R201, R239.reuse, R203, 0x5, P0 ;  /* 0x000000cbefc97211 */ /* 0x040fe400000f2eff */
[C---:B------:R-:W-:Y:S02]  /*5220*/  LEA R234, P0, R239.reuse, R200, 0x5 ;  /* 0x000000c8efea7211 */ /* 0x040fe400078028ff */
[-C--:B------:R-:W-:Y:S03]  /*5230*/  HMMA.16816.F32.BF16 R28, R196, R174.reuse, R28 ;  /* 0x000000aec41c723c */ /* 0x080fe6000004181c */
[C---:B------:R-:W-:Y:S05]  /*5240*/  LEA.HI.X.SX32 R235, R239.reuse, R201, 0x5, P0 ;  /* 0x000000c9efeb7211 */ /* 0x040fea00000f2eff */
[----:B------:R-:W-:Y:S01]  /*5250*/  HMMA.16816.F32.BF16 R32, R164, R174, R32 ;  /* 0x000000aea420723c */ /* 0x000fe20000041820 */
[----:B------:R-:W-:Y:S03]  /*5260*/  LDSM.16.M88.4 R164, [R205+0x16000] ;  /* 0x01600000cda4783b */ /* 0x000fe60000000200 */
[C---:B------:R-:W-:Y:S02]  /*5270*/  IMAD.WIDE R236, R239.reuse, -0xc0, R234 ;  /* 0xffffff40efec7825 */ /* 0x040fe400078e02ea */
[----:B------:R-:W1:Y:S02]  /*5280*/  LDSM.16.MT88.4 R172, [R0+0xf800] ;  /* 0x00f8000000ac783b */ /* 0x000e640000004200 */
[-C--:B---3--:R-:W-:Y:S05]  /*5290*/  HMMA.16816.F32.BF16 R4, R168, R176.reuse, R4 ;  /* 0x000000b0a804723c */ /* 0x088fea0000041804 */
[C---:B------:R-:W-:Y:S03]  /*52a0*/  LEA R196, P0, R239.reuse, R236, 0x5 ;  /* 0x000000ecefc47211 */ /* 0x040fe600078028ff */
[C---:B------:R-:W-:Y:S04]  /*52b0*/  HMMA.16816.F32.BF16 R8, R180.reuse, R176, R8 ;  /* 0x000000b0b408723c */ /* 0x040fe80000041808 */
[C---:B------:R-:W-:Y:S02]  /*52c0*/  LEA.HI.X.SX32 R197, R239.reuse, R237, 0x5, P0 ;  /* 0x000000edefc57211 */ /* 0x040fe400000f2eff */
[C---:B------:R-:W-:Y:S02]  /*52d0*/  LEA R194, P0, R239.reuse, R196, 0x5 ;  /* 0x000000c4efc27211 */ /* 0x040fe400078028ff */
[-C--:B------:R-:W-:Y:S03]  /*52e0*/  HMMA.16816.F32.BF16 R12, R180, R178.reuse, R12 ;  /* 0x000000b2b40c723c */ /* 0x080fe6000004180c */
[C---:B------:R-:W-:Y:S02]  /*52f0*/  LEA.HI.X.SX32 R195, R239.reuse, R197, 0x5, P0 ;  /* 0x000000c5efc37211 */ /* 0x040fe400000f2eff */
[C---:B------:R-:W-:Y:S03]  /*5300*/  LEA R192, P0, R239.reuse, R194, 0x5 ;  /* 0x000000c2efc07211 */ /* 0x040fe600078028ff */
[C---:B------:R-:W-:Y:S01]  /*5310*/  HMMA.16816.F32.BF16 R16, R168.reuse, R178, R16 ;  /* 0x000000b2a810723c */ /* 0x040fe20000041810 */
[----:B------:R-:W2:Y:S03]  /*5320*/  LDSM.16.M88.4 R176, [R205+0x17000] ;  /* 0x01700000cdb0783b */ /* 0x000ea60000000200 */
[C---:B------:R-:W-:Y:S02]  /*5330*/  LEA.HI.X.SX32 R193, R239.reuse, R195, 0x5, P0 ;  /* 0x000000c3efc17211 */ /* 0x040fe400000f2eff */
[C---:B------:R-:W-:Y:S02]  /*5340*/  LEA R190, P0, R239.reuse, R192, 0x5 ;  /* 0x000000c0efbe7211 */ /* 0x040fe400078028ff */
[-C--:B------:R-:W-:Y:S03]  /*5350*/  HMMA.16816.F32.BF16 R20, R168, R184.reuse, R20 ;  /* 0x000000b8a814723c */ /* 0x080fe60000041814 */
[C---:B------:R-:W-:Y:S05]  /*5360*/  LEA.HI.X.SX32 R191, R239.reuse, R193, 0x5, P0 ;  /* 0x000000c1efbf7211 */ /* 0x040fea00000f2eff */
[C---:B------:R-:W-:Y:S08]  /*5370*/  HMMA.16816.F32.BF16 R24, R180.reuse, R184, R24 ;  /* 0x000000b8b418723c */ /* 0x040ff00000041818 */
[-C--:B------:R-:W-:Y:S08]  /*5380*/  HMMA.16816.F32.BF16 R28, R180, R186.reuse, R28 ;  /* 0x000000bab41c723c */ /* 0x080ff0000004181c */
[----:B------:R-:W-:Y:S01]  /*5390*/  HMMA.16816.F32.BF16 R32, R168, R186, R32 ;  /* 0x000000baa820723c */ /* 0x000fe20000041820 */
[----:B------:R3:W4:Y:S03]  /*53a0*/  LDSM.16.MT88.4 R168, [R0+0x13800] ;  /* 0x0138000000a8783b */ /* 0x0007260000004200 */
[C---:B------:R-:W-:Y:S04]  /*53b0*/  LEA R186, P0, R239.reuse, R190, 0x5 ;  /* 0x000000beefba7211 */ /* 0x040fe800078028ff */
[-C--:B-1----:R-:W-:Y:S05]  /*53c0*/  HMMA.16816.F32.BF16 R4, R164, R172.reuse, R4 ;  /* 0x000000aca404723c */ /* 0x082fea0000041804 */
[C---:B------:R-:W-:Y:S02]  /*53d0*/  LEA.HI.X.SX32 R187, R239.reuse, R191, 0x5, P0 ;  /* 0x000000bfefbb7211 */ /* 0x040fe400000f2eff */
[C---:B------:R-:W-:Y:S01]  /*53e0*/  LEA R198, P0, R239.reuse, R186, 0x5 ;  /* 0x000000baefc67211 */ /* 0x040fe200078028ff */
[C---:B--2---:R-:W-:Y:S04]  /*53f0*/  HMMA.16816.F32.BF16 R8, R176.reuse, R172, R8 ;  /* 0x000000acb008723c */ /* 0x044fe80000041808 */
[C---:B------:R-:W-:Y:S04]  /*5400*/  LEA.HI.X.SX32 R199, R239.reuse, R187, 0x5, P0 ;  /* 0x000000bbefc77211 */ /* 0x040fe800000f2eff */
[-C--:B------:R-:W-:Y:S03]  /*5410*/  HMMA.16816.F32.BF16 R12, R176, R174.reuse, R12 ;  /* 0x000000aeb00c723c */ /* 0x080fe6000004180c */
[C---:B------:R-:W-:Y:S01]  /*5420*/  IMAD.WIDE R232, R239.reuse, -0xc0, R198 ;  /* 0xffffff40efe87825 */ /* 0x040fe200078e02c6 */
[----:B---3--:R-:W-:Y:S04]  /*5430*/  @P4 LOP3.LUT R0, R218, 0x10, RZ, 0xc0, !PT ;  /* 0x00000010da004812 */ /* 0x008fe800078ec0ff */
[C---:B------:R-:W-:Y:S04]  /*5440*/  HMMA.16816.F32.BF16 R16, R164.reuse, R174, R16 ;  /* 0x000000aea410723c */ /* 0x040fe80000041810 */
[----:B------:R-:W-:Y:S02]  /*5450*/  LEA R184, P0, R239, R232, 0x5 ;  /* 0x000000e8efb87211 */ /* 0x000fe400078028ff */
[----:B------:R-:W-:Y:S01]  /*5460*/  @P4 LOP3.LUT R245, R0, 0x7, R2, 0xf8, !PT ;  /* 0x0000000700f54812 */ /* 0x000fe200078ef802 */
[----:B------:R-:W-:Y:S01]  /*5470*/  VIADD R0, R207, 0x40 ;  /* 0x00000040cf007836 */ /* 0x000fe20000000000 */
[C---:B------:R-:W-:Y:S01]  /*5480*/  LEA.HI.X.SX32 R185, R239.reuse, R233, 0x5, P0 ;  /* 0x000000e9efb97211 */ /* 0x040fe200000f2eff */
[-C--:B----4-:R-:W-:Y:S03]  /*5490*/  HMMA.16816.F32.BF16 R20, R164, R168.reuse, R20 ;  /* 0x000000a8a414723c */ /* 0x090fe60000041814 */
[----:B------:R-:W-:Y:S01]  /*54a0*/  LEA R182, P0, R239, R184, 0x5 ;  /* 0x000000b8efb67211 */ /* 0x000fe200078028ff */
[----:B------:R-:W-:Y:S03]  /*54b0*/  @P1 VIADD R0, R207, 0xffffffc0 ;  /* 0xffffffc0cf001836 */ /* 0x000fe60000000000 */
[----:B------:R-:W-:Y:S01]  /*54c0*/  LEA.HI.X.SX32 R183, R239, R185, 0x5, P0 ;  /* 0x000000b9efb77211 */ /* 0x000fe200000f2eff */
[C---:B------:R-:W-:Y:S04]  /*54d0*/  HMMA.16816.F32.BF16 R24, R176.reuse, R168, R24 ;  /* 0x000000a8b018723c */ /* 0x040fe80000041818 */
[----:B------:R-:W-:Y:S01]  /*54e0*/  @P4 IMAD.WIDE.U32 R168, R245, R206, UR16 ;  /* 0x00000010f5a84e25 */ /* 0x000fe2000f8e00ce */
[C---:B------:R-:W-:Y:S01]  /*54f0*/  LEA R180, P0, R239.reuse, R182, 0x5 ;  /* 0x000000b6efb47211 */ /* 0x040fe200078028ff */
[----:B------:R-:W-:Y:S01]  /*5500*/  @UP0 UMOV UR16, UR21 ;  /* 0x0000001500100c82 */ /* 0x000fe20008000000 */
[----:B------:R-:W-:Y:S01]  /*5510*/  @UP0 UMOV UR17, UR20 ;  /* 0x0000001400110c82 */ /* 0x000fe20008000000 */
[-C--:B------:R-:W-:Y:S01]  /*5520*/  HMMA.16816.F32.BF16 R28, R176, R170.reuse, R28 ;  /* 0x000000aab01c723c */ /* 0x080fe2000004181c */
[----:B------:R-:W2:Y:S02]  /*5530*/  @P4 LDG.E R204, desc[UR30][R168.64+-0x100] ;  /* 0xffff001ea8cc4981 */ /* 0x000ea4000c1e1900 */
        /* <DEDUP_REMOVED lines=37> */
[----:B------:R-:W-:Y:S05]  /*5790*/  LDSM.16.MT88.4 R16, [R0] ;  /* 0x000000000010783b */ /* 0x000fea0000004200 */
[----:B------:R-:W-:Y:S05]  /*57a0*/  LDSM.16.MT88.4 R20, [R207+0x2000] ;  /* 0x00200000cf14783b */ /* 0x000fea0000004200 */
[----:B------:R-:W-:Y:S05]  /*57b0*/  LDSM.16.MT88.4 R24, [R0+0x2000] ;  /* 0x002000000018783b */ /* 0x000fea0000004200 */
[----:B------:R-:W-:Y:S05]  /*57c0*/  LDSM.16.MT88.4 R164, [R3+0x1e800] ;  /* 0x01e8000003a4783b */ /* 0x000fea0000004200 */
[----:B------:R-:W-:Y:S05]  /*57d0*/  LDSM.16.MT88.4 R176, [R3+0x1f800] ;  /* 0x01f8000003b0783b */ /* 0x000fea0000004200 */
[----:B------:R-:W-:Y:S05]  /*57e0*/  LDSM.16.MT88.4 R180, [R207+0x3800] ;  /* 0x00380000cfb4783b */ /* 0x000fea0000004200 */
[----:B--2---:R2:W-:Y:S02]  /*57f0*/  @P4 STL [R1], R204 ;  /* 0x000000cc01004387 */ /* 0x0045e40000100800 */
[C---:B--2---:R-:W-:Y:S03]  /*5800*/  IMAD.WIDE R204, R239.reuse, -0xc0, R188 ;  /* 0xffffff40efcc7825 */ /* 0x044fe600078e02bc */
[C---:B------:R-:W-:Y:S02]  /*5810*/  LEA R174, P0, R239.reuse, R204, 0x5 ;  /* 0x000000ccefae7211 */ /* 0x040fe400078028ff */
[----:B------:R-:W-:Y:S02]  /*5820*/  REDG.E.ADD.F32.FTZ.RN.STRONG.GPU desc[UR30][R204.64+0x180], R33 ;  /* 0x00018021cc0079a6 */ /* 0x000fe4000c12f31e */
[C---:B------:R-:W-:Y:S02]  /*5830*/  LEA.HI.X.SX32 R175, R239.reuse, R205, 0x5, P0 ;  /* 0x000000cdefaf7211 */ /* 0x040fe400000f2eff */
[C---:B------:R-:W-:Y:S03]  /*5840*/  LEA R172, P0, R239.reuse, R174, 0x5 ;  /* 0x000000aeefac7211 */ /* 0x040fe600078028ff */
[----:B------:R-:W-:Y:S01]  /*5850*/  REDG.E.ADD.F32.FTZ.RN.STRONG.GPU desc[UR30][R174.64+0x180], R34 ;  /* 0x00018022ae0079a6 */ /* 0x000fe2000c12f31e */
[C---:B------:R-:W-:Y:S02]  /*5860*/  LEA.HI.X.SX32 R173, R239.reuse, R175, 0x5, P0 ;  /* 0x000000afefad7211 */ /* 0x040fe400000f2eff */
[C---:B-1----:R-:W-:Y:S03]  /*5870*/  LEA R168, P0, R239.reuse, R172, 0x5 ;  /* 0x000000acefa87211 */ /* 0x042fe600078028ff */
[----:B------:R-:W-:Y:S01]  /*5880*/  REDG.E.ADD.F32.FTZ.RN.STRONG.GPU desc[UR30][R172.64+0x180], R35 ;  /* 0x00018023ac0079a6 */ /* 0x000fe2000c12f31e */
[C---:B------:R-:W-:Y:S02]  /*5890*/  LEA.HI.X.SX32 R169, R239.reuse, R173, 0x5, P0 ;  /* 0x000000adefa97211 */ /* 0x040fe400000f2eff */
[C---:B------:R-:W-:Y:S02]  /*58a0*/  LEA R6, P0, R239.reuse, R168, 0x5 ;  /* 0x000000a8ef067211 */ /* 0x040fe400078028ff */
[----:B------:R-:W-:Y:S02]  /*58b0*/  LDSM.16.MT88.4 R32, [R3+0x1c800] ;  /* 0x01c800000320783b */ /* 0x000fe40000004200 */
[C---:B------:R-:W-:Y:S02]  /*58c0*/  LEA.HI.X.SX32 R7, R239.reuse, R169, 0x5, P0 ;  /* 0x000000a9ef077211 */ /* 0x040fe400000f2eff */
[C---:B------:R-:W-:Y:S01]  /*58d0*/  LEA R4, P0, R239.reuse, R6, 0x5 ;  /* 0x00000006ef047211 */ /* 0x040fe200078028ff */
[----:B------:R-:W-:Y:S03]  /*58e0*/  REDG.E.ADD.F32.FTZ.RN.STRONG.GPU desc[UR30][R168.64+0x180], R28 ;  /* 0x0001801ca80079a6 */ /* 0x000fe6000c12f31e */
[C---:B------:R-:W-:Y:S02]  /*58f0*/  LEA.HI.X.SX32 R5, R239.reuse, R7, 0x5, P0 ;  /* 0x00000007ef057211 */ /* 0x040fe400000f2eff */
[----:B------:R-:W-:Y:S01]  /*5900*/  REDG.E.ADD.F32.FTZ.RN.STRONG.GPU desc[UR30][R6.64+0x180], R29 ;  /* 0x0001801d060079a6 */ /* 0x000fe2000c12f31e */
[C---:B------:R-:W-:Y:S04]  /*5910*/  LEA R8, P0, R239.reuse, R4, 0x5 ;  /* 0x00000004ef087211 */ /* 0x040fe800078028ff */
[----:B------:R-:W-:Y:S01]  /*5920*/  REDG.E.ADD.F32.FTZ.RN.STRONG.GPU desc[UR30][R4.64+0x180], R30 ;  /* 0x0001801e040079a6 */ /* 0x000fe2000c12f31e */
[----:B------:R-:W-:Y:S02]  /*5930*/  LEA.HI.X.SX32 R9, R239, R5, 0x5, P0 ;  /* 0x00000005ef097211 */ /* 0x000fe400000f2eff */
[----:B------:R-:W-:Y:S02]  /*5940*/  PLOP3.LUT P0, PT, PT, PT, UP1, 0x80, 0x8 ;  /* 0x000000000008781c */ /* 0x000fe40003f0f018 */
[----:B------:R-:W-:Y:S01]  /*5950*/  LDSM.16.MT88.4 R4, [R3+0x1c000] ;  /* 0x01c000000304783b */ /* 0x000fe20000004200 */
[----:B------:R-:W-:Y:S04]  /*5960*/  @UP0 UIADD3 UR14, UP1, UPT, UR14, -0x100, URZ ;  /* 0xffffff000e0e0890 */ /* 0x000fe8000ff3e0ff */
[----:B------:R-:W-:Y:S01]  /*5970*/  REDG.E.ADD.F32.FTZ.RN.STRONG.GPU desc[UR30][R8.64+0x180], R31 ;  /* 0x0001801f080079a6 */ /* 0x000fe2000c12f31e */
[----:B------:R-:W-:Y:S02]  /*5980*/  @UP0 UIADD3.X UR15, UPT, UPT, UR15, -0x1, URZ, UP1, !UPT ;  /* 0xffffffff0f0f0890 */ /* 0x000fe40008ffe4ff */
[----:B------:R-:W-:Y:S02]  /*5990*/  UISETP.GT.AND UP1, UPT, UR43, UR5, UPT ;  /* 0x000000052b00728c */ /* 0x000fe4000bf24270 */
[----:B------:R-:W1:Y:S05]  /*59a0*/  LDSM.16.MT88.4 R8, [R207] ;  /* 0x00000000cf08783b */ /* 0x000e6a0000004200 */
[----:B------:R-:W2:Y:S05]  /*59b0*/  LDSM.16.MT88.4 R28, [R207+0x800] ;  /* 0x00080000cf1c783b */ /* 0x000eaa0000004200 */
[----:B------:R-:W3:Y:S05]  /*59c0*/  LDSM.16.MT88.4 R168, [R0+0x800] ;  /* 0x0008000000a8783b */ /* 0x000eea0000004200 */
[----:B------:R-:W4:Y:S01]  /*59d0*/  LDSM.16.MT88.4 R172, [R207+0x2800] ;  /* 0x00280000cfac783b */ /* 0x000f220000004200 */
[-C--:B-1----:R-:W-:Y:S08]  /*59e0*/  HMMA.16816.F32.BF16 R100, R4, R8.reuse, R100 ;  /* 0x000000080464723c */ /* 0x082ff00000041864 */
[C---:B------:R-:W-:Y:S08]  /*59f0*/  HMMA.16816.F32.BF16 R104, R12.reuse, R8, R104 ;  /* 0x000000080c68723c */ /* 0x040ff00000041868 */
[-C--:B------:R-:W-:Y:S08]  /*5a00*/  HMMA.16816.F32.BF16 R108, R12, R10.reuse, R108 ;  /* 0x0000000a0c6c723c */ /* 0x080ff0000004186c */
[C---:B------:R-:W-:Y:S01]  /*5a10*/  HMMA.16816.F32.BF16 R112, R4.reuse, R10, R112 ;  /* 0x0000000a0470723c */ /* 0x040fe20000041870 */
[----:B------:R-:W1:Y:S07]  /*5a20*/  LDSM.16.MT88.4 R8, [R0+0x2800] ;  /* 0x002800000008783b */ /* 0x000e6e0000004200 */
[-C--:B------:R-:W-:Y:S08]  /*5a30*/  HMMA.16816.F32.BF16 R116, R4, R16.reuse, R116 ;  /* 0x000000100474723c */ /* 0x080ff00000041874 */
        /* <DEDUP_REMOVED lines=14> */
[----:B------:R-:W1:Y:S05]  /*5b20*/  LDSM.16.MT88.4 R4, [R3+0x1d000] ;  /* 0x01d000000304783b */ /* 0x000e6a0000004200 */
[----:B------:R-:W1:Y:S02]  /*5b30*/  LDSM.16.MT88.4 R24, [R207+0x3000] ;  /* 0x00300000cf18783b */ /* 0x000e640000004200 */
[-C--:B--2---:R-:W-:Y:S08]  /*5b40*/  HMMA.16816.F32.BF16 R100, R32, R28.reuse, R100 ;  /* 0x0000001c2064723c */ /* 0x084ff00000041864 */
[C---:B------:R-:W-:Y:S08]  /*5b50*/  HMMA.16816.F32.BF16 R104, R164.reuse, R28, R104 ;  /* 0x0000001ca468723c */ /* 0x040ff00000041868 */
        /* <DEDUP_REMOVED lines=12> */
[----:B------:R-:W3:Y:S07]  /*5c20*/  LDSM.16.MT88.4 R172, [R207+0x1800] ;  /* 0x00180000cfac783b */ /* 0x000eee0000004200 */
[-C--:B-1----:R-:W-:Y:S08]  /*5c30*/  HMMA.16816.F32.BF16 R148, R32, R8.reuse, R148 ;  /* 0x000000082094723c */ /* 0x082ff00000041894 */
[C---:B------:R-:W-:Y:S08]  /*5c40*/  HMMA.16816.F32.BF16 R152, R164.reuse, R8, R152 ;  /* 0x00000008a498723c */ /* 0x040ff00000041898 */
[-C--:B------:R-:W-:Y:S01]  /*5c50*/  HMMA.16816.F32.BF16 R156, R164, R10.reuse, R156 ;  /* 0x0000000aa49c723c */ /* 0x080fe2000004189c */
[----:B------:R-:W1:Y:S07]  /*5c60*/  LDSM.16.MT88.4 R164, [R0+0x1800] ;  /* 0x0018000000a4783b */ /* 0x000e6e0000004200 */
[----:B------:R-:W-:Y:S01]  /*5c70*/  HMMA.16816.F32.BF16 R160, R32, R10, R160 ;  /* 0x0000000a20a0723c */ /* 0x000fe200000418a0 */
[----:B------:R4:W1:Y:S07]  /*5c80*/  LDSM.16.MT88.4 R8, [R0+0x3800] ;  /* 0x003800000008783b */ /* 0x00086e0000004200 */
[-C--:B------:R-:W-:Y:S08]  /*5c90*/  HMMA.16816.F32.BF16 R100, R4, R12.reuse, R100 ;  /* 0x0000000c0464723c */ /* 0x080ff00000041864 */
        /* <DEDUP_REMOVED lines=19> */
[C---:B------:R-:W-:Y:S08]  /*5dd0*/  HMMA.16816.F32.BF16 R104, R176.reuse, R172, R104 ;  /* 0x000000acb068723c */ /* 0x040ff00000041868 */
[-C--:B------:R-:W-:Y:S08]  /*5de0*/  HMMA.16816.F32.BF16 R108, R176, R174.reuse, R108 ;  /* 0x000000aeb06c723c */ /* 0x080ff0000004186c */
[C---:B------:R-:W-:Y:S08]  /*5df0*/  HMMA.16816.F32.BF16 R112, R168.reuse, R174, R112 ;  /* 0x000000aea870723c */ /* 0x040ff00000041870 */
[-C--:B-1----:R-:W-:Y:S08]  /*5e00*/  HMMA.16816.F32.BF16 R116, R168, R164.reuse, R116 ;  /* 0x000000a4a874723c */ /* 0x082ff00000041874 */
        /* <DEDUP_REMOVED lines=13> */
.L_x_251:
[----:B------:R-:W-:Y:S01]  /*5ee0*/  IMAD.SHL.U32 R4, R220, 0x10, RZ ;  /* 0x00000010dc047824 */ /* 0x000fe200078e00ff */
[----:B------:R-:W-:Y:S01]  /*5ef0*/  F2FP.BF16.F32.PACK_AB R164, R37, R36 ;  /* 0x0000002425a4723e */ /* 0x000fe200000010ff */
[----:B------:R-:W1:Y:S01]  /*5f00*/  LDCU UR5, c[0x0][0x500] ;  /* 0x0000a000ff0577ac */ /* 0x000e620008000800 */
[----:B---3--:R-:W-:Y:S01]  /*5f10*/  LOP3.LUT R0, R244, 0x1f8, RZ, 0xc0, !PT ;  /* 0x000001f8f4007812 */ /* 0x008fe200078ec0ff */
[----:B------:R-:W-:Y:S01]  /*5f20*/  IMAD.SHL.U32 R37, R220, 0x20, RZ ;  /* 0x00000020dc257824 */ /* 0x000fe200078e00ff */
[----:B------:R-:W-:Y:S01]  /*5f30*/  LOP3.LUT R4, R4, 0x1c0, RZ, 0xc0, !PT ;  /* 0x000001c004047812 */ /* 0x000fe200078ec0ff */
[C---:B------:R-:W-:Y:S01]  /*5f40*/  IMAD.SHL.U32 R2, R220.reuse, 0x2, RZ ;  /* 0x00000002dc027824 */ /* 0x040fe200078e00ff */
[----:B------:R-:W-:Y:S01]  /*5f50*/  R2P PR, R220, 0x18 ;  /* 0x00000018dc007804 */ /* 0x000fe20000000000 */
[----:B------:R-:W-:Y:S01]  /*5f60*/  USHF.L.U32 UR14, UR33, 0x7, URZ ;  /* 0x00000007210e7899 */ /* 0x000fe200080006ff */
[--C-:B------:R-:W-:Y:S01]  /*5f70*/  LOP3.LUT R3, R0, 0x38, R220.reuse, 0x78, !PT ;  /* 0x0000003800037812 */ /* 0x100fe200078e78dc */
[----:B------:R-:W2:Y:S01]  /*5f80*/  LDCU.64 UR6, c[0x0][0x5a8] ;  /* 0x0000b500ff0677ac */ /* 0x000ea20008000a00 */
[----:B------:R-:W-:-:S02]  /*5f90*/  SHF.R.U32.HI R220, RZ, 0x4, R220 ;  /* 0x00000004ffdc7819 */ /* 0x000fc400000116dc */
[----:B------:R-:W-:Y:S01]  /*5fa0*/  LOP3.LUT R37, R37, 0xc00, RZ, 0xc0, !PT ;  /* 0x00000c0025257812 */ /* 0x000fe200078ec0ff */
[----:B------:R-:W-:Y:S01]  /*5fb0*/  UMOV UR27, UR22 ;  /* 0x00000016001b7c82 */ /* 0x000fe20008000000 */
[--C-:B------:R-:W-:Y:S01]  /*5fc0*/  LOP3.LUT R0, R4, 0x38, R2.reuse, 0xf8, !PT ;  /* 0x0000003804007812 */ /* 0x100fe200078ef802 */
[----:B------:R-:W3:Y:S01]  /*5fd0*/  LDCU.64 UR12, c[0x0][0x5b0] ;  /* 0x0000b600ff0c77ac */ /* 0x000ee20008000a00 */
[----:B------:R-:W-:Y:S02]  /*5fe0*/  LOP3.LUT R2, R37, 0x6, R2, 0xf8, !PT ;  /* 0x0000000625027812 */ /* 0x000fe400078ef802 */
[----:B------:R-:W-:Y:S01]  /*5ff0*/  LOP3.LUT R0, R0, 0x8, R220, 0x78, !PT ;  /* 0x0000000800007812 */ /* 0x000fe200078e78dc */
[----:B-1----:R-:W-:Y:S01]  /*6000*/  FMUL.FTZ R100, R100, UR5 ;  /* 0x0000000564647c20 */ /* 0x002fe20008410000 */
[----:B------:R-:W-:Y:S01]  /*6010*/  MOV R4, 0x20 ;  /* 0x0000002000047802 */ /* 0x000fe20000000f00 */
[----:B------:R-:W-:Y:S01]  /*6020*/  FMUL.FTZ R16, R101, UR5 ;  /* 0x0000000565107c20 */ /* 0x000fe20008410000 */
[----:B------:R-:W-:Y:S01]  /*6030*/  LOP3.LUT R0, R2, R0, RZ, 0xfc, !PT ;  /* 0x0000000002007212 */ /* 0x000fe200078efcff */
[----:B------:R-:W-:Y:S01]  /*6040*/  FMUL.FTZ R102, R102, UR5 ;  /* 0x0000000566667c20 */ /* 0x000fe20008410000 */
[----:B------:R-:W-:Y:S01]  /*6050*/  FMUL.FTZ R15, R103, UR5 ;  /* 0x00000005670f7c20 */ /* 0x000fe20008410000 */
[----:B------:R-:W-:Y:S01]  /*6060*/  FMUL.FTZ R114, R114, UR5 ;  /* 0x0000000572727c20 */ /* 0x000fe20008410000 */
[----:B------:R-:W-:Y:S01]  /*6070*/  LEA R0, R0, UR4, 0x1 ;  /* 0x0000000400007c11 */ /* 0x000fe2000f8e08ff */
[----:B------:R-:W-:Y:S01]  /*6080*/  FMUL.FTZ R6, R115, UR5 ;  /* 0x0000000573067c20 */ /* 0x000fe20008410000 */
[----:B------:R-:W-:Y:S01]  /*6090*/  SEL R4, R4, 0xffffffe0, !P3 ;  /* 0xffffffe004047807 */ /* 0x000fe20005800000 */
[----:B------:R-:W-:Y:S01]  /*60a0*/  FMUL.FTZ R112, R112, UR5 ;  /* 0x0000000570707c20 */ /* 0x000fe20008410000 */
[----:B------:R-:W-:Y:S01]  /*60b0*/  FMUL.FTZ R12, R113, UR5 ;  /* 0x00000005710c7c20 */ /* 0x000fe20008410000 */
        /* <DEDUP_REMOVED lines=13> */
[----:B------:R-:W-:Y:S01]  /*6190*/  LOP3.LUT R244, R3, 0x1e00, R244, 0xf8, !PT ;  /* 0x00001e0003f47812 */ /* 0x000fe200078ef8f4 */
[----:B------:R-:W-:Y:S01]  /*61a0*/  FMUL.FTZ R33, R117, UR5 ;  /* 0x0000000575217c20 */ /* 0x000fe20008410000 */
[----:B------:R-:W-:Y:S01]  /*61b0*/  FMUL.FTZ R118, R118, UR5 ;  /* 0x0000000576767c20 */ /* 0x000fe20008410000 */
[----:B------:R-:W-:Y:S01]  /*61c0*/  FMUL.FTZ R32, R119, UR5 ;  /* 0x0000000577207c20 */ /* 0x000fe20008410000 */
[----:B------:R-:W-:Y:S01]  /*61d0*/  F2FP.BF16.F32.PACK_AB R6, R6, R114 ;  /* 0x000000720606723e */ /* 0x000fe200000010ff */
[----:B------:R-:W-:-:S02]  /*61e0*/  IMAD.IADD R3, R0, 0x1, R4 ;  /* 0x0000000100037824 */ /* 0x000fc400078e0204 */
[----:B------:R-:W-:Y:S01]  /*61f0*/  FMUL.FTZ R128, R128, UR5 ;  /* 0x0000000580807c20 */ /* 0x000fe20008410000 */
[----:B------:R-:W-:Y:S01]  /*6200*/  FMUL.FTZ R29, R129, UR5 ;  /* 0x00000005811d7c20 */ /* 0x000fe20008410000 */
[----:B------:R-:W-:Y:S01]  /*6210*/  FMUL.FTZ R130, R130, UR5 ;  /* 0x0000000582827c20 */ /* 0x000fe20008410000 */
[----:B------:R-:W-:Y:S01]  /*6220*/  FMUL.FTZ R28, R131, UR5 ;  /* 0x00000005831c7c20 */ /* 0x000fe20008410000 */
[----:B------:R-:W-:Y:S01]  /*6230*/  IADD3 R2, PT, PT, R0, 0xc040, RZ ;  /* 0x0000c04000027810 */ /* 0x000fe20007ffe0ff */
[----:B------:R-:W-:Y:S01]  /*6240*/  FMUL.FTZ R120, R120, UR5 ;  /* 0x0000000578787c20 */ /* 0x000fe20008410000 */
[----:B------:R-:W-:Y:S01]  /*6250*/  FMUL.FTZ R31, R121, UR5 ;  /* 0x00000005791f7c20 */ /* 0x000fe20008410000 */
[----:B------:R-:W-:Y:S01]  /*6260*/  FMUL.FTZ R122, R122, UR5 ;  /* 0x000000057a7a7c20 */ /* 0x000fe20008410000 */
[----:B------:R-:W-:Y:S01]  /*6270*/  FMUL.FTZ R30, R123, UR5 ;  /* 0x000000057b1e7c20 */ /* 0x000fe20008410000 */
[----:B------:R-:W-:Y:S01]  /*6280*/  F2FP.BF16.F32.PACK_AB R12, R12, R112 ;  /* 0x000000700c0c723e */ /* 0x000fe200000010ff */
[----:B------:R-:W-:-:S02]  /*6290*/  @P4 VIADD R2, R37, 0xffffffc0 ;  /* 0xffffffc025024836 */ /* 0x000fc40000000000 */
        /* <DEDUP_REMOVED lines=11> */
[----:B------:R-:W-:Y:S01]  /*6350*/  STS [R0+0xc000], R16 ;  /* 0x00c0001000007388 */ /* 0x000fe20000000800 */
[----:B------:R-:W-:Y:S01]  /*6360*/  F2FP.BF16.F32.PACK_AB R34, R34, R110 ;  /* 0x0000006e2222723e */ /* 0x000fe200000010ff */
[----:B------:R-:W-:Y:S01]  /*6370*/  FMUL.FTZ R144, R144, UR5 ;  /* 0x0000000590907c20 */ /* 0x000fe20008410000 */
[----:B------:R-:W-:Y:S01]  /*6380*/  FMUL.FTZ R21, R145, UR5 ;  /* 0x0000000591157c20 */ /* 0x000fe20008410000 */
[----:B------:R-:W-:Y:S01]  /*6390*/  STS [R0+0xc400], R15 ;  /* 0x00c4000f00007388 */ /* 0x000fe20000000800 */
[----:B------:R-:W-:Y:S01]  /*63a0*/  FMUL.FTZ R146, R146, UR5 ;  /* 0x0000000592927c20 */ /* 0x000fe20008410000 */
[----:B------:R-:W-:Y:S01]  /*63b0*/  FMUL.FTZ R20, R147, UR5 ;  /* 0x0000000593147c20 */ /* 0x000fe20008410000 */
[----:B------:R-:W-:Y:S01]  /*63c0*/  F2FP.BF16.F32.PACK_AB R33, R33, R116 ;  /* 0x000000742121723e */ /* 0x000fe200000010ff */
[----:B------:R1:W-:Y:S01]  /*63d0*/  STS [R3+0xc400], R6 ;  /* 0x00c4000603007388 */ /* 0x0003e20000000800 */
        /* <DEDUP_REMOVED lines=24> */
[----:B-1----:R-:W-:-:S02]  /*6560*/  IMAD.IADD R6, R4, 0x1, R2 ;  /* 0x0000000104067824 */ /* 0x002fc400078e0202 */
        /* <DEDUP_REMOVED lines=8> */
[----:B------:R-:W-:Y:S01]  /*65f0*/  F2FP.BF16.F32.PACK_AB R21, R21, R144 ;  /* 0x000000901515723e */ /* 0x000fe200000010ff */
[----:B------:R-:W-:Y:S01]  /*6600*/  FMUL.FTZ R154, R154, UR5 ;  /* 0x000000059a9a7c20 */ /* 0x000fe20008410000 */
[----:B------:R-:W-:Y:S01]  /*6610*/  F2FP.BF16.F32.PACK_AB R20, R20, R146 ;  /* 0x000000921414723e */ /* 0x000fe200000010ff */
[----:B------:R-:W-:Y:S01]  /*6620*/  STS [R2], R33 ;  /* 0x0000002102007388 */ /* 0x000fe20000000800 */
[----:B------:R-:W-:Y:S01]  /*6630*/  F2FP.BF16.F32.PACK_AB R23, R23, R136 ;  /* 0x000000881717723e */ /* 0x000fe200000010ff */
[----:B------:R-:W-:Y:S01]  /*6640*/  FMUL.FTZ R9, R155, UR5 ;  /* 0x000000059b097c20 */ /* 0x000fe20008410000 */
[----:B------:R-:W-:Y:S01]  /*6650*/  F2FP.BF16.F32.PACK_AB R22, R22, R138 ;  /* 0x0000008a1616723e */ /* 0x000fe200000010ff */
[----:B------:R-:W-:Y:S01]  /*6660*/  STS [R2+0x400], R32 ;  /* 0x0004002002007388 */ /* 0x000fe20000000800 */
[----:B------:R-:W-:Y:S01]  /*6670*/  F2FP.BF16.F32.PACK_AB R19, R19, R140 ;  /* 0x0000008c1313723e */ /* 0x000fe200000010ff */
[----:B------:R-:W-:Y:S01]  /*6680*/  FMUL.FTZ R156, R156, UR5 ;  /* 0x000000059c9c7c20 */ /* 0x000fe20008410000 */
[----:B------:R-:W-:Y:S01]  /*6690*/  F2FP.BF16.F32.PACK_AB R18, R18, R142 ;  /* 0x0000008e1212723e */ /* 0x000fe200000010ff */
[----:B------:R-:W-:Y:S01]  /*66a0*/  STS [R6], R29 ;  /* 0x0000001d06007388 */ /* 0x000fe20000000800 */
[----:B------:R-:W-:Y:S01]  /*66b0*/  FMUL.FTZ R5, R157, UR5 ;  /* 0x000000059d057c20 */ /* 0x000fe20008410000 */
[----:B------:R-:W-:Y:S01]  /*66c0*/  FMUL.FTZ R158, R158, UR5 ;  /* 0x000000059e9e7c20 */ /* 0x000fe20008410000 */
[----:B------:R-:W-:Y:S01]  /*66d0*/  FMUL.FTZ R36, R159, UR5 ;  /* 0x000000059f247c20 */ /* 0x000fe20008410000 */
[----:B------:R-:W-:Y:S01]  /*66e0*/  STS [R6+0x400], R28 ;  /* 0x0004001c06007388 */ /* 0x000fe20000000800 */
[----:B------:R-:W-:Y:S01]  /*66f0*/  F2FP.BF16.F32.PACK_AB R17, R17, R148 ;  /* 0x000000941111723e */ /* 0x000fe200000010ff */
[----:B------:R-:W-:Y:S01]  /*6700*/  USHF.R.S32.HI UR5, URZ, 0x1f, UR14 ;  /* 0x0000001fff057899 */ /* 0x000fe2000801140e */
[----:B------:R-:W-:Y:S01]  /*6710*/  F2FP.BF16.F32.PACK_AB R11, R11, R150 ;  /* 0x000000960b0b723e */ /* 0x000fe200000010ff */
[----:B------:R-:W-:Y:S01]  /*6720*/  STS [R2+0x2000], R31 ;  /* 0x0020001f02007388 */ /* 0x000fe20000000800 */
[----:B------:R-:W-:Y:S01]  /*6730*/  F2FP.BF16.F32.PACK_AB R8, R8, R160 ;  /* 0x000000a00808723e */ /* 0x000fe200000010ff */
[----:B------:R-:W-:Y:S01]  /*6740*/  UIADD3 UR14, UP0, UPT, UR45, UR14, URZ ;  /* 0x0000000e2d0e7290 */ /* 0x000fe2000ff1e0ff */
[----:B------:R-:W-:Y:S01]  /*6750*/  F2FP.BF16.F32.PACK_AB R7, R7, R162 ;  /* 0x000000a20707723e */ /* 0x000fe200000010ff */
[----:B------:R-:W-:Y:S01]  /*6760*/  STS [R2+0x2400], R30 ;  /* 0x0024001e02007388 */ /* 0x000fe20000000800 */
[----:B------:R-:W-:Y:S01]  /*6770*/  F2FP.BF16.F32.PACK_AB R10, R10, R152 ;  /* 0x000000980a0a723e */ /* 0x000fe200000010ff */
[----:B------:R-:W-:Y:S01]  /*6780*/  ULEA.HI.X.SX32 UR45, UR45, UR5, 0x1, UP0 ;  /* 0x000000052d2d7291 */ /* 0x000fe200080f0eff */
[----:B------:R-:W-:Y:S01]  /*6790*/  F2FP.BF16.F32.PACK_AB R9, R9, R154 ;  /* 0x0000009a0909723e */ /* 0x000fe200000010ff */
[----:B------:R-:W-:Y:S01]  /*67a0*/  STS [R6+0x2000], R27 ;  /* 0x0020001b06007388 */ /* 0x000fe20000000800 */
[----:B------:R-:W-:Y:S01]  /*67b0*/  F2FP.BF16.F32.PACK_AB R5, R5, R156 ;  /* 0x0000009c0505723e */ /* 0x000fe200000010ff */
[----:B--2---:R-:W-:Y:S01]  /*67c0*/  UIMAD UR7, UR27, UR7, URZ ;  /* 0x000000071b0772a4 */ /* 0x004fe2000f8e02ff */
[----:B------:R-:W-:Y:S01]  /*67d0*/  F2FP.BF16.F32.PACK_AB R36, R36, R158 ;  /* 0x0000009e2424723e */ /* 0x000fe200000010ff */
[----:B------:R-:W-:Y:S01]  /*67e0*/  STS [R6+0x2400], R26 ;  /* 0x0024001a06007388 */ /* 0x000fe20000000800 */
[----:B------:R-:W-:Y:S01]  /*67f0*/  F2FP.BF16.F32.PACK_AB R38, R39, R38 ;  /* 0x000000262726723e */ /* 0x000fe200000010ff */
[----:B---3--:R-:W-:Y:S01]  /*6800*/  UIMAD UR13, UR27, UR13, URZ ;  /* 0x0000000d1b0d72a4 */ /* 0x008fe2000f8e02ff */
        /* <DEDUP_REMOVED lines=10> */
[----:B------:R1:W-:Y:S01]  /*68b0*/  STS [R3+0x10400], R20 ;  /* 0x0104001403007388 */ /* 0x0003e20000000800 */
        /* <DEDUP_REMOVED lines=18> */
[----:B------:R-:W-:Y:S01]  /*69e0*/  F2FP.BF16.F32.PACK_AB R74, R75, R74 ;  /* 0x0000004a4b4a723e */ /* 0x000fe200000010ff */
[----:B-1----:R-:W1:Y:S01]  /*69f0*/  LDC.64 R20, c[0x0][0x5c8] ;  /* 0x00017200ff147b82 */ /* 0x002e620000000a00 */
[----:B------:R-:W-:Y:S01]  /*6a00*/  F2FP.BF16.F32.PACK_AB R76, R77, R76 ;  /* 0x0000004c4d4c723e */ /* 0x000fe200000010ff */
[----:B------:R-:W-:Y:S01]  /*6a10*/  STS [R6+0x4000], R8 ;  /* 0x0040000806007388 */ /* 0x000fe20000000800 */
[----:B------:R-:W-:-:S02]  /*6a20*/  F2FP.BF16.F32.PACK_AB R78, R79, R78 ;  /* 0x0000004e4f4e723e */ /* 0x000fc400000010ff */
[----:B------:R-:W-:Y:S01]  /*6a30*/  F2FP.BF16.F32.PACK_AB R84, R85, R84 ;  /* 0x000000545554723e */ /* 0x000fe200000010ff */
[----:B------:R-:W-:Y:S01]  /*6a40*/  STS [R6+0x4400], R7 ;  /* 0x0044000706007388 */ /* 0x000fe20000000800 */
        /* <DEDUP_REMOVED lines=10> */
[----:B------:R-:W-:Y:S01]  /*6af0*/  MOV R217, RZ ;  /* 0x000000ff00d97202 */ /* 0x000fe20000000f00 */
[----:B------:R-:W-:Y:S04]  /*6b00*/  STS [R6+0x6400], R36 ;  /* 0x0064002406007388 */ /* 0x000fe80000000800 */
[----:B------:R-:W-:Y:S04]  /*6b10*/  STS [R0+0x14000], R164 ;  /* 0x014000a400007388 */ /* 0x000fe80000000800 */
[----:B------:R-:W-:Y:S04]  /*6b20*/  STS [R0+0x14400], R38 ;  /* 0x0144002600007388 */ /* 0x000fe80000000800 */
[----:B------:R-:W-:Y:S01]  /*6b30*/  STS [R3+0x14000], R48 ;  /* 0x0140003003007388 */ /* 0x000fe20000000800 */
[----:B--2---:R-:W2:Y:S03]  /*6b40*/  LDC.64 R10, c[0x0][0x5c0] ;  /* 0x00017000ff0a7b82 */ /* 0x004ea60000000a00 */
[----:B------:R-:W-:Y:S04]  /*6b50*/  STS [R3+0x14400], R50 ;  /* 0x0144003203007388 */ /* 0x000fe80000000800 */
[----:B------:R-:W-:Y:S01]  /*6b60*/  STS [R0+0x16000], R40 ;  /* 0x0160002800007388 */ /* 0x000fe20000000800 */
[----:B---3--:R-:W3:Y:S03]  /*6b70*/  LDC.64 R8, c[0x0][0x5d8] ;  /* 0x00017600ff087b82 */ /* 0x008ee60000000a00 */
[----:B------:R-:W-:Y:S04]  /*6b80*/  STS [R0+0x16400], R42 ;  /* 0x0164002a00007388 */ /* 0x000fe80000000800 */
[----:B------:R-:W-:Y:S04]  /*6b90*/  STS [R3+0x16000], R44 ;  /* 0x0160002c03007388 */ /* 0x000fe80000000800 */
[----:B------:R-:W-:Y:S04]  /*6ba0*/  STS [R3+0x16400], R46 ;  /* 0x0164002e03007388 */ /* 0x000fe80000000800 */
[----:B------:R-:W-:Y:S01]  /*6bb0*/  STS [R2+0x8000], R52 ;  /* 0x0080003402007388 */ /* 0x000fe20000000800 */
[C---:B--2---:R-:W-:Y:S01]  /*6bc0*/  IMAD R7, R10.reuse, UR45, RZ ;  /* 0x0000002d0a077c24 */ /* 0x044fe2000f8e02ff */
[C---:B------:R-:W-:Y:S01]  /*6bd0*/  SHF.L.U64.HI R22, R10.reuse, 0x6, R11 ;  /* 0x000000060a167819 */ /* 0x040fe2000001020b */
[----:B----4-:R-:W-:Y:S01]  /*6be0*/  IMAD.WIDE.U32 R4, R10, UR14, R216 ;  /* 0x0000000e0a047c25 */ /* 0x010fe2000f8e00d8 */
[----:B------:R-:W-:Y:S03]  /*6bf0*/  STS [R2+0x8400], R54 ;  /* 0x0084003602007388 */ /* 0x000fe60000000800 */
[----:B------:R-:W-:Y:S01]  /*6c00*/  IMAD R7, R11, UR14, R7 ;  /* 0x0000000e0b077c24 */ /* 0x000fe2000f8e0207 */
[----:B------:R-:W-:Y:S03]  /*6c10*/  STS [R6+0x8000], R64 ;  /* 0x0080004006007388 */ /* 0x000fe60000000800 */
[----:B------:R-:W-:Y:S01]  /*6c20*/  IMAD.IADD R5, R5, 0x1, R7 ;  /* 0x0000000105057824 */ /* 0x000fe200078e0207 */
[----:B------:R-:W-:Y:S01]  /*6c30*/  STS [R6+0x8400], R66 ;  /* 0x0084004206007388 */ /* 0x000fe20000000800 */
[----:B------:R-:W-:-:S03]  /*6c40*/  IMAD.U32 R7, RZ, RZ, UR6 ;  /* 0x00000006ff077e24 */ /* 0x000fc6000f8e00ff */
[----:B------:R-:W-:Y:S01]  /*6c50*/  STS [R2+0xa000], R56 ;  /* 0x00a0003802007388 */ /* 0x000fe20000000800 */
[----:B------:R-:W-:-:S03]  /*6c60*/  IMAD.WIDE.U32 R4, R7, UR27, R4 ;  /* 0x0000001b07047c25 */ /* 0x000fc6000f8e0004 */
[----:B------:R-:W-:Y:S02]  /*6c70*/  STS [R2+0xa400], R58 ;  /* 0x00a4003a02007388 */ /* 0x000fe40000000800 */
[----:B------:R-:W-:Y:S02]  /*6c80*/  IADD3 R5, PT, PT, R5, UR7, RZ ;  /* 0x0000000705057c10 */ /* 0x000fe4000fffe0ff */
[----:B------:R-:W-:Y:S01]  /*6c90*/  STS [R6+0xa000], R60 ;  /* 0x00a0003c06007388 */ /* 0x000fe20000000800 */
[----:B---3--:R-:W-:-:S03]  /*6ca0*/  IMAD.WIDE.U32 R4, R8, UR25, R4 ;  /* 0x0000001908047c25 */ /* 0x008fc6000f8e0004 */
[----:B------:R-:W-:Y:S01]  /*6cb0*/  STS [R6+0xa400], R62 ;  /* 0x00a4003e06007388 */ /* 0x000fe20000000800 */
[----:B------:R-:W-:-:S03]  /*6cc0*/  IMAD R5, R9, UR25, R5 ;  /* 0x0000001909057c24 */ /* 0x000fc6000f8e0205 */
[----:B------:R-:W-:Y:S01]  /*6cd0*/  STS [R0+0x18000], R68 ;  /* 0x0180004400007388 */ /* 0x000fe20000000800 */
[----:B------:R-:W2:Y:S01]  /*6ce0*/  LDC.64 R8, c[0x0][0x5e0] ;  /* 0x00017800ff087b82 */ /* 0x000ea20000000a00 */
[----:B------:R-:W-:Y:S02]  /*6cf0*/  IMAD.WIDE.U32 R4, R214, R10, R4 ;  /* 0x0000000ad6047225 */ /* 0x000fe400078e0004 */
[----:B------:R-:W-:Y:S04]  /*6d00*/  STS [R0+0x18400], R70 ;  /* 0x0184004600007388 */ /* 0x000fe80000000800 */
[----:B------:R-:W-:Y:S04]  /*6d10*/  STS [R3+0x18000], R80 ;  /* 0x0180005003007388 */ /* 0x000fe80000000800 */
[----:B------:R-:W-:Y:S04]  /*6d20*/  STS [R3+0x18400], R82 ;  /* 0x0184005203007388 */ /* 0x000fe80000000800 */
[----:B------:R-:W-:Y:S04]  /*6d30*/  STS [R0+0x1a000], R72 ;  /* 0x01a0004800007388 */ /* 0x000fe80000000800 */
[----:B------:R3:W-:Y:S04]  /*6d40*/  STS [R0+0x1a400], R74 ;  /* 0x01a4004a00007388 */ /* 0x0007e80000000800 */
[----:B------:R-:W-:Y:S04]  /*6d50*/  STS [R3+0x1a000], R76 ;  /* 0x01a0004c03007388 */ /* 0x000fe80000000800 */
[----:B------:R-:W-:Y:S04]  /*6d60*/  STS [R3+0x1a400], R78 ;  /* 0x01a4004e03007388 */ /* 0x000fe80000000800 */
[----:B------:R-:W-:Y:S04]  /*6d70*/  STS [R2+0xc000], R84 ;  /* 0x00c0005402007388 */ /* 0x000fe80000000800 */
[----:B------:R-:W-:Y:S04]  /*6d80*/  STS [R2+0xc400], R86 ;  /* 0x00c4005602007388 */ /* 0x000fe80000000800 */
[----:B------:R-:W-:Y:S04]  /*6d90*/  STS [R6+0xc000], R96 ;  /* 0x00c0006006007388 */ /* 0x000fe80000000800 */
[----:B------:R-:W-:Y:S01]  /*6da0*/  STS [R6+0xc400], R98 ;  /* 0x00c4006206007388 */ /* 0x000fe20000000800 */
[----:B---3--:R-:W-:Y:S01]  /*6db0*/  LEA R0, R244, UR4, 0x1 ;  /* 0x00000004f4007c11 */ /* 0x008fe2000f8e08ff */
[----:B------:R-:W3:Y:S02]  /*6dc0*/  LDCU.128 UR4, c[0x0][0x560] ;  /* 0x0000ac00ff0477ac */ /* 0x000ee40008000c00 */
[----:B------:R-:W-:Y:S04]  /*6dd0*/  STS [R2+0xe000], R88 ;  /* 0x00e0005802007388 */ /* 0x000fe80000000800 */
[----:B------:R1:W-:Y:S04]  /*6de0*/  STS [R2+0xe400], R90 ;  /* 0x00e4005a02007388 */ /* 0x0003e80000000800 */
[----:B------:R-:W-:Y:S04]  /*6df0*/  STS [R6+0xe000], R92 ;  /* 0x00e0005c06007388 */ /* 0x000fe80000000800 */
[----:B------:R4:W-:Y:S01]  /*6e00*/  STS [R6+0xe400], R94 ;  /* 0x00e4005e06007388 */ /* 0x0009e20000000800 */
[----:B------:R-:W-:Y:S01]  /*6e10*/  BAR.SYNC.DEFER_BLOCKING 0x0 ;  /* 0x0000000000007b1d */ /* 0x000fe20000010000 */
[----:B-1----:R-:W-:-:S04]  /*6e20*/  IMAD.WIDE.U32 R2, R20, UR14, R216 ;  /* 0x0000000e14027c25 */ /* 0x002fc8000f8e00d8 */
[----:B----4-:R-:W-:Y:S01]  /*6e30*/  IMAD R6, R20, UR45, RZ ;  /* 0x0000002d14067c24 */ /* 0x010fe2000f8e02ff */
[----:B------:R-:W1:Y:S03]  /*6e40*/  LDS.128 R76, [R0+0xc000] ;  /* 0x00c00000004c7984 */ /* 0x000e660000000c00 */
[----:B------:R-:W-:Y:S01]  /*6e50*/  IMAD R6, R21, UR14, R6 ;  /* 0x0000000e15067c24 */ /* 0x000fe2000f8e0206 */
[----:B------:R-:W4:Y:S03]  /*6e60*/  LDS.128 R68, [R0+0x10000] ;  /* 0x0100000000447984 */ /* 0x000f260000000c00 */
[----:B------:R-:W-:Y:S02]  /*6e70*/  IMAD.IADD R3, R3, 0x1, R6 ;  /* 0x0000000103037824 */ /* 0x000fe400078e0206 */
[----:B------:R-:W-:Y:S01]  /*6e80*/  IMAD.U32 R6, RZ, RZ, UR12 ;  /* 0x0000000cff067e24 */ /* 0x000fe2000f8e00ff */
[----:B------:R-:W4:Y:S03]  /*6e90*/  LDS.128 R72, [R0+0xd000] ;  /* 0x00d0000000487984 */ /* 0x000f260000000c00 */
[----:B------:R-:W-:Y:S01]  /*6ea0*/  IMAD.WIDE.U32 R6, R6, UR27, R2 ;  /* 0x0000001b06067c25 */ /* 0x000fe2000f8e0002 */
[----:B------:R-:W4:Y:S01]  /*6eb0*/  LDS.128 R64, [R0+0x11000] ;  /* 0x0110000000407984 */ /* 0x000f220000000c00 */
[----:B---3--:R-:W-:-:S02]  /*6ec0*/  LEA R2, P0, R4, UR4, 0x1 ;  /* 0x0000000404027c11 */ /* 0x008fc4000f8008ff */
[----:B------:R-:W-:Y:S01]  /*6ed0*/  IMAD R3, R214, R11, R5 ;  /* 0x0000000bd6037224 */ /* 0x000fe200078e0205 */
[----:B------:R-:W3:Y:S01]  /*6ee0*/  LDS.128 R52, [R0+0xe000] ;  /* 0x00e0000000347984 */ /* 0x000ee20000000c00 */
[----:B------:R-:W-:-:S03]  /*6ef0*/  IADD3 R5, PT, PT, R7, UR13, RZ ;  /* 0x0000000d07057c10 */ /* 0x000fc6000fffe0ff */
[----:B------:R-:W3:Y:S01]  /*6f00*/  LDS.128 R48, [R0+0x12000] ;  /* 0x0120000000307984 */ /* 0x000ee20000000c00 */
[----:B------:R-:W-:Y:S01]  /*6f10*/  LEA.HI.X R3, R4, UR5, R3, 0x1, P0 ;  /* 0x0000000504037c11 */ /* 0x000fe200080f0c03 */
[----:B------:R-:W-:Y:S01]  /*6f20*/  IMAD.MOV.U32 R4, RZ, RZ, R6 ;  /* 0x000000ffff047224 */ /* 0x000fe200078e0006 */
[----:B------:R-:W-:Y:S01]  /*6f30*/  LEA R6, P0, R10, R2, 0x7 ;  /* 0x000000020a067211 */ /* 0x000fe200078038ff */
[----:B------:R-:W3:Y:S02]  /*6f40*/  LDS.128 R60, [R0+0xf000] ;  /* 0x00f00000003c7984 */ /* 0x000ee40000000c00 */
[----:B--2---:R-:W-:Y:S01]  /*6f50*/  IMAD.WIDE.U32 R4, R8, UR25, R4 ;  /* 0x0000001908047c25 */ /* 0x004fe2000f8e0004 */
[C---:B------:R-:W-:Y:S01]  /*6f60*/  LEA.HI.X R7, R10.reuse, R3, R11, 0x7, P0 ;  /* 0x000000030a077211 */ /* 0x040fe200000f3c0b */
[----:B------:R-:W2:Y:S02]  /*6f70*/  LDS.128 R56, [R0+0x13000] ;  /* 0x0130000000387984 */ /* 0x000ea40000000c00 */
[----:B------:R-:W-:-:S02]  /*6f80*/  IMAD.SHL.U32 R10, R10, 0x40, RZ ;  /* 0x000000400a0a7824 */ /* 0x000fc400078e00ff */
[----:B------:R-:W2:Y:S01]  /*6f90*/  LDS.128 R40, [R0+0x14000] ;  /* 0x0140000000287984 */ /* 0x000ea20000000c00 */
[----:B------:R-:W-:Y:S02]  /*6fa0*/  IMAD R5, R9, UR25, R5 ;  /* 0x0000001909057c24 */ /* 0x000fe4000f8e0205 */
[----:B------:R-:W-:Y:S01]  /*6fb0*/  IADD3 R8, P0, PT, R10, R2, RZ ;  /* 0x000000020a087210 */ /* 0x000fe20007f1e0ff */
[----:B------:R-:W2:Y:S01]  /*6fc0*/  LDS.128 R44, [R0+0x18000] ;  /* 0x01800000002c7984 */ /* 0x000ea20000000c00 */
[----:B------:R-:W-:Y:S02]  /*6fd0*/  IADD3 R10, P1, PT, R6, R10, RZ ;  /* 0x0000000a060a7210 */ /* 0x000fe40007f3e0ff */
[----:B------:R-:W-:Y:S01]  /*6fe0*/  IADD3.X R9, PT, PT, R22, R3, RZ, P0, !PT ;  /* 0x0000000316097210 */ /* 0x000fe200007fe4ff */
[----:B------:R-:W2:Y:S02]  /*6ff0*/  LDS.128 R36, [R0+0x15000] ;  /* 0x0150000000247984 */ /* 0x000ea40000000c00 */
[----:B------:R-:W-:-:S02]  /*7000*/  IMAD.X R11, R7, 0x1, R22, P1 ;  /* 0x00000001070b7824 */ /* 0x000fc400008e0616 */
[----:B------:R-:W2:Y:S01]  /*7010*/  LDS.128 R24, [R0+0x19000] ;  /* 0x0190000000187984 */ /* 0x000ea20000000c00 */
[----:B------:R-:W-:-:S03]  /*7020*/  IMAD.SHL.U32 R22, R20, 0x40, RZ ;  /* 0x0000004014167824 */ /* 0x000fc600078e00ff */
[----:B------:R-:W2:Y:S04]  /*7030*/  LDS.128 R32, [R0+0x16000] ;  /* 0x0160000000207984 */ /* 0x000ea80000000c00 */
[----:B------:R-:W2:Y:S04]  /*7040*/  LDS.128 R16, [R0+0x1a000] ;  /* 0x01a0000000107984 */ /* 0x000ea80000000c00 */
[----:B------:R-:W2:Y:S04]  /*7050*/  LDS.128 R28, [R0+0x17000] ;  /* 0x01700000001c7984 */ /* 0x000ea80000000c00 */
[----:B------:R3:W2:Y:S04]  /*7060*/  LDS.128 R12, [R0+0x1b000] ;  /* 0x01b00000000c7984 */ /* 0x0006a80000000c00 */
[----:B-1----:R-:W-:Y:S04]  /*7070*/  STG.E.128 desc[UR30][R2.64], R76 ;  /* 0x0000004c02007986 */ /* 0x002fe8000c101d1e */
[----:B----4-:R1:W-:Y:S04]  /*7080*/  STG.E.128 desc[UR30][R2.64+0x80], R68 ;  /* 0x0000804402007986 */ /* 0x0103e8000c101d1e */
[----:B------:R-:W-:Y:S04]  /*7090*/  STG.E.128 desc[UR30][R8.64], R72 ;  /* 0x0000004808007986 */ /* 0x000fe8000c101d1e */
[----:B------:R4:W-:Y:S04]  /*70a0*/  STG.E.128 desc[UR30][R8.64+0x80], R64 ;  /* 0x0000804008007986 */ /* 0x0009e8000c101d1e */
[----:B---3--:R-:W-:Y:S01]  /*70b0*/  STG.E.128 desc[UR30][R6.64], R52 ;  /* 0x0000003406007986 */ /* 0x008fe2000c101d1e */
[----:B------:R-:W-:-:S03]  /*70c0*/  SHF.L.U64.HI R0, R20, 0x6, R21 ;  /* 0x0000000614007819 */ /* 0x000fc60000010215 */
[----:B------:R3:W-:Y:S04]  /*70d0*/  STG.E.128 desc[UR30][R6.64+0x80], R48 ;  /* 0x0000803006007986 */ /* 0x0007e8000c101d1e */
[----:B------:R3:W-:Y:S04]  /*70e0*/  STG.E.128 desc[UR30][R10.64], R60 ;  /* 0x0000003c0a007986 */ /* 0x0007e8000c101d1e */
[----:B--2---:R2:W-:Y:S01]  /*70f0*/  STG.E.128 desc[UR30][R10.64+0x80], R56 ;  /* 0x000080380a007986 */ /* 0x0045e2000c101d1e */
[----:B-1----:R-:W-:-:S04]  /*7100*/  IMAD.WIDE.U32 R2, R214, R20, R4 ;  /* 0x00000014d6027225 */ /* 0x002fc800078e0004 */
[----:B------:R-:W-:Y:S01]  /*7110*/  IMAD R214, R214, R21, R3 ;  /* 0x00000015d6d67224 */ /* 0x000fe200078e0203 */
[----:B------:R-:W-:-:S04]  /*7120*/  LEA R4, P0, R2, UR6, 0x1 ;  /* 0x0000000602047c11 */ /* 0x000fc8000f8008ff */
[----:B------:R-:W-:Y:S02]  /*7130*/  LEA.HI.X R5, R2, UR7, R214, 0x1, P0 ;  /* 0x0000000702057c11 */ /* 0x000fe400080f0cd6 */
[-C--:B------:R-:W-:Y:S02]  /*7140*/  LEA R2, P0, R20, R4.reuse, 0x7 ;  /* 0x0000000414027211 */ /* 0x080fe400078038ff */
[----:B----4-:R-:W-:Y:S01]  /*7150*/  IADD3 R8, P1, PT, R22, R4, RZ ;  /* 0x0000000416087210 */ /* 0x010fe20007f3e0ff */
[----:B------:R2:W-:Y:S01]  /*7160*/  STG.E.128 desc[UR30][R4.64], R40 ;  /* 0x0000002804007986 */ /* 0x0005e2000c101d1e */
[-C--:B------:R-:W-:Y:S02]  /*7170*/  LEA.HI.X R3, R20, R5.reuse, R21, 0x7, P0 ;  /* 0x0000000514037211 */ /* 0x080fe400000f3c15 */
[----:B---3--:R-:W-:Y:S01]  /*7180*/  IADD3 R6, P0, PT, R2, R22, RZ ;  /* 0x0000001602067210 */ /* 0x008fe20007f1e0ff */
[----:B------:R2:W-:Y:S01]  /*7190*/  STG.E.128 desc[UR30][R4.64+0x80], R44 ;  /* 0x0000802c04007986 */ /* 0x0005e2000c101d1e */
[----:B------:R-:W-:-:S03]  /*71a0*/  IADD3.X R9, PT, PT, R0, R5, RZ, P1, !PT ;  /* 0x0000000500097210 */ /* 0x000fc60000ffe4ff */
[----:B------:R-:W-:Y:S02]  /*71b0*/  IMAD.X R7, R3, 0x1, R0, P0 ;  /* 0x0000000103077824 */ /* 0x000fe400000e0600 */
[----:B------:R2:W-:Y:S04]  /*71c0*/  STG.E.128 desc[UR30][R8.64], R36 ;  /* 0x0000002408007986 */ /* 0x0005e8000c101d1e */
[----:B------:R2:W-:Y:S04]  /*71d0*/  STG.E.128 desc[UR30][R8.64+0x80], R24 ;  /* 0x0000801808007986 */ /* 0x0005e8000c101d1e */
[----:B------:R2:W-:Y:S04]  /*71e0*/  STG.E.128 desc[UR30][R2.64], R32 ;  /* 0x0000002002007986 */ /* 0x0005e8000c101d1e */
[----:B------:R2:W-:Y:S04]  /*71f0*/  STG.E.128 desc[UR30][R2.64+0x80], R16 ;  /* 0x0000801002007986 */ /* 0x0005e8000c101d1e */
[----:B------:R2:W-:Y:S04]  /*7200*/  STG.E.128 desc[UR30][R6.64], R28 ;  /* 0x0000001c06007986 */ /* 0x0005e8000c101d1e */
[----:B------:R2:W-:Y:S02]  /*7210*/  STG.E.128 desc[UR30][R6.64+0x80], R12 ;  /* 0x0000800c06007986 */ /* 0x0005e4000c101d1e */
.L_x_248:
[----:B------:R-:W3:Y:S01]  /*7220*/  LDCU UR5, c[0x0][0x438] ;  /* 0x00008700ff0577ac */ /* 0x000ee20008000800 */
[----:B------:R-:W4:Y:S01]  /*7230*/  LDCU UR6, c[0x0][0x370] ;  /* 0x00006e00ff0677ac */ /* 0x000f220008000800 */
[----:B---3--:R-:W-:-:S04]  /*7240*/  UIADD3 UR5, UPT, UPT, UR5, 0x7f, URZ ;  /* 0x0000007f05057890 */ /* 0x008fc8000fffe0ff */
[----:B------:R-:W-:Y:S02]  /*7250*/  USHF.R.S32.HI UR4, URZ, 0x1f, UR5 ;  /* 0x0000001fff047899 */ /* 0x000fe40008011405 */
[----:B----4-:R-:W-:Y:S02]  /*7260*/  UIADD3 UR33, UPT, UPT, UR6, UR33, URZ ;  /* 0x0000002106217290 */ /* 0x010fe4000fffe0ff */
[----:B------:R-:W-:-:S04]  /*7270*/  ULEA.HI UR4, UR4, UR5, URZ, 0x7 ;  /* 0x0000000504047291 */ /* 0x000fc8000f8f38ff */
[----:B------:R-:W-:-:S04]  /*7280*/  USHF.R.S32.HI UR4, URZ, 0x7, UR4 ;  /* 0x00000007ff047899 */ /* 0x000fc80008011404 */
[----:B------:R-:W-:-:S09]  /*7290*/  UISETP.GE.AND UP0, UPT, UR33, UR4, UPT ;  /* 0x000000042100728c */ /* 0x000fd2000bf06270 */
[----:B------:R-:W-:Y:S05]  /*72a0*/  BRA.U !UP0, `(.L_x_255) ;  /* 0xffffff8d08e07547 */ /* 0x000fea000b83ffff */
[----:B-1----:R-:W-:Y:S05]  /*72b0*/  EXIT ;  /* 0x000000000000794d */ /* 0x002fea0003800000 */
.L_x_256:
        /* <DEDUP_REMOVED lines=12> */
.L_x_1246:


//--------------------- .text._ZN5flash44flash_bwd_dq_dk_dv_loop_seqk_parallel_kernelI23Flash_bwd_kernel_traitsILi128ELi64ELi128ELi8ELi2ELi4ELi2ELb0ELb0EN7cutlass10bfloat16_tE19Flash_kernel_traitsILi128ELi64ELi128ELi8ES3_EELb0ELb1ELb0ELb0ELb0ELb1ELb0EEEvNS_16Flash_bwd_paramsE --------------------------
	.section	.text._ZN5flash44flash_bwd_dq_dk_dv_loop_seqk_parallel_kernelI23Flash_bwd_kernel_traitsILi128ELi64ELi128ELi8ELi2ELi4ELi2ELb0ELb0EN7cutlass10bfloat16_tE19Flash_kernel_traitsILi128ELi64ELi128ELi8ES3_EELb0ELb1ELb0ELb0ELb0ELb1ELb0EEEvNS_16Flash_bwd_paramsE,"ax",@progbits
	.align	128
        .global         _ZN5flash44flash_bwd_dq_dk_dv_loop_seqk_parallel_kernelI23Flash_bwd_kernel_traitsILi128ELi64ELi128ELi8ELi2ELi4ELi2ELb0ELb0EN7cutlass10bfloat16_tE19Flash_kernel_traitsILi128ELi64ELi128ELi8ES3_EELb0ELb1ELb0ELb0ELb0ELb1ELb0EEEvNS_16Flash_bwd_paramsE
        .type           _ZN5flash44flash_bwd_dq_dk_dv_loop_seqk_parallel_kernelI23Flash_bwd_kernel_traitsILi128ELi64ELi128ELi8ELi2ELi4ELi2ELb0ELb0EN7cutlass10bfloat16_tE19Flash_kernel_traitsILi128ELi64ELi128ELi8ES3_EELb0ELb1ELb0ELb0ELb0ELb1ELb0EEEvNS_16Flash_bwd_paramsE,@function
        .size           _ZN5flash44flash_bwd_dq_dk_dv_loop_seqk_parallel_kernelI23Flash_bwd_kernel_traitsILi128ELi64ELi128ELi8ELi2ELi4ELi2ELb0ELb0EN7cutlass10bfloat16_tE19Flash_kernel_traitsILi128ELi64ELi128ELi8ES3_EELb0ELb1ELb0ELb0ELb0ELb1ELb0EEEvNS_16Flash_bwd_paramsE,(.L_x_1247 - _ZN5flash44flash_bwd_dq_dk_dv_loop_seqk_parallel_kernelI23Flash_bwd_kernel_traitsILi128ELi64ELi128ELi8ELi2ELi4ELi2ELb0ELb0EN7cutlass10bfloat16_tE19Flash_kernel_traitsILi128ELi64ELi128ELi8ES3_EELb0ELb1ELb0ELb0ELb0ELb1ELb0EEEvNS_16Flash_bwd_paramsE)
        .other          _ZN5flash44flash_bwd_dq_dk_dv_loop_seqk_parallel_kernelI23Flash_bwd_kernel_traitsILi128ELi64ELi128ELi8ELi2ELi4ELi2ELb0ELb0EN7cutlass10bfloat16_tE19Flash_kernel_traitsILi128ELi64ELi128ELi8ES3_EELb0ELb1ELb0ELb0ELb0ELb1ELb0EEEvNS_16Flash_bwd_paramsE,@"STO_CUDA_ENTRY STV_DEFAULT"
_ZN5flash44flash_bwd_dq_dk_dv_loop_seqk_parallel_kernelI23Flash_bwd_kernel_traitsILi128ELi64ELi128ELi8ELi2ELi4ELi2ELb0ELb0EN7cutlass10bfloat16_tE19Flash_kernel_traitsILi128ELi64ELi128ELi8ES3_EELb0ELb1ELb0ELb0ELb0ELb1ELb0EEEvNS_16Flash_bwd_paramsE:
.text._ZN5flash44flash_bwd_dq_dk_dv_loop_seqk_parallel_kernelI23Flash_bwd_kernel_traitsILi128ELi64ELi128ELi8ELi2ELi4ELi2ELb0ELb0EN7cutlass10bfloat16_tE19Flash_kernel_traitsILi128ELi64ELi128ELi8ES3_EELb0ELb1ELb0ELb0ELb0ELb1ELb0EEEvNS_16Flash_bwd_paramsE:
        /* <DEDUP_REMOVED lines=48> */
.L_x_309:
[----:B-----5:R-:W5:Y:S01]  /*0300*/  LDCU.64 UR8, c[0x0][0x478] ;  /* 0x00008f00ff0877ac */ /* 0x020f620008000a00 */
[----:B------:R-:W-:Y:S02]  /*0310*/  PLOP3.LUT P1, PT, PT, PT, UP3, 0x80, 0x8 ;  /* 0x000000000008781c */ /* 0x000fe40003f2f038 */
[----:B------:R-:W-:Y:S01]  /*0320*/  PLOP3.LUT P4, PT, PT, PT, UP5, 0x80, 0x8 ;  /* 0x000000000008781c */ /* 0x000fe20003f8f058 */
[----:B------:R-:W-:Y:S01]  /*0330*/  @UP3 ULEA UR12, UP0, UR38, UR6, 0x2 ;  /* 0x00000006260c3291 */ /* 0x000fe2000f8010ff */
[----:B------:R-:W-:Y:S01]  /*0340*/  PLOP3.LUT P2, PT, PT, PT, UP4, 0x80, 0x8 ;  /* 0x000000000008781c */ /* 0x000fe20003f4f048 */
[----:B------:R-:W-:Y:S02]  /*0350*/  UISETP.NE.AND UP2, UPT, UR26, URZ, UPT ;  /* 0x000000ff1a00728c */ /* 0x000fe4000bf45270 */
[----:B------:R-:W-:Y:S02]  /*0360*/  @UP3 ULEA.HI.X UR13, UR38, UR7, URZ, 0x2, UP0 ;  /* 0x00000007260d3291 */ /* 0x000fe400080f14ff */
[----:B-1-3--:R-:W-:-:S04]  /*0370*/  IMAD.U32 R4, RZ, RZ, UR12 ;  /* 0x0000000cff047e24 */ /* 0x00afc8000f8e00ff */
        /* <DEDUP_REMOVED lines=10> */
[----:B------:R-:W-:Y:S01]  /*0420*/  IMAD.U32 R2, RZ, RZ, UR14 ;  /* 0x0000000eff027e24 */ /* 0x000fe2000f8e00ff */
        /* <DEDUP_REMOVED lines=33> */
.L_x_257:
        /* <DEDUP_REMOVED lines=16> */
[----:B------:R-:W-:Y:S02]  /*0740*/  USHF.R.S32.HI UR52, URZ, 0x1f, UR45 ;  /* 0x0000001fff347899 */ /* 0x000fe4000801142d */
[----:B--2---:R-:W-:Y:S02]  /*0750*/  @UP1 UIMAD.WIDE.U32 UR12, UR17, UR8, URZ ;  /* 0x00000008110c12a5 */ /* 0x004fe4000f8e00ff */
[----:B------:R-:W-:Y:S02]  /*0760*/  @!UP1 UIMAD UR47, UR38, UR11, UR51 ;  /* 0x0000000b262f92a4 */ /* 0x000fe4000f8e0233 */
[----:B------:R-:W-:-:S03]  /*0770*/  @UP1 UIMAD UR47, UR17, UR9, UR13 ;  /* 0x00000009112f12a4 */ /* 0x000fc6000f8e020d */
[----:B------:R-:W-:Y:S01]  /*0780*/  @UP1 UMOV UR50, UR12 ;  /* 0x0000000c00321c82 */ /* 0x000fe20008000000 */
[----:B------:R-:W-:Y:S08]  /*0790*/  BRA.U UP2, `(.L_x_259) ;  /* 0x0000000102347547 */ /* 0x000ff0000b800000 */
        /* <DEDUP_REMOVED lines=12> */
[----:B------:R-:W-:Y:S05]  /*0860*/  BRA `(.L_x_260) ;  /* 0x00000000001c7947 */ /* 0x000fea0003800000 */
.L_x_259:
[----:B------:R-:W1:Y:S01]  /*0870*/  LDCU.64 UR14, c[0x0][0x3b8] ;  /* 0x00007700ff0e77ac */ /* 0x000e620008000a00 */
[----:B------:R-:W-:-:S04]  /*0880*/  UIADD3 UR8, UPT, UPT, UR39, UR40, URZ ;  /* 0x0000002827087290 */ /* 0x000fc8000fffe0ff */
[----:B-1----:R-:W-:Y:S02]  /*0890*/  UIMAD.WIDE.U32 UR10, UR8, UR14, URZ ;  /* 0x0000000e080a72a5 */ /* 0x002fe4000f8e00ff */
[----:B------:R-:W-:-:S04]  /*08a0*/  UIMAD UR8, UR8, UR15, URZ ;  /* 0x0000000f080872a4 */ /* 0x000fc8000f8e02ff */
[----:B------:R-:W-:Y:S01]  /*08b0*/  UIADD3 UR8, UPT, UPT, UR11, UR8, URZ ;  /* 0x000000080b087290 */ /* 0x000fe2000fffe0ff */
[----:B------:R-:W-:-:S05]  /*08c0*/  UMOV UR46, UR10 ;  /* 0x0000000a002e7c82 */ /* 0x000fca0008000000 */
[----:B------:R-:W-:Y:S02]  /*08d0*/  MOV R21, UR8 ;  /* 0x0000000800157c02 */ /* 0x000fe40008000f00 */
.L_x_260:
        /* <DEDUP_REMOVED lines=43> */
.L_x_261:
[----:B------:R-:W1:Y:S01]  /*0b90*/  LDCU.64 UR12, c[0x0][0x3c0] ;  /* 0x00007800ff0c77ac */ /* 0x000e620008000a00 */
[----:B------:R-:W-:-:S04]  /*0ba0*/  UIADD3 UR8, UPT, UPT, UR39, UR40, URZ ;  /* 0x0000002827087290 */ /* 0x000fc8000fffe0ff */
[----:B-1----:R-:W-:Y:S02]  /*0bb0*/  UIMAD.WIDE.U32 UR48, UR8, UR12, URZ ;  /* 0x0000000c083072a5 */ /* 0x002fe4000f8e00ff */
[----:B------:R-:W-:-:S04]  /*0bc0*/  UIMAD UR8, UR8, UR13, URZ ;  /* 0x0000000d080872a4 */ /* 0x000fc8000f8e02ff */
[----:B------:R-:W-:-:S06]  /*0bd0*/  UIADD3 UR8, UPT, UPT, UR49, UR8, URZ ;  /* 0x0000000831087290 */ /* 0x000fcc000fffe0ff */
[----:B------:R-:W-:-:S07]  /*0be0*/  MOV R19, UR8 ;  /* 0x0000000800137c02 */ /* 0x000fce0008000f00 */
.L_x_262:
        /* <DEDUP_REMOVED lines=28> */
.L_x_263:
[----:B------:R-:W-:Y:S02]  /*0db0*/  UIMAD.WIDE.U32 UR10, UR58, UR17, URZ ;  /* 0x000000113a0a72a5 */ /* 0x000fe4000f8e00ff */
[----:B------:R-:W-:-:S04]  /*0dc0*/  UIMAD UR8, UR59, UR17, URZ ;  /* 0x000000113b0872a4 */ /* 0x000fc8000f8e02ff */
[----:B------:R-:W-:-:S12]  /*0dd0*/  UIADD3 UR8, UPT, UPT, UR11, UR8, URZ ;  /* 0x000000080b087290 */ /* 0x000fd8000fffe0ff */
.L_x_264:
        /* <DEDUP_REMOVED lines=20> */
.L_x_265:
[----:B------:R-:W1:Y:S01]  /*0f20*/  LDCU UR59, c[0x0][0x434] ;  /* 0x00008680ff3b77ac */ /* 0x000e620008000800 */
[----:B------:R-:W-:-:S04]  /*0f30*/  UIMAD UR9, UR38, UR16, UR23 ;  /* 0x00000010260972a4 */ /* 0x000fc8000f8e0217 */
[----:B-1----:R-:W-:Y:S02]  /*0f40*/  UIMAD UR59, UR9, UR59, URZ ;  /* 0x0000003b093b72a4 */ /* 0x002fe4000f8e02ff */
.L_x_266:
        /* <DEDUP_REMOVED lines=11> */
.L_x_267:
[----:B------:R-:W1:Y:S01]  /*1000*/  LDCU UR58, c[0x0][0x444] ;  /* 0x00008880ff3a77ac */ /* 0x000e620008000800 */
[----:B------:R-:W-:-:S04]  /*1010*/  UIMAD UR9, UR38, UR16, UR23 ;  /* 0x00000010260972a4 */ /* 0x000fc8000f8e0217 */
[----:B-1----:R-:W-:-:S12]  /*1020*/  UIMAD UR58, UR9, UR58, URZ ;  /* 0x0000003a093a72a4 */ /* 0x002fd8000f8e02ff */
.L_x_268:
[----:B------:R-:W-:Y:S01]  /*1030*/  USHF.R.S32.HI UR9, URZ, 0x1f, UR57 ;  /* 0x0000001fff097899 */ /* 0x000fe20008011439 */
[----:B------:R-:W1:Y:S01]  /*1040*/  S2R R40, SR_TID.X ;  /* 0x0000000000287919 */ /* 0x000e620000002100 */
[----:B------:R-:W-:Y:S01]  /*1050*/  UIADD3 UR57, UP1, UP0, UR64, UR10, UR57 ;  /* 0x0000000a40397290 */ /* 0x000fe2000f83e039 */
[----:B------:R-:W2:Y:S01]  /*1060*/  LDC.64 R10, c[0x0][0x3b0] ;  /* 0x0000ec00ff0a7b82 */ /* 0x000ea20000000a00 */
[----:B------:R-:W-:Y:S01]  /*1070*/  UIADD3 UR51, UPT, UPT, UR35, UR42, URZ ;  /* 0x0000002a23337290 */ /* 0x000fe2000fffe0ff */
[----:B------:R-:W-:Y:S01]  /*1080*/  MOV R13, RZ ;  /* 0x000000ff000d7202 */ /* 0x000fe20000000f00 */
        /* <DEDUP_REMOVED lines=8> */
[----:B------:R-:W-:-:S04]  /*1110*/  ULEA UR59, UR55, UR59, 0x6 ;  /* 0x0000003b373b7291 */ /* 0x000fc8000f8e30ff */
[----:B---3--:R-:W-:Y:S02]  /*1120*/  UIMAD.WIDE UR60, UR59, 0x4, UR60 ;  /* 0x000000043b3c78a5 */ /* 0x008fe4000f8e023c */
[----:B-----5:R-:W-:Y:S01]  /*1130*/  UIADD3 UR9, UPT, UPT, UR51, -UR9, -UR31 ;  /* 0x8000000933097290 */ /* 0x020fe2000fffe81f */
[C---:B-1----:R-:W-:Y:S01]  /*1140*/  IMAD.SHL.U32 R41, R40.reuse, 0x8, RZ ;  /* 0x0000000828297824 */ /* 0x042fe200078e00ff */
[--C-:B------:R-:W-:Y:S02]  /*1150*/  SHF.R.U32.HI R39, RZ, 0x3, R40.reuse ;  /* 0x00000003ff277819 */ /* 0x100fe40000011628 */
[----:B------:R-:W-:Y:S01]  /*1160*/  USHF.R.S32.HI UR8, URZ, 0x1f, UR9 ;  /* 0x0000001fff087899 */ /* 0x000fe20008011409 */
[----:B------:R-:W-:Y:S02]  /*1170*/  SHF.R.U32.HI R9, RZ, 0x5, R40 ;  /* 0x00000005ff097819 */ /* 0x000fe40000011628 */
[----:B------:R-:W-:Y:S01]  /*1180*/  LOP3.LUT R12, R41, 0x38, RZ, 0xc0, !PT ;  /* 0x00000038290c7812 */ /* 0x000fe200078ec0ff */
[----:B------:R-:W-:Y:S01]  /*1190*/  ULEA.HI UR8, UR8, UR9, URZ, 0x6 ;  /* 0x0000000908087291 */ /* 0x000fe2000f8f30ff */
[----:B------:R-:W-:-:S02]  /*11a0*/  LOP3.LUT R8, R40, 0x1f, RZ, 0xc0, !PT ;  /* 0x0000001f28087812 */ /* 0x000fc400078ec0ff */
[----:B------:R-:W-:Y:S01]  /*11b0*/  IADD3 R2, P0, PT, R12, UR62, RZ ;  /* 0x0000003e0c027c10 */ /* 0x000fe2000ff1e0ff */
[----:B------:R-:W-:Y:S02]  /*11c0*/  USHF.R.S32.HI UR49, URZ, 0x6, UR8 ;  /* 0x00000006ff317899 */ /* 0x000fe40008011408 */
[----:B------:R-:W-:Y:S01]  /*11d0*/  IMAD R8, R9, UR53, R8 ;  /* 0x0000003509087c24 */ /* 0x000fe2000f8e0208 */
[----:B------:R-:W1:Y:S01]  /*11e0*/  LDCU.64 UR62, c[0x0][0x5e8] ;  /* 0x0000bd00ff3e77ac */ /* 0x000e620008000a00 */
[----:B------:R-:W-:-:S03]  /*11f0*/  IMAD.X R3, RZ, RZ, UR54, P0 ;  /* 0x00000036ff037e24 */ /* 0x000fc600080e06ff */
[----:B------:R-:W3:Y:S01]  /*1200*/  LDCU.128 UR8, c[0x0][0x590] ;  /* 0x0000b200ff0877ac */ /* 0x000ee20008000c00 */
[----:B------:R-:W-:-:S04]  /*1210*/  UISETP.LT.AND UP0, UPT, URZ, UR49, UPT ;  /* 0x00000031ff00728c */ /* 0x000fc8000bf01270 */
[----:B------:R-:W-:-:S04]  /*1220*/  USEL UR49, URZ, UR49, !UP0 ;  /* 0x00000031ff317287 */ /* 0x000fc8000c000000 */
[----:B------:R-:W-:Y:S02]  /*1230*/  UISETP.GT.AND UP0, UPT, UR43, UR49, UPT ;  /* 0x000000312b00728c */ /* 0x000fe4000bf04270 */
[----:B-1----:R-:W-:Y:S02]  /*1240*/  UIMAD.WIDE UR62, UR58, 0x4, UR62 ;  /* 0x000000043a3e78a5 */ /* 0x002fe4000f8e023e */
[----:B---3--:R-:W-:Y:S01]  /*1250*/  UIMAD UR17, UR52, UR8, URZ ;  /* 0x00000008341172a4 */ /* 0x008fe2000f8e02ff */
[----:B------:R-:W-:Y:S01]  /*1260*/  IMAD.U32 R0, RZ, RZ, UR8 ;  /* 0x00000008ff007e24 */ /* 0x000fe2000f8e00ff */
[----:B------:R-:W-:Y:S01]  /*1270*/  USHF.L.U64.HI UR54, UR8, 0x5, UR9 ;  /* 0x0000000508367899 */ /* 0x000fe20008010209 */
[----:B------:R-:W-:Y:S01]  /*1280*/  IMAD.U32 R4, RZ, RZ, UR10 ;  /* 0x0000000aff047e24 */ /* 0x000fe2000f8e00ff */
[----:B------:R-:W-:Y:S01]  /*1290*/  UIMAD UR17, UR45, UR9, UR17 ;  /* 0x000000092d1172a4 */ /* 0x000fe2000f8e0211 */
[----:B------:R-:W-:-:S04]  /*12a0*/  IMAD.WIDE.U32 R2, R0, UR45, R2 ;  /* 0x0000002d00027c25 */ /* 0x000fc8000f8e0002 */
[----:B------:R-:W-:Y:S01]  /*12b0*/  IMAD.U32 R0, RZ, RZ, UR11 ;  /* 0x0000000bff007e24 */ /* 0x000fe2000f8e00ff */
[----:B------:R-:W-:Y:S01]  /*12c0*/  IADD3 R3, PT, PT, R3, UR17, RZ ;  /* 0x0000001103037c10 */ /* 0x000fe2000fffe0ff */
[----:B------:R-:W1:Y:S04]  /*12d0*/  LDCU.64 UR10, c[0x0][0x550] ;  /* 0x0000aa00ff0a77ac */ /* 0x000e680008000a00 */
[----:B------:R-:W3:Y:S01]  /*12e0*/  LDCU.64 UR16, c[0x0][0x3c8] ;  /* 0x00007900ff1077ac */ /* 0x000ee20008000a00 */
[----:B------:R-:W-:-:S04]  /*12f0*/  IMAD.WIDE.U32 R2, R4, UR23, R2 ;  /* 0x0000001704027c25 */ /* 0x000fc8000f8e0002 */
[----:B------:R-:W-:Y:S02]  /*1300*/  IMAD R3, R0, UR23, R3 ;  /* 0x0000001700037c24 */ /* 0x000fe4000f8e0203 */
[C---:B--2---:R-:W-:Y:S02]  /*1310*/  IMAD R0, R10.reuse, UR52, RZ ;  /* 0x000000340a007c24 */ /* 0x044fe4000f8e02ff */
[----:B------:R-:W-:-:S04]  /*1320*/  IMAD.WIDE.U32 R4, R10, UR45, R12 ;  /* 0x0000002d0a047c25 */ /* 0x000fc8000f8e000c */
[----:B------:R-:W-:Y:S01]  /*1330*/  IMAD R0, R11, UR45, R0 ;  /* 0x0000002d0b007c24 */ /* 0x000fe2000f8e0200 */
[----:B------:R-:W-:Y:S01]  /*1340*/  USHF.L.U32 UR45, UR8, 0x5, URZ ;  /* 0x00000005082d7899 */ /* 0x000fe200080006ff */
[----:B------:R-:W-:Y:S01]  /*1350*/  IMAD.WIDE.U32 R6, R39, UR8, R2 ;  /* 0x0000000827067c25 */ /* 0x000fe2000f8e0002 */
[----:B------:R-:W-:-:S03]  /*1360*/  IADD3 R2, P0, PT, R4, UR50, RZ ;  /* 0x0000003204027c10 */ /* 0x000fc6000ff1e0ff */
[----:B------:R-:W-:Y:S01]  /*1370*/  IMAD R15, R39, UR9, R7 ;  /* 0x00000009270f7c24 */ /* 0x000fe2000f8e0207 */
[----:B------:R-:W-:Y:S01]  /*1380*/  IADD3.X R3, PT, PT, R5, UR47, R0, P0, !PT ;  /* 0x0000002f05037c10 */ /* 0x000fe200087fe400 */
[----:B---3--:R-:W-:Y:S01]  /*1390*/  IMAD.U32 R0, RZ, RZ, UR16 ;  /* 0x00000010ff007e24 */ /* 0x008fe2000f8e00ff */
[----:B------:R-:W2:Y:S01]  /*13a0*/  LDCU.64 UR8, c[0x0][0x380] ;  /* 0x00007000ff0877ac */ /* 0x000ea20008000a00 */
[----:B----4-:R-:W-:Y:S01]  /*13b0*/  IMAD.WIDE.U32 R4, R16, UR21, RZ ;  /* 0x0000001510047c25 */ /* 0x010fe2000f8e00ff */
[----:B-1----:R-:W-:Y:S01]  /*13c0*/  LEA R243, P2, R6, UR10, 0x1 ;  /* 0x0000000a06f37c11 */ /* 0x002fe2000f8408ff */
[----:B------:R-:W-:Y:S02]  /*13d0*/  USHF.L.U32 UR47, UR53, 0x6, URZ ;  /* 0x00000006352f7899 */ /* 0x000fe400080006ff */
[----:B------:R-:W-:Y:S01]  /*13e0*/  IMAD.WIDE.U32 R2, R0, UR23, R2 ;  /* 0x0000001700027c25 */ /* 0x000fe2000f8e0002 */
[----:B------:R-:W-:Y:S02]  /*13f0*/  SEL R4, R4, RZ, P6 ;  /* 0x000000ff04047207 */ /* 0x000fe40003000000 */
[----:B------:R-:W-:Y:S01]  /*1400*/  LEA.HI.X R242, R6, UR11, R15, 0x1, P2 ;  /* 0x0000000b06f27c11 */ /* 0x000fe200090f0c0f */
[----:B------:R-:W-:Y:S01]  /*1410*/  IMAD.U32 R0, RZ, RZ, UR17 ;  /* 0x00000011ff007e24 */ /* 0x000fe2000f8e00ff */
[----:B------:R-:W1:Y:S01]  /*1420*/  LDCU.64 UR16, c[0x0][0x570] ;  /* 0x0000ae00ff1077ac */ /* 0x000e620008000a00 */
[----:B------:R-:W-:Y:S01]  /*1430*/  IMAD R7, R17, UR21, R5 ;  /* 0x0000001511077c24 */ /* 0x000fe2000f8e0205 */
[----:B------:R-:W-:Y:S01]  /*1440*/  IADD3 R9, P1, P0, R8, UR57, R4 ;  /* 0x0000003908097c10 */ /* 0x000fe2000f83e004 */
[----:B------:R-:W-:Y:S01]  /*1450*/  IMAD R3, R0, UR23, R3 ;  /* 0x0000001700037c24 */ /* 0x000fe2000f8e0203 */
[----:B------:R-:W-:-:S02]  /*1460*/  SHF.R.S32.HI R5, RZ, 0x1f, R8 ;  /* 0x0000001fff057819 */ /* 0x000fc40000011408 */
[----:B------:R-:W-:Y:S01]  /*1470*/  SEL R0, R7, RZ, P6 ;  /* 0x000000ff07007207 */ /* 0x000fe20003000000 */
[----:B------:R-:W-:Y:S01]  /*1480*/  IMAD.WIDE.U32 R2, R39, R10, R2 ;  /* 0x0000000a27027225 */ /* 0x000fe200078e0002 */
[----:B------:R-:W-:Y:S02]  /*1490*/  MOV R4, UR47 ;  /* 0x0000002f00047c02 */ /* 0x000fe40008000f00 */
[----:B------:R-:W-:Y:S01]  /*14a0*/  IADD3.X R5, PT, PT, R5, UR56, R0, P1, P0 ;  /* 0x0000003805057c10 */ /* 0x000fe20008fe0400 */
[----:B------:R-:W-:Y:S01]  /*14b0*/  IMAD R3, R39, R11, R3 ;  /* 0x0000000b27037224 */ /* 0x000fe200078e0203 */
[----:B------:R-:W-:Y:S02]  /*14c0*/  IADD3 R0, P0, PT, R9, UR47, RZ ;  /* 0x0000002f09007c10 */ /* 0x000fe4000ff1e0ff */
[----:B--2---:R-:W-:Y:S02]  /*14d0*/  LEA R241, P1, R2, UR8, 0x1 ;  /* 0x0000000802f17c11 */ /* 0x004fe4000f8208ff */
[----:B------:R-:W-:Y:S01]  /*14e0*/  LEA.HI.X.SX32 R4, R4, R5, 0x1, P0 ;  /* 0x0000000504047211 */ /* 0x000fe200000f0eff */
[----:B------:R-:W-:Y:S01]  /*14f0*/  VIADD R5, R39, 0x40 ;  /* 0x0000004027057836 */ /* 0x000fe20000000000 */
[----:B-1----:R-:W-:Y:S01]  /*1500*/  LEA R234, P0, R0, UR16, 0x2 ;  /* 0x0000001000ea7c11 */ /* 0x002fe2000f8010ff */
[----:B------:R-:W-:Y:S01]  /*1510*/  UMOV UR16, UR62 ;  /* 0x0000003e00107c82 */ /* 0x000fe20008000000 */
[----:B------:R-:W-:-:S02]  /*1520*/  LEA.HI.X R240, R2, UR9, R3, 0x1, P1 ;  /* 0x0000000902f07c11 */ /* 0x000fc400088f0c03 */
[----:B------:R-:W-:Y:S01]  /*1530*/  LEA.HI.X R235, R0, UR17, R4, 0x2, P0 ;  /* 0x0000001100eb7c11 */ /* 0x000fe200080f1404 */
[C---:B------:R-:W-:Y:S01]  /*1540*/  IMAD.SHL.U32 R0, R10.reuse, 0x20, RZ ;  /* 0x000000200a007824 */ /* 0x040fe200078e00ff */
[C---:B------:R-:W-:Y:S01]  /*1550*/  IADD3 R26, P2, PT, R39.reuse, 0x40, RZ ;  /* 0x00000040271a7810 */ /* 0x040fe20007f5e0ff */
[C---:B------:R-:W-:Y:S01]  /*1560*/  VIADD R4, R39.reuse, 0x20 ;  /* 0x0000002027047836 */ /* 0x040fe20000000000 */
[C---:B------:R-:W-:Y:S01]  /*1570*/  IADD3 R27, P0, PT, R39.reuse, 0x60, RZ ;  /* 0x00000060271b7810 */ /* 0x040fe20007f1e0ff */
[----:B------:R-:W-:Y:S01]  /*1580*/  UMOV UR17, UR63 ;  /* 0x0000003f00117c82 */ /* 0x000fe20008000000 */
[C---:B------:R-:W-:Y:S01]  /*1590*/  IADD3 R18, P1, PT, R39.reuse, 0x20, RZ ;  /* 0x0000002027127810 */ /* 0x040fe20007f3e0ff */
[----:B------:R-:W-:Y:S01]  /*15a0*/  IMAD.X R32, RZ, RZ, RZ, P2 ;  /* 0x000000ffff207224 */ /* 0x000fe200010e06ff */
[----:B------:R-:W-:Y:S01]  /*15b0*/  SHF.L.U64.HI R11, R10, 0x5, R11 ;  /* 0x000000050a0b7819 */ /* 0x000fe2000001020b */
[----:B------:R-:W-:Y:S01]  /*15c0*/  IMAD.X R37, RZ, RZ, RZ, P0 ;  /* 0x000000ffff257224 */ /* 0x000fe200000e06ff */
[----:B------:R-:W-:-:S02]  /*15d0*/  IADD3 R8, PT, PT, R39, 0x60, RZ ;  /* 0x0000006027087810 */ /* 0x000fc40007ffe0ff */
[----:B------:R-:W-:Y:S01]  /*15e0*/  IADD3.X R15, PT, PT, RZ, RZ, RZ, P1, !PT ;  /* 0x000000ffff0f7210 */ /* 0x000fe20000ffe4ff */
[----:B------:R-:W-:Y:S06]  /*15f0*/  BRA.U UP0, `(.L_x_269) ;  /* 0x0000000900b07547 */ /* 0x000fec000b800000 */
        /* <DEDUP_REMOVED lines=13> */
.L_x_270:
[----:B------:R-:W1:Y:S01]  /*16d0*/  LDCU.64 UR12, c[0x0][0x5c0] ;  /* 0x0000b800ff0c77ac */ /* 0x000e620008000a00 */
[----:B------:R-:W-:-:S04]  /*16e0*/  UIADD3 UR8, UPT, UPT, UR39, UR40, URZ ;  /* 0x0000002827087290 */ /* 0x000fc8000fffe0ff */
[----:B-1----:R-:W-:Y:S02]  /*16f0*/  UIMAD.WIDE.U32 UR16, UR8, UR12, URZ ;  /* 0x0000000c081072a5 */ /* 0x002fe4000f8e00ff */
[----:B------:R-:W-:-:S04]  /*1700*/  UIMAD UR8, UR8, UR13, URZ ;  /* 0x0000000d080872a4 */ /* 0x000fc8000f8e02ff */
[----:B------:R-:W-:-:S06]  /*1710*/  UIADD3 UR8, UPT, UPT, UR17, UR8, URZ ;  /* 0x0000000811087290 */ /* 0x000fcc000fffe0ff */
[----:B------:R-:W-:Y:S02]  /*1720*/  MOV R0, UR8 ;  /* 0x0000000800007c02 */ /* 0x000fe40008000f00 */
.L_x_271:
        /* <DEDUP_REMOVED lines=13> */
.L_x_272:
[----:B------:R-:W1:Y:S01]  /*1800*/  LDCU.64 UR10, c[0x0][0x5c8] ;  /* 0x0000b900ff0a77ac */ /* 0x000e620008000a00 */
[----:B------:R-:W-:-:S04]  /*1810*/  UIADD3 UR39, UPT, UPT, UR39, UR40, URZ ;  /* 0x0000002827277290 */ /* 0x000fc8000fffe0ff */
[----:B-1----:R-:W-:Y:S02]  /*1820*/  UIMAD.WIDE.U32 UR14, UR39, UR10, URZ ;  /* 0x0000000a270e72a5 */ /* 0x002fe4000f8e00ff */
[----:B------:R-:W-:-:S04]  /*1830*/  UIMAD UR39, UR39, UR11, URZ ;  /* 0x0000000b272772a4 */ /* 0x000fc8000f8e02ff */
[----:B------:R-:W-:-:S06]  /*1840*/  UIADD3 UR39, UPT, UPT, UR15, UR39, URZ ;  /* 0x000000270f277290 */ /* 0x000fcc000fffe0ff */
[----:B------:R-:W-:-:S07]  /*1850*/  MOV R9, UR39 ;  /* 0x0000002700097c02 */ /* 0x000fce0008000f00 */
.L_x_273:
        /* <DEDUP_REMOVED lines=18> */
[----:B------:R-:W1:Y:S01]  /*1980*/  LDCU.64 UR8, c[0x0][0x560] ;  /* 0x0000ac00ff0877ac */ /* 0x000e620008000a00 */
[----:B------:R-:W-:Y:S02]  /*1990*/  MOV R2, R6 ;  /* 0x0000000600027202 */ /* 0x000fe40000000f00 */
[----:B------:R-:W-:-:S03]  /*19a0*/  MOV R3, R8 ;  /* 0x0000000800037202 */ /* 0x000fc60000000f00 */
[----:B------:R-:W-:-:S04]  /*19b0*/  IMAD.WIDE.U32 R2, R39, UR12, R2 ;  /* 0x0000000c27027c25 */ /* 0x000fc8000f8e0002 */
[----:B------:R-:W-:Y:S01]  /*19c0*/  IMAD R0, R39, UR13, R3 ;  /* 0x0000000d27007c24 */ /* 0x000fe2000f8e0203 */
[----:B-1----:R-:W-:-:S04]  /*19d0*/  LEA R4, P0, R2, UR8, 0x1 ;  /* 0x0000000802047c11 */ /* 0x002fc8000f8008ff */
[----:B------:R-:W-:-:S05]  /*19e0*/  LEA.HI.X R5, R2, UR9, R0, 0x1, P0 ;  /* 0x0000000902057c11 */ /* 0x000fca00080f0c00 */
[----:B------:R1:W-:Y:S04]  /*19f0*/  STG.E.128 desc[UR32][R4.64], RZ ;  /* 0x000000ff04007986 */ /* 0x0003e8000c101d20 */
[----:B------:R1:W-:Y:S02]  /*1a00*/  STG.E.128 desc[UR32][R4.64+0x80], RZ ;  /* 0x000080ff04007986 */ /* 0x0003e4000c101d20 */
.L_x_275:
[----:B------:R-:W-:Y:S05]  /*1a10*/  BSYNC.RECONVERGENT B0 ;  /* 0x0000000000007941 */ /* 0x000fea0003800200 */
.L_x_274:
[----:B------:R-:W-:Y:S04]  /*1a20*/  BSSY.RECONVERGENT B0, `(.L_x_276) ;  /* 0x000000d000007945 */ /* 0x000fe80003800200 */
[----:B------:R-:W-:Y:S05]  /*1a30*/  @P3 BRA `(.L_x_277) ;  /* 0x00000000002c3947 */ /* 0x000fea0003800000 */
[----:B------:R-:W1:Y:S01]  /*1a40*/  LDCU.64 UR8, c[0x0][0x560] ;  /* 0x0000ac00ff0877ac */ /* 0x000e620008000a00 */
[----:B------:R-:W-:Y:S01]  /*1a50*/  MOV R2, R6 ;  /* 0x0000000600027202 */ /* 0x000fe20000000f00 */
[----:B------:R-:W-:Y:S01]  /*1a60*/  IMAD R0, R15, UR12, RZ ;  /* 0x0000000c0f007c24 */ /* 0x000fe2000f8e02ff */
[----:B------:R-:W-:-:S03]  /*1a70*/  MOV R3, R8 ;  /* 0x0000000800037202 */ /* 0x000fc60000000f00 */
[C---:B------:R-:W-:Y:S02]  /*1a80*/  IMAD R0, R18.reuse, UR13, R0 ;  /* 0x0000000d12007c24 */ /* 0x040fe4000f8e0200 */
[----:B------:R-:W-:-:S05]  /*1a90*/  IMAD.WIDE.U32 R2, R18, UR12, R2 ;  /* 0x0000000c12027c25 */ /* 0x000fca000f8e0002 */
[----:B------:R-:W-:Y:S02]  /*1aa0*/  IADD3 R0, PT, PT, R3, R0, RZ ;  /* 0x0000000003007210 */ /* 0x000fe40007ffe0ff */
[----:B-1----:R-:W-:-:S04]  /*1ab0*/  LEA R4, P0, R2, UR8, 0x1 ;  /* 0x0000000802047c11 */ /* 0x002fc8000f8008ff */
[----:B------:R-:W-:-:S05]  /*1ac0*/  LEA.HI.X R5, R2, UR9, R0, 0x1, P0 ;  /* 0x0000000902057c11 */ /* 0x000fca00080f0c00 */
[----:B------:R2:W-:Y:S04]  /*1ad0*/  STG.E.128 desc[UR32][R4.64], RZ ;  /* 0x000000ff04007986 */ /* 0x0005e8000c101d20 */
[----:B------:R2:W-:Y:S02]  /*1ae0*/  STG.E.128 desc[UR32][R4.64+0x80], RZ ;  /* 0x000080ff04007986 */ /* 0x0005e4000c101d20 */
.L_x_277:
[----:B------:R-:W-:Y:S05]  /*1af0*/  BSYNC.RECONVERGENT B0 ;  /* 0x0000000000007941 */ /* 0x000fea0003800200 */
.L_x_276:
        /* <DEDUP_REMOVED lines=9> */
[----:B-12---:R-:W-:-:S04]  /*1b90*/  LEA R4, P0, R2, UR8, 0x1 ;  /* 0x0000000802047c11 */ /* 0x006fc8000f8008ff */
[----:B------:R-:W-:-:S05]  /*1ba0*/  LEA.HI.X R5, R2, UR9, R0, 0x1, P0 ;  /* 0x0000000902057c11 */ /* 0x000fca00080f0c00 */
[----:B------:R3:W-:Y:S04]  /*1bb0*/  STG.E.128 desc[UR32][R4.64], RZ ;  /* 0x000000ff04007986 */ /* 0x0007e8000c101d20 */
[----:B------:R3:W-:Y:S02]  /*1bc0*/  STG.E.128 desc[UR32][R4.64+0x80], RZ ;  /* 0x000080ff04007986 */ /* 0x0007e4000c101d20 */
.L_x_279:
[----:B------:R-:W-:Y:S05]  /*1bd0*/  BSYNC.RECONVERGENT B0 ;  /* 0x0000000000007941 */ /* 0x000fea0003800200 */
.L_x_278:
[----:B------:R-:W-:Y:S04]  /*1be0*/  BSSY.RECONVERGENT B0, `(.L_x_280) ;  /* 0x000000d000007945 */ /* 0x000fe80003800200 */
[----:B------:R-:W-:Y:S05]  /*1bf0*/  @P1 BRA `(.L_x_281) ;  /* 0x00000000002c1947 */ /* 0x000fea0003800000 */
[----:B------:R-:W4:Y:S01]  /*1c00*/  LDCU.64 UR8, c[0x0][0x560] ;  /* 0x0000ac00ff0877ac */ /* 0x000f220008000a00 */
[----:B------:R-:W-:Y:S01]  /*1c10*/  MOV R2, R6 ;  /* 0x0000000600027202 */ /* 0x000fe20000000f00 */
[----:B------:R-:W-:Y:S01]  /*1c20*/  IMAD R0, R37, UR12, RZ ;  /* 0x0000000c25007c24 */ /* 0x000fe2000f8e02ff */
[----:B------:R-:W-:-:S03]  /*1c30*/  MOV R3, R8 ;  /* 0x0000000800037202 */ /* 0x000fc60000000f00 */
[C---:B------:R-:W-:Y:S02]  /*1c40*/  IMAD R0, R27.reuse, UR13, R0 ;  /* 0x0000000d1b007c24 */ /* 0x040fe4000f8e0200 */
[----:B-123--:R-:W-:-:S05]  /*1c50*/  IMAD.WIDE.U32 R4, R27, UR12, R2 ;  /* 0x0000000c1b047c25 */ /* 0x00efca000f8e0002 */
[----:B------:R-:W-:Y:S02]  /*1c60*/  IADD3 R0, PT, PT, R5, R0, RZ ;  /* 0x0000000005007210 */ /* 0x000fe40007ffe0ff */
[----:B----4-:R-:W-:-:S04]  /*1c70*/  LEA R2, P0, R4, UR8, 0x1 ;  /* 0x0000000804027c11 */ /* 0x010fc8000f8008ff */
[----:B------:R-:W-:-:S05]  /*1c80*/  LEA.HI.X R3, R4, UR9, R0, 0x1, P0 ;  /* 0x0000000904037c11 */ /* 0x000fca00080f0c00 */
[----:B------:R4:W-:Y:S04]  /*1c90*/  STG.E.128 desc[UR32][R2.64], RZ ;  /* 0x000000ff02007986 */ /* 0x0009e8000c101d20 */
[----:B------:R4:W-:Y:S02]  /*1ca0*/  STG.E.128 desc[UR32][R2.64+0x80], RZ ;  /* 0x000080ff02007986 */ /* 0x0009e4000c101d20 */
.L_x_281:
[----:B------:R-:W-:Y:S05]  /*1cb0*/  BSYNC.RECONVERGENT B0 ;  /* 0x0000000000007941 */ /* 0x000fea0003800200 */
.L_x_280:
[----:B------:R-:W5:Y:S01]  /*1cc0*/  LDCU.64 UR8, c[0x0][0x5e0] ;  /* 0x0000bc00ff0877ac */ /* 0x000f620008000a00 */
[----:B----4-:R-:W-:Y:S01]  /*1cd0*/  MOV R2, UR10 ;  /* 0x0000000a00027c02 */ /* 0x010fe20008000f00 */
[----:B------:R-:W-:Y:S01]  /*1ce0*/  BSSY.RECONVERGENT B0, `(.L_x_282) ;  /* 0x0000014000007945 */ /* 0x000fe20003800200 */
[----:B------:R-:W-:-:S03]  /*1cf0*/  UIMAD UR41, UR41, UR10, URZ ;  /* 0x0000000a292972a4 */ /* 0x000fc6000f8e02ff */
[----:B------:R-:W-:Y:S01]  /*1d00*/  IMAD.WIDE.U32 R2, R2, UR35, R12 ;  /* 0x0000002302027c25 */ /* 0x000fe2000f8e000c */
[----:B------:R-:W-:Y:S02]  /*1d10*/  UIMAD UR41, UR35, UR11, UR41 ;  /* 0x0000000b232972a4 */ /* 0x000fe4000f8e0229 */
[----:B------:R-:W-:-:S04]  /*1d20*/  IADD3 R2, P0, PT, R2, UR14, RZ ;  /* 0x0000000e02027c10 */ /* 0x000fc8000ff1e0ff */
[----:B------:R-:W-:Y:S02]  /*1d30*/  IADD3.X R3, PT, PT, R9, UR41, R3, P0, !PT ;  /* 0x0000002909037c10 */ /* 0x000fe400087fe403 */
[----:B-----5:R-:W-:Y:S02]  /*1d40*/  MOV R0, UR8 ;  /* 0x0000000800007c02 */ /* 0x020fe40008000f00 */
[----:B-123--:R-:W-:-:S03]  /*1d50*/  MOV R4, UR9 ;  /* 0x0000000900047c02 */ /* 0x00efc60008000f00 */
[----:B------:R-:W-:-:S04]  /*1d60*/  IMAD.WIDE.U32 R6, R0, UR23, R2 ;  /* 0x0000001700067c25 */ /* 0x000fc8000f8e0002 */
[----:B------:R-:W-:Y:S01]  /*1d70*/  IMAD R8, R4, UR23, R7 ;  /* 0x0000001704087c24 */ /* 0x000fe2000f8e0207 */
[----:B------:R-:W-:Y:S06]  /*1d80*/  @P4 BRA `(.L_x_283) ;  /* 0x0000000000244947 */ /* 0x000fec0003800000 */
        /* <DEDUP_REMOVED lines=9> */
.L_x_283:
[----:B------:R-:W-:Y:S05]  /*1e20*/  BSYNC.RECONVERGENT B0 ;  /* 0x0000000000007941 */ /* 0x000fea0003800200 */
.L_x_282:
        /* <DEDUP_REMOVED lines=13> */
.L_x_285:
[----:B------:R-:W-:Y:S05]  /*1f00*/  BSYNC.RECONVERGENT B0 ;  /* 0x0000000000007941 */ /* 0x000fea0003800200 */
.L_x_284:
        /* <DEDUP_REMOVED lines=13> */
.L_x_287:
[----:B------:R-:W-:Y:S05]  /*1fe0*/  BSYNC.RECONVERGENT B0 ;  /* 0x0000000000007941 */ /* 0x000fea0003800200 */
.L_x_286:
        /* <DEDUP_REMOVED lines=11> */
[----:B------:R1:W-:Y:S01]  /*20a0*/  STG.E.128 desc[UR32][R2.64+0x80], RZ ;  /* 0x000080ff02007986 */ /* 0x0003e2000c101d20 */
[----:B------:R-:W-:Y:S05]  /*20b0*/  BRA `(.L_x_288) ;  /* 0x0000006c00847947 */ /* 0x000fea0003800000 */
.L_x_269:
[----:B------:R-:W-:Y:S01]  /*20c0*/  UIMAD UR47, UR55, -0x40, UR42 ;  /* 0xffffffc0372f78a4 */ /* 0x000fe2000f8e022a */
[----:B------:R-:W-:Y:S01]  /*20d0*/  IMAD.U32 R7, RZ, RZ, UR45 ;  /* 0x0000002dff077e24 */ /* 0x000fe2000f8e00ff */
[----:B------:R-:W-:Y:S01]  /*20e0*/  UIADD3 UR38, UPT, UPT, -UR35, UR31, URZ ;  /* 0x0000001f23267290 */ /* 0x000fe2000fffe1ff */
[----:B------:R-:W-:Y:S01]  /*20f0*/  @P6 BAR.SYNC.DEFER_BLOCKING 0x0 ;  /* 0x0000000000006b1d */ /* 0x000fe20000010000 */
[----:B------:R-:W-:Y:S01]  /*2100*/  UIMAD UR8, UR41, UR14, URZ ;  /* 0x0000000e290872a4 */ /* 0x000fe2000f8e02ff */
[----:B------:R-:W-:Y:S01]  /*2110*/  IMAD.U32 R2, RZ, RZ, UR14 ;  /* 0x0000000eff027e24 */ /* 0x000fe2000f8e00ff */
[C---:B------:R-:W-:Y:S01]  /*2120*/  ISETP.GE.AND P0, PT, R4.reuse, UR47, PT ;  /* 0x0000002f04007c0c */ /* 0x040fe2000bf06270 */
[----:B------:R-:W-:Y:S01]  /*2130*/  IMAD.U32 R6, RZ, RZ, UR12 ;  /* 0x0000000cff067e24 */ /* 0x000fe2000f8e00ff */
[----:B------:R-:W-:Y:S01]  /*2140*/  ISETP.GE.AND P3, PT, R4, UR38, PT ;  /* 0x0000002604007c0c */ /* 0x000fe2000bf66270 */
[----:B------:R-:W-:Y:S01]  /*2150*/  IMAD.U32 R4, RZ, RZ, UR45 ;  /* 0x0000002dff047e24 */ /* 0x000fe2000f8e00ff */
[----:B------:R-:W-:Y:S01]  /*2160*/  ISETP.GE.AND P2, PT, R5, UR38, PT ;  /* 0x0000002605007c0c */ /* 0x000fe2000bf46270 */
[----:B------:R-:W-:Y:S01]  /*2170*/  IMAD.U32 R5, RZ, RZ, UR54 ;  /* 0x00000036ff057e24 */ /* 0x000fe2000f8e00ff */
[----:B------:R-:W-:Y:S01]  /*2180*/  UIMAD UR8, UR35, UR15, UR8 ;  /* 0x0000000f230872a4 */ /* 0x000fe2000f8e0208 */
[----:B------:R-:W-:Y:S01]  /*2190*/  IMAD.WIDE.U32 R2, R2, UR35, R12 ;  /* 0x0000002302027c25 */ /* 0x000fe2000f8e000c */
[--C-:B------:R-:W-:Y:S01]  /*21a0*/  SHF.R.U32.HI R42, RZ, 0x1, R40.reuse ;  /* 0x00000001ff2a7819 */ /* 0x100fe20000011628 */
[----:B------:R-:W1:Y:S01]  /*21b0*/  LDCU.64 UR10, c[0x0][0x3d0] ;  /* 0x00007a00ff0a77ac */ /* 0x000e620008000a00 */
[----:B------:R-:W-:Y:S01]  /*21c0*/  ISETP.GE.AND P1, PT, R8, UR38, PT ;  /* 0x0000002608007c0c */ /* 0x000fe2000bf26270 */
[----:B------:R-:W2:Y:S01]  /*21d0*/  S2R R219, SR_TID.X ;  /* 0x0000000000db7919 */ /* 0x000ea20000002100 */
[----:B------:R-:W-:Y:S01]  /*21e0*/  IADD3 R8, P4, PT, R2, UR46, RZ ;  /* 0x0000002e02087c10 */ /* 0x000fe2000ff9e0ff */
[----:B------:R-:W-:Y:S01]  /*21f0*/  UIMAD UR41, UR41, UR12, URZ ;  /* 0x0000000c292972a4 */ /* 0x000fe2000f8e02ff */
[----:B------:R-:W-:Y:S01]  /*2200*/  @!P0 LEA R4, P5, R4, R243, 0x1 ;  /* 0x000000f304048211 */ /* 0x000fe200078a08ff */
[----:B------:R-:W-:Y:S01]  /*2210*/  ULOP3.LUT UR55, UR55, 0x80000001, URZ, 0xc0, !UPT ;  /* 0x8000000137377892 */ /* 0x000fe2000f8ec0ff */
[----:B------:R-:W-:Y:S01]  /*2220*/  SHF.R.U32.HI R2, RZ, 0x2, R40 ;  /* 0x00000002ff027819 */ /* 0x000fe20000011628 */
[----:B------:R-:W-:Y:S01]  /*2230*/  UIMAD UR41, UR35, UR13, UR41 ;  /* 0x0000000d232972a4 */ /* 0x000fe2000f8e0229 */
[----:B------:R-:W-:Y:S01]  /*2240*/  @!P0 LEA.HI.X R5, R7, R242, R5, 0x1, P5 ;  /* 0x000000f207058211 */ /* 0x000fe200028f0c05 */
[----:B------:R-:W-:Y:S01]  /*2250*/  IMAD.WIDE.U32 R6, R6, UR35, R12 ;  /* 0x0000002306067c25 */ /* 0x000fe2000f8e000c */
[----:B------:R-:W-:Y:S01]  /*2260*/  @!P0 LEA R10, P5, R0, R241, 0x1 ;  /* 0x000000f1000a8211 */ /* 0x000fe200078a08ff */
[----:B------:R-:W-:Y:S01]  /*2270*/  UISETP.NE.AND UP0, UPT, UR55, 0x1, UPT ;  /* 0x000000013700788c */ /* 0x000fe2000bf05270 */
[----:B------:R-:W-:Y:S01]  /*2280*/  LOP3.LUT R239, R42, 0x10, RZ, 0xc0, !PT ;  /* 0x000000102aef7812 */ /* 0x000fe200078ec0ff */
[----:B------:R-:W3:Y:S01]  /*2290*/  @!P2 LDC.64 R34, c[0x0][0x388] ;  /* 0x0000e200ff22ab82 */ /* 0x000ee20000000a00 */
[----:B------:R-:W-:Y:S01]  /*22a0*/  @!P0 LEA.HI.X R11, R0, R240, R11, 0x1, P5 ;  /* 0x000000f0000b8211 */ /* 0x000fe200028f0c0b */
[----:B------:R-:W-:Y:S01]  /*22b0*/  USEL UR35, URZ, 0x4000, UP0 ;  /* 0x00004000ff237887 */ /* 0x000fe20008000000 */
[----:B------:R-:W-:Y:S01]  /*22c0*/  ISETP.GE.AND P5, PT, R39, UR47, PT ;  /* 0x0000002f27007c0c */ /* 0x000fe2000bfa6270 */
[----:B------:R-:W-:Y:S01]  /*22d0*/  IMAD.MOV.U32 R247, RZ, RZ, 0x7f800000 ;  /* 0x7f800000fff77424 */ /* 0x000fe200078e00ff */
[----:B------:R-:W-:Y:S01]  /*22e0*/  LOP3.LUT R0, R41, 0x1f8, RZ, 0xc0, !PT ;  /* 0x000001f829007812 */ /* 0x000fe200078ec0ff */
[----:B------:R-:W-:Y:S01]  /*22f0*/  IMAD.MOV.U32 R246, RZ, RZ, 0x7f800000 ;  /* 0x7f800000fff67424 */ /* 0x000fe200078e00ff */
[----:B------:R-:W-:Y:S01]  /*2300*/  IADD3.X R9, PT, PT, R21, UR8, R3, P4, !PT ;  /* 0x0000000815097c10 */ /* 0x000fe2000a7fe403 */
[----:B------:R-:W4:Y:S01]  /*2310*/  LDCU.64 UR8, c[0x0][0x3d8] ;  /* 0x00007b00ff0877ac */ /* 0x000f220008000a00 */
[----:B------:R-:W-:Y:S01]  /*2320*/  LOP3.LUT R0, R0, 0x38, R40, 0x78, !PT ;  /* 0x0000003800007812 */ /* 0x000fe200078e7828 */
[----:B------:R-:W-:Y:S01]  /*2330*/  IMAD.MOV.U32 R245, RZ, RZ, 0x7f800000 ;  /* 0x7f800000fff57424 */ /* 0x000fe200078e00ff */
[----:B------:R-:W-:Y:S01]  /*2340*/  LOP3.LUT R239, R239, 0x7, R2, 0xf8, !PT ;  /* 0x00000007efef7812 */ /* 0x000fe200078ef802 */
[----:B------:R-:W-:Y:S01]  /*2350*/  IMAD.MOV.U32 R244, RZ, RZ, 0x7f800000 ;  /* 0x7f800000fff47424 */ /* 0x000fe200078e00ff */
[----:B------:R-:W-:Y:S01]  /*2360*/  LOP3.LUT R0, R0, 0x1e00, R41, 0xf8, !PT ;  /* 0x00001e0000007812 */ /* 0x000fe200078ef829 */
[----:B------:R-:W-:Y:S01]  /*2370*/  IMAD.SHL.U32 R208, R40, 0x40, RZ ;  /* 0x0000004028d07824 */ /* 0x000fe200078e00ff */
[----:B------:R-:W-:Y:S01]  /*2380*/  IADD3 R6, P4, PT, R6, UR48, RZ ;  /* 0x0000003006067c10 */ /* 0x000fe2000ff9e0ff */
[----:B------:R-:W-:Y:S01]  /*2390*/  @!P5 IMAD.MOV.U32 R2, RZ, RZ, R243 ;  /* 0x000000ffff02d224 */ /* 0x000fe200078e00f3 */
[----:B------:R-:W-:Y:S01]  /*23a0*/  LEA R0, R0, UR24, 0x1 ;  /* 0x0000001800007c11 */ /* 0x000fe2000f8e08ff */
[----:B------:R-:W-:Y:S01]  /*23b0*/  @!P5 IMAD.MOV.U32 R3, RZ, RZ, R242 ;  /* 0x000000ffff03d224 */ /* 0x000fe200078e00f2 */
[----:B------:R-:W-:Y:S01]  /*23c0*/  IADD3.X R7, PT, PT, R19, UR41, R7, P4, !PT ;  /* 0x0000002913077c10 */ /* 0x000fe2000a7fe407 */
[----:B------:R-:W-:Y:S01]  /*23d0*/  IMAD.SHL.U32 R209, R40, 0x20, RZ ;  /* 0x0000002028d17824 */ /* 0x000fe200078e00ff */
[----:B------:R-:W-:Y:S01]  /*23e0*/  ISETP.GE.AND P4, PT, R39, UR38, PT ;  /* 0x0000002627007c0c */ /* 0x000fe2000bf86270 */
[----:B------:R-:W-:Y:S01]  /*23f0*/  VIADD R237, R0, UR35 ;  /* 0x0000002300ed7c36 */ /* 0x000fe20008000000 */
[----:B------:R-:W-:Y:S01]  /*2400*/  @!PT LDS RZ, [RZ] ;  /* 0x00000000fffff984 */ /* 0x000fe20000000800 */
[----:B------:R-:W-:Y:S01]  /*2410*/  @!PT LDS RZ, [RZ] ;  /* 0x00000000fffff984 */ /* 0x000fe20000000800 */
[----:B------:R-:W-:Y:S01]  /*2420*/  @!PT LDS RZ, [RZ] ;  /* 0x00000000fffff984 */ /* 0x000fe20000000800 */
[----:B------:R-:W-:Y:S01]  /*2430*/  @!P5 LDGSTS.E.BYPASS.LTC128B.128 [R0+0x8000], desc[UR32][R2.64] ;  /* 0x080000000200dfae */ /* 0x000fe2000b981a20 */
[----:B------:R-:W1:Y:S03]  /*2440*/  LDC R238, c[0x0][0x44c] ;  /* 0x00011300ffee7b82 */ /* 0x000e660000000800 */
[----:B------:R2:W-:Y:S04]  /*2450*/  @!P5 LDGSTS.E.BYPASS.LTC128B.128 [R0+0xa000], desc[UR32][R2.64+0x80] ;  /* 0x0a0000800200dfae */ /* 0x0005e8000b981a20 */
[----:B------:R-:W-:Y:S03]  /*2460*/  @P5 STS.128 [R0+0x8000], RZ ;  /* 0x008000ff00005388 */ /* 0x000fe60000000c00 */
[----:B------:R-:W3:Y:S01]  /*2470*/  @!P4 LDC.64 R28, c[0x0][0x388] ;  /* 0x0000e200ff1ccb82 */ /* 0x000ee20000000a00 */
[----:B------:R-:W-:Y:S04]  /*2480*/  @P5 STS.128 [R0+0xa000], RZ ;  /* 0x00a000ff00005388 */ /* 0x000fe80000000c00 */
[----:B------:R-:W-:Y:S03]  /*2490*/  @P0 STS.128 [R0+0x9000], RZ ;  /* 0x009000ff00000388 */ /* 0x000fe60000000c00 */
[----:B------:R-:W3:Y:S01]  /*24a0*/  @!P4 LDC.64 R30, c[0x0][0x390] ;  /* 0x0000e400ff1ecb82 */ /* 0x000ee20000000a00 */
[----:B------:R-:W-:Y:S04]  /*24b0*/  @P0 STS.128 [R0+0xb000], RZ ;  /* 0x00b000ff00000388 */ /* 0x000fe80000000c00 */
[----:B------:R-:W-:Y:S01]  /*24c0*/  @!PT LDS RZ, [RZ] ;  /* 0x00000000fffff984 */ /* 0x000fe20000000800 */
[----:B------:R-:W-:Y:S01]  /*24d0*/  @!PT LDS RZ, [RZ] ;  /* 0x00000000fffff984 */ /* 0x000fe20000000800 */
[----:B------:R-:W-:Y:S01]  /*24e0*/  @!PT LDS RZ, [RZ] ;  /* 0x00000000fffff984 */ /* 0x000fe20000000800 */
[----:B------:R-:W-:Y:S04]  /*24f0*/  @!P0 LDGSTS.E.BYPASS.LTC128B.128 [R0+0x9000], desc[UR32][R4.64] ;  /* 0x0900000004008fae */ /* 0x000fe8000b981a20 */
[----:B------:R4:W-:Y:S01]  /*2500*/  @!P0 LDGSTS.E.BYPASS.LTC128B.128 [R0+0xb000], desc[UR32][R4.64+0x80] ;  /* 0x0b00008004008fae */ /* 0x0009e2000b981a20 */
[----:B--2---:R-:W-:-:S02]  /*2510*/  @!P5 IMAD.MOV.U32 R2, RZ, RZ, R241 ;  /* 0x000000ffff02d224 */ /* 0x004fc400078e00f1 */
[----:B------:R-:W-:-:S05]  /*2520*/  @!P5 IMAD.MOV.U32 R3, RZ, RZ, R240 ;  /* 0x000000ffff03d224 */ /* 0x000fca00078e00f0 */
[----:B------:R-:W-:Y:S04]  /*2530*/  @!P5 LDGSTS.E.BYPASS.LTC128B.128 [R237], desc[UR32][R2.64] ;  /* 0x0000000002eddfae */ /* 0x000fe8000b981a20 */
[----:B------:R2:W-:Y:S04]  /*2540*/  @!P5 LDGSTS.E.BYPASS.LTC128B.128 [R237+0x2000], desc[UR32][R2.64+0x80] ;  /* 0x0200008002eddfae */ /* 0x0005e8000b981a20 */
[----:B------:R-:W-:Y:S04]  /*2550*/  @P5 STS.128 [R237], RZ ;  /* 0x000000ffed005388 */ /* 0x000fe80000000c00 */
[----:B------:R-:W-:Y:S04]  /*2560*/  @P5 STS.128 [R237+0x2000], RZ ;  /* 0x002000ffed005388 */ /* 0x000fe80000000c00 */
[----:B------:R-:W-:Y:S01]  /*2570*/  @P0 STS.128 [R237+0x1000], RZ ;  /* 0x001000ffed000388 */ /* 0x000fe20000000c00 */
[----:B----4-:R-:W-:-:S02]  /*2580*/  VIADD R5, R239, 0x8 ;  /* 0x00000008ef057836 */ /* 0x010fc40000000000 */
[C---:B-1----:R-:W-:Y:S01]  /*2590*/  IMAD R4, R20.reuse, UR10, RZ ;  /* 0x0000000a14047c24 */ /* 0x042fe2000f8e02ff */
[----:B------:R-:W-:Y:S02]  /*25a0*/  @P0 STS.128 [R237+0x3000], RZ ;  /* 0x003000ffed000388 */ /* 0x000fe40000000c00 */
[----:B------:R-:W-:Y:S01]  /*25b0*/  ISETP.GE.AND P6, PT, R5, UR47, PT ;  /* 0x0000002f05007c0c */ /* 0x000fe2000bfc6270 */
[----:B------:R-:W-:Y:S01]  /*25c0*/  IMAD R5, R20, UR8, RZ ;  /* 0x0000000814057c24 */ /* 0x000fe2000f8e02ff */
[----:B------:R-:W-:Y:S01]  /*25d0*/  @!PT LDS RZ, [RZ] ;  /* 0x00000000fffff984 */ /* 0x000fe20000000800 */
[----:B------:R-:W-:Y:S01]  /*25e0*/  @!PT LDS RZ, [RZ] ;  /* 0x00000000fffff984 */ /* 0x000fe20000000800 */
[----:B------:R-:W-:Y:S01]  /*25f0*/  @!PT LDS RZ, [RZ] ;  /* 0x00000000fffff984 */ /* 0x000fe20000000800 */
[----:B------:R-:W-:Y:S01]  /*2600*/  @!P0 LDGSTS.E.BYPASS.LTC128B.128 [R237+0x1000], desc[UR32][R10.64] ;  /* 0x010000000aed8fae */ /* 0x000fe2000b981a20 */
[----:B------:R-:W1:Y:S01]  /*2610*/  @!P3 LDC.64 R20, c[0x0][0x388] ;  /* 0x0000e200ff14bb82 */ /* 0x000e620000000a00 */
[C---:B------:R-:W-:Y:S01]  /*2620*/  IMAD R12, R14.reuse, UR11, R4 ;  /* 0x0000000b0e0c7c24 */ /* 0x040fe2000f8e0204 */
[----:B------:R-:W-:Y:S01]  /*2630*/  LOP3.LUT R4, R239, 0x20, RZ, 0xfc, !PT ;  /* 0x00000020ef047812 */ /* 0x000fe200078efcff */
[----:B------:R4:W-:Y:S01]  /*2640*/  @!P0 LDGSTS.E.BYPASS.LTC128B.128 [R237+0x3000], desc[UR32][R10.64+0x80] ;  /* 0x030000800aed8fae */ /* 0x0009e2000b981a20 */
[----:B--2---:R-:W-:-:S02]  /*2650*/  IMAD.WIDE.U32 R2, R14, UR10, R8 ;  /* 0x0000000a0e027c25 */ /* 0x004fc4000f8e0008 */
[----:B------:R-:W-:Y:S01]  /*2660*/  ISETP.GE.AND P5, PT, R4, UR47, PT ;  /* 0x0000002f04007c0c */ /* 0x000fe2000bfa6270 */
[----:B------:R-:W2:Y:S01]  /*2670*/  LDCU UR10, c[0x0][0x590] ;  /* 0x0000b200ff0a77ac */ /* 0x000ea20008000800 */
[----:B------:R-:W-:Y:S02]  /*2680*/  IMAD.IADD R3, R3, 0x1, R12 ;  /* 0x0000000103037824 */ /* 0x000fe400078e020c */
[C---:B------:R-:W-:Y:S02]  /*2690*/  IMAD R12, R14.reuse, UR9, R5 ;  /* 0x000000090e0c7c24 */ /* 0x040fe4000f8e0205 */
[----:B------:R-:W-:Y:S01]  /*26a0*/  IMAD.SHL.U32 R252, R219, 0x2, RZ ;  /* 0x00000002dbfc7824 */ /* 0x000fe200078e00ff */
[----:B------:R-:W-:Y:S01]  /*26b0*/  SHF.R.U32.HI R251, RZ, 0x1, R219 ;  /* 0x00000001fffb7819 */ /* 0x000fe200000116db */
[----:B------:R-:W-:-:S04]  /*26c0*/  IMAD.WIDE.U32 R4, R14, UR8, R6 ;  /* 0x000000080e047c25 */ /* 0x000fc8000f8e0006 */
[----:B------:R-:W-:Y:S02]  /*26d0*/  IMAD.MOV.U32 R214, RZ, RZ, 0x40 ;  /* 0x00000040ffd67424 */ /* 0x000fe400078e00ff */
[----:B------:R-:W-:Y:S01]  /*26e0*/  IMAD.MOV.U32 R207, RZ, RZ, 0x20 ;  /* 0x00000020ffcf7424 */ /* 0x000fe200078e00ff */
[----:B------:R-:W-:Y:S01]  /*26f0*/  SHF.R.U32.HI R222, RZ, 0x3, R219 ;  /* 0x00000003ffde7819 */ /* 0x000fe200000116db */
[----:B------:R-:W-:Y:S02]  /*2700*/  @!P3 IMAD R6, R15, UR14, RZ ;  /* 0x0000000e0f06bc24 */ /* 0x000fe4000f8e02ff */
[----:B------:R-:W-:Y:S01]  /*2710*/  IMAD.MOV.U32 R250, RZ, RZ, 0x10 ;  /* 0x00000010fffa7424 */ /* 0x000fe200078e00ff */
[----:B------:R-:W-:Y:S01]  /*2720*/  CS2R R158, SRZ ;  /* 0x00000000009e7805 */ /* 0x000fe2000001ff00 */
[--C-:B------:R-:W-:Y:S01]  /*2730*/  @!P4 IMAD.MOV.U32 R8, RZ, RZ, R2.reuse ;  /* 0x000000ffff08c224 */ /* 0x100fe200078e0002 */
[----:B------:R-:W-:Y:S01]  /*2740*/  CS2R R156, SRZ ;  /* 0x00000000009c7805 */ /* 0x000fe2000001ff00 */
[--C-:B------:R-:W-:Y:S01]  /*2750*/  @!P4 IMAD.MOV.U32 R9, RZ, RZ, R3.reuse ;  /* 0x000000ffff09c224 */ /* 0x100fe200078e0003 */
[----:B------:R-:W-:Y:S01]  /*2760*/  CS2R R162, SRZ ;  /* 0x0000000000a27805 */ /* 0x000fe2000001ff00 */
[--C-:B------:R-:W-:Y:S01]  /*2770*/  @!P2 IMAD.MOV.U32 R22, RZ, RZ, R2.reuse ;  /* 0x000000ffff16a224 */ /* 0x100fe200078e0002 */
[----:B------:R-:W-:Y:S01]  /*2780*/  CS2R R160, SRZ ;  /* 0x0000000000a07805 */ /* 0x000fe2000001ff00 */
[--C-:B------:R-:W-:Y:S01]  /*2790*/  @!P2 IMAD.MOV.U32 R23, RZ, RZ, R3.reuse ;  /* 0x000000ffff17a224 */ /* 0x100fe200078e0003 */
[----:B------:R-:W-:Y:S01]  /*27a0*/  CS2R R154, SRZ ;  /* 0x00000000009a7805 */ /* 0x000fe2000001ff00 */
[----:B------:R-:W-:Y:S01]  /*27b0*/  @!P1 IMAD.MOV.U32 R24, RZ, RZ, R2 ;  /* 0x000000ffff189224 */ /* 0x000fe200078e0002 */
[----:B------:R-:W-:Y:S01]  /*27c0*/  CS2R R152, SRZ ;  /* 0x0000000000987805 */ /* 0x000fe2000001ff00 */
[--C-:B------:R-:W-:Y:S01]  /*27d0*/  @!P1 IMAD.MOV.U32 R25, RZ, RZ, R3.reuse ;  /* 0x000000ffff199224 */ /* 0x100fe200078e0003 */
[----:B------:R-:W-:Y:S01]  /*27e0*/  CS2R R150, SRZ ;  /* 0x0000000000967805 */ /* 0x000fe2000001ff00 */
[----:B------:R-:W-:Y:S01]  /*27f0*/  IMAD.IADD R5, R5, 0x1, R12 ;  /* 0x0000000105057824 */ /* 0x000fe200078e020c */
[----:B------:R-:W-:Y:S01]  /*2800*/  CS2R R148, SRZ ;  /* 0x0000000000947805 */ /* 0x000fe2000001ff00 */
[C---:B----4-:R-:W-:Y:S01]  /*2810*/  @!P3 IMAD R10, R18.reuse, UR15, R6 ;  /* 0x0000000f120abc24 */ /* 0x050fe2000f8e0206 */
[----:B------:R-:W-:Y:S01]  /*2820*/  CS2R R142, SRZ ;  /* 0x00000000008e7805 */ /* 0x000fe2000001ff00 */
[----:B------:R-:W-:Y:S01]  /*2830*/  @!P3 IMAD.WIDE.U32 R2, R18, UR14, R2 ;  /* 0x0000000e1202bc25 */ /* 0x000fe2000f8e0002 */
[----:B------:R-:W-:-:S02]  /*2840*/  CS2R R140, SRZ ;  /* 0x00000000008c7805 */ /* 0x000fc4000001ff00 */
[----:B------:R-:W-:Y:S02]  /*2850*/  CS2R R146, SRZ ;  /* 0x0000000000927805 */ /* 0x000fe4000001ff00 */
[----:B------:R-:W-:Y:S01]  /*2860*/  CS2R R144, SRZ ;  /* 0x0000000000907805 */ /* 0x000fe2000001ff00 */
[----:B------:R-:W-:Y:S01]  /*2870*/  @!P3 IMAD R11, R15, UR12, RZ ;  /* 0x0000000c0f0bbc24 */ /* 0x000fe2000f8e02ff */
[----:B-1----:R-:W-:Y:S01]  /*2880*/  @!P3 LEA R20, P0, R2, R20, 0x1 ;  /* 0x000000140214b211 */ /* 0x002fe200078008ff */
[----:B------:R-:W-:Y:S01]  /*2890*/  @!P3 IMAD.MOV.U32 R6, RZ, RZ, R4 ;  /* 0x000000ffff06b224 */ /* 0x000fe200078e0004 */
[----:B------:R-:W-:Y:S01]  /*28a0*/  CS2R R138, SRZ ;  /* 0x00000000008a7805 */ /* 0x000fe2000001ff00 */
[----:B------:R-:W-:Y:S01]  /*28b0*/  @!P3 IMAD.MOV.U32 R7, RZ, RZ, R5 ;  /* 0x000000ffff07b224 */ /* 0x000fe200078e0005 */
[----:B------:R-:W-:Y:S01]  /*28c0*/  CS2R R136, SRZ ;  /* 0x0000000000887805 */ /* 0x000fe2000001ff00 */
[----:B------:R-:W-:Y:S01]  /*28d0*/  @!P3 IMAD.IADD R10, R3, 0x1, R10 ;  /* 0x00000001030ab824 */ /* 0x000fe200078e020a */
[----:B------:R-:W-:Y:S01]  /*28e0*/  CS2R R134, SRZ ;  /* 0x0000000000867805 */ /* 0x000fe2000001ff00 */
[C---:B------:R-:W-:Y:S01]  /*28f0*/  @!P3 IMAD R38, R18.reuse, UR13, R11 ;  /* 0x0000000d1226bc24 */ /* 0x040fe2000f8e020b */
[----:B------:R-:W-:Y:S01]  /*2900*/  CS2R R132, SRZ ;  /* 0x0000000000847805 */ /* 0x000fe2000001ff00 */
[----:B------:R-:W-:Y:S01]  /*2910*/  @!P3 IMAD.WIDE.U32 R18, R18, UR12, R6 ;  /* 0x0000000c1212bc25 */ /* 0x000fe2000f8e0006 */
[----:B------:R-:W-:-:S02]  /*2920*/  @!P3 LEA.HI.X R21, R2, R21, R10, 0x1, P0 ;  /* 0x000000150215b211 */ /* 0x000fc400000f0c0a */
[----:B------:R-:W-:Y:S02]  /*2930*/  CS2R R126, SRZ ;  /* 0x00000000007e7805 */ /* 0x000fe4000001ff00 */
[----:B------:R-:W-:Y:S01]  /*2940*/  CS2R R124, SRZ ;  /* 0x00000000007c7805 */ /* 0x000fe2000001ff00 */
[C---:B------:R-:W-:Y:S01]  /*2950*/  @!P2 IMAD R6, R32.reuse, UR14, RZ ;  /* 0x0000000e2006ac24 */ /* 0x040fe2000f8e02ff */
[----:B------:R-:W-:Y:S01]  /*2960*/  CS2R R130, SRZ ;  /* 0x0000000000827805 */ /* 0x000fe2000001ff00 */
[----:B------:R-:W-:Y:S01]  /*2970*/  @!P2 IMAD R7, R32, UR12, RZ ;  /* 0x0000000c2007ac24 */ /* 0x000fe2000f8e02ff */
[----:B------:R-:W-:Y:S01]  /*2980*/  CS2R R128, SRZ ;  /* 0x0000000000807805 */ /* 0x000fe2000001ff00 */
[----:B------:R-:W1:Y:S01]  /*2990*/  @!P1 LDC.64 R32, c[0x0][0x388] ;  /* 0x0000e200ff209b82 */ /* 0x000e620000000a00 */
[----:B------:R-:W-:Y:S01]  /*29a0*/  @!P4 IMAD.WIDE.U32 R2, R39, UR14, R8 ;  /* 0x0000000e2702cc25 */ /* 0x000fe2000f8e0008 */
[----:B------:R-:W-:Y:S02]  /*29b0*/  CS2R R122, SRZ ;  /* 0x00000000007a7805 */ /* 0x000fe4000001ff00 */
[----:B------:R-:W-:-:S02]  /*29c0*/  CS2R R120, SRZ ;  /* 0x0000000000787805 */ /* 0x000fc4000001ff00 */
[----:B------:R-:W-:Y:S01]  /*29d0*/  CS2R R118, SRZ ;  /* 0x0000000000767805 */ /* 0x000fe2000001ff00 */
[----:B------:R-:W-:Y:S01]  /*29e0*/  @!P2 IMAD R11, R26, UR15, R6 ;  /* 0x0000000f1a0bac24 */ /* 0x000fe2000f8e0206 */
[----:B---3--:R-:W-:Y:S01]  /*29f0*/  @!P4 LEA R12, P0, R2, R28, 0x1 ;  /* 0x0000001c020cc211 */ /* 0x008fe200078008ff */
[----:B------:R-:W-:Y:S01]  /*2a00*/  @!P4 IMAD R3, R39, UR15, R3 ;  /* 0x0000000f2703cc24 */ /* 0x000fe2000f8e0203 */
[----:B------:R-:W-:Y:S01]  /*2a10*/  CS2R R116, SRZ ;  /* 0x0000000000747805 */ /* 0x000fe2000001ff00 */
[----:B------:R-:W-:Y:S01]  /*2a20*/  @!P2 IMAD R36, R26, UR13, R7 ;  /* 0x0000000d1a24ac24 */ /* 0x000fe2000f8e0207 */
[----:B------:R-:W-:Y:S01]  /*2a30*/  CS2R R110, SRZ ;  /* 0x00000000006e7805 */ /* 0x000fe2000001ff00 */
[----:B------:R-:W-:Y:S01]  /*2a40*/  @!P1 IMAD.WIDE.U32 R6, R27, UR14, R24 ;  /* 0x0000000e1b069c25 */ /* 0x000fe2000f8e0018 */
[----:B------:R-:W-:Y:S01]  /*2a50*/  @!P4 LEA.HI.X R13, R2, R29, R3, 0x1, P0 ;  /* 0x0000001d020dc211 */ /* 0x000fe200000f0c03 */
[----:B------:R-:W3:Y:S01]  /*2a60*/  @!P3 LDC.64 R24, c[0x0][0x390] ;  /* 0x0000e400ff18bb82 */ /* 0x000ee20000000a00 */
[----:B------:R-:W-:Y:S01]  /*2a70*/  CS2R R108, SRZ ;  /* 0x00000000006c7805 */ /* 0x000fe2000001ff00 */
[----:B------:R-:W-:Y:S01]  /*2a80*/  @!P2 IMAD.MOV.U32 R16, RZ, RZ, R4 ;  /* 0x000000ffff10a224 */ /* 0x000fe200078e0004 */
[----:B------:R-:W-:Y:S01]  /*2a90*/  CS2R R114, SRZ ;  /* 0x0000000000727805 */ /* 0x000fe2000001ff00 */
[----:B------:R-:W-:Y:S01]  /*2aa0*/  @!P2 IMAD.MOV.U32 R17, RZ, RZ, R5 ;  /* 0x000000ffff11a224 */ /* 0x000fe200078e0005 */
[----:B------:R-:W-:Y:S01]  /*2ab0*/  @!P4 LDGSTS.E.BYPASS.LTC128B.128 [R0+0xc000], desc[UR32][R12.64] ;  /* 0x0c0000000c00cfae */ /* 0x000fe2000b981a20 */
[----:B------:R-:W-:Y:S01]  /*2ac0*/  @!P1 IMAD R10, R37, UR14, RZ ;  /* 0x0000000e250a9c24 */ /* 0x000fe2000f8e02ff */
[----:B------:R-:W-:Y:S01]  /*2ad0*/  CS2R R112, SRZ ;  /* 0x0000000000707805 */ /* 0x000fe2000001ff00 */
[C---:B------:R-:W-:Y:S01]  /*2ae0*/  @!P2 IMAD.WIDE.U32 R8, R26.reuse, UR14, R22 ;  /* 0x0000000e1a08ac25 */ /* 0x040fe2000f8e0016 */
[----:B------:R4:W-:Y:S01]  /*2af0*/  @!P4 LDGSTS.E.BYPASS.LTC128B.128 [R0+0x10000], desc[UR32][R12.64+0x80] ;  /* 0x100000800c00cfae */ /* 0x0009e2000b981a20 */
[----:B------:R-:W2:Y:S01]  /*2b00*/  @!P2 LDC.64 R22, c[0x0][0x390] ;  /* 0x0000e400ff16ab82 */ /* 0x000ea20000000a00 */
[----:B------:R-:W-:Y:S01]  /*2b10*/  CS2R R106, SRZ ;  /* 0x00000000006a7805 */ /* 0x000fe2000001ff00 */
[----:B------:R-:W-:Y:S01]  /*2b20*/  @!P2 IMAD.WIDE.U32 R16, R26, UR12, R16 ;  /* 0x0000000c1a10ac25 */ /* 0x000fe2000f8e0010 */
[----:B------:R-:W-:Y:S01]  /*2b30*/  @P4 STS.128 [R0+0xc000], RZ ;  /* 0x00c000ff00004388 */ /* 0x000fe20000000c00 */
[----:B------:R-:W-:-:S02]  /*2b40*/  CS2R R104, SRZ ;  /* 0x0000000000687805 */ /* 0x000fc4000001ff00 */
[----:B------:R-:W-:Y:S01]  /*2b50*/  CS2R R102, SRZ ;  /* 0x0000000000667805 */ /* 0x000fe2000001ff00 */
[----:B------:R-:W-:Y:S01]  /*2b60*/  @!P1 IMAD.MOV.U32 R14, RZ, RZ, R4 ;  /* 0x000000ffff0e9224 */ /* 0x000fe200078e0004 */
[----:B------:R-:W-:Y:S01]  /*2b70*/  @P4 STS.128 [R0+0x10000], RZ ;  /* 0x010000ff00004388 */ /* 0x000fe20000000c00 */
[----:B------:R-:W-:Y:S01]  /*2b80*/  @!P1 IMAD.MOV.U32 R15, RZ, RZ, R5 ;  /* 0x000000ffff0f9224 */ /* 0x000fe200078e0005 */
[----:B------:R-:W-:Y:S01]  /*2b90*/  CS2R R100, SRZ ;  /* 0x0000000000647805 */ /* 0x000fe2000001ff00 */
[----:B------:R-:W-:Y:S01]  /*2ba0*/  @!P1 IMAD R26, R27, UR15, R10 ;  /* 0x0000000f1b1a9c24 */ /* 0x000fe2000f8e020a */
[----:B------:R-:W-:Y:S01]  /*2bb0*/  @!P2 LEA R10, P0, R8, R34, 0x1 ;  /* 0x00000022080aa211 */ /* 0x000fe200078008ff */
[----:B------:R-:W-:Y:S01]  /*2bc0*/  @!P1 IMAD R2, R37, UR12, RZ ;  /* 0x0000000c25029c24 */ /* 0x000fe2000f8e02ff */
[----:B------:R-:W-:Y:S01]  /*2bd0*/  @P3 STS.128 [R0+0xd000], RZ ;  /* 0x00d000ff00003388 */ /* 0x000fe20000000c00 */
[----:B------:R-:W-:Y:S01]  /*2be0*/  @!P2 IMAD.IADD R3, R9, 0x1, R11 ;  /* 0x000000010903a824 */ /* 0x000fe200078e020b */
[----:B------:R-:W-:Y:S01]  /*2bf0*/  CS2R R94, SRZ ;  /* 0x00000000005e7805 */ /* 0x000fe2000001ff00 */
[----:B------:R-:W-:Y:S01]  /*2c00*/  @!P4 IMAD.WIDE.U32 R4, R39, UR12, R4 ;  /* 0x0000000c2704cc25 */ /* 0x000fe2000f8e0004 */
[----:B------:R-:W-:Y:S01]  /*2c10*/  @P3 STS.128 [R0+0x11000], RZ ;  /* 0x011000ff00003388 */ /* 0x000fe20000000c00 */
[----:B------:R-:W-:-:S02]  /*2c20*/  CS2R R92, SRZ ;  /* 0x00000000005c7805 */ /* 0x000fc4000001ff00 */
[----:B------:R-:W-:Y:S01]  /*2c30*/  @!P2 LEA.HI.X R11, R8, R35, R3, 0x1, P0 ;  /* 0x00000023080ba211 */ /* 0x000fe200000f0c03 */
[----:B------:R-:W-:Y:S01]  /*2c40*/  @!P1 IMAD R28, R27, UR13, R2 ;  /* 0x0000000d1b1c9c24 */ /* 0x000fe2000f8e0202 */
[C---:B------:R-:W-:Y:S01]  /*2c50*/  @!P4 LEA R8, P0, R4.reuse, R30, 0x1 ;  /* 0x0000001e0408c211 */ /* 0x040fe200078008ff */
[----:B------:R-:W-:Y:S01]  /*2c60*/  @!P4 IMAD R2, R39, UR13, R5 ;  /* 0x0000000d2702cc24 */ /* 0x000fe2000f8e0205 */
[----:B------:R-:W-:Y:S01]  /*2c70*/  @!PT LDS RZ, [RZ] ;  /* 0x00000000fffff984 */ /* 0x000fe20000000800 */
[----:B------:R-:W-:Y:S01]  /*2c80*/  @!PT LDS RZ, [RZ] ;  /* 0x00000000fffff984 */ /* 0x000fe20000000800 */
[----:B------:R-:W-:Y:S01]  /*2c90*/  @!PT LDS RZ, [RZ] ;  /* 0x00000000fffff984 */ /* 0x000fe20000000800 */
[----:B------:R-:W-:Y:S01]  /*2ca0*/  @!P3 LDGSTS.E.BYPASS.LTC128B.128 [R0+0xd000], desc[UR32][R20.64] ;  /* 0x0d0000001400bfae */ /* 0x000fe2000b981a20 */
[----:B------:R-:W-:Y:S01]  /*2cb0*/  @!P1 IMAD.IADD R3, R7, 0x1, R26 ;  /* 0x0000000107039824 */ /* 0x000fe200078e021a */
[----:B------:R-:W-:Y:S01]  /*2cc0*/  CS2R R98, SRZ ;  /* 0x0000000000627805 */ /* 0x000fe2000001ff00 */
[----:B----4-:R-:W4:Y:S01]  /*2cd0*/  @!P1 LDC.64 R12, c[0x0][0x390] ;  /* 0x0000e400ff0c9b82 */ /* 0x010f220000000a00 */
[----:B------:R-:W-:Y:S01]  /*2ce0*/  @!P4 LEA.HI.X R9, R4, R31, R2, 0x1, P0 ;  /* 0x0000001f0409c211 */ /* 0x000fe200000f0c02 */
[----:B------:R-:W-:Y:S01]  /*2cf0*/  @!P3 LDGSTS.E.BYPASS.LTC128B.128 [R0+0x11000], desc[UR32][R20.64+0x80] ;  /* 0x110000801400bfae */ /* 0x000fe2000b981a20 */
[C---:B-1----:R-:W-:Y:S01]  /*2d00*/  @!P1 LEA R2, P0, R6.reuse, R32, 0x1 ;  /* 0x0000002006029211 */ /* 0x042fe200078008ff */
[----:B------:R-:W-:Y:S01]  /*2d10*/  @!P3 IMAD.IADD R4, R19, 0x1, R38 ;  /* 0x000000011304b824 */ /* 0x000fe200078e0226 */
[----:B------:R-:W-:Y:S01]  /*2d20*/  CS2R R96, SRZ ;  /* 0x0000000000607805 */ /* 0x000fe2000001ff00 */
[----:B------:R-:W-:Y:S01]  /*2d30*/  @P2 STS.128 [R0+0xe000], RZ ;  /* 0x00e000ff00002388 */ /* 0x000fe20000000c00 */
[----:B------:R-:W-:Y:S01]  /*2d40*/  @!P1 LEA.HI.X R3, R6, R33, R3, 0x1, P0 ;  /* 0x0000002106039211 */ /* 0x000fe200000f0c03 */
[----:B------:R-:W-:Y:S01]  /*2d50*/  @!P1 IMAD.WIDE.U32 R14, R27, UR12, R14 ;  /* 0x0000000c1b0e9c25 */ /* 0x000fe2000f8e000e */
[C---:B---3--:R-:W-:Y:S01]  /*2d60*/  @!P3 LEA R6, P0, R18.reuse, R24, 0x1 ;  /* 0x000000181206b211 */ /* 0x048fe200078008ff */
[----:B------:R-:W-:Y:S01]  /*2d70*/  @P2 STS.128 [R0+0x12000], RZ ;  /* 0x012000ff00002388 */ /* 0x000fe20000000c00 */
[----:B------:R-:W-:Y:S01]  /*2d80*/  CS2R R90, SRZ ;  /* 0x00000000005a7805 */ /* 0x000fe2000001ff00 */
[----:B------:R-:W-:Y:S01]  /*2d90*/  IMAD.SHL.U32 R217, R219, 0x8, RZ ;  /* 0x00000008dbd97824 */ /* 0x000fe200078e00ff */
[----:B------:R-:W-:Y:S01]  /*2da0*/  @!P3 LEA.HI.X R7, R18, R25, R4, 0x1, P0 ;  /* 0x000000191207b211 */ /* 0x000fe200000f0c04 */
[----:B------:R-:W-:Y:S01]  /*2db0*/  @!PT LDS RZ, [RZ] ;  /* 0x00000000fffff984 */ /* 0x000fe20000000800 */
[----:B------:R-:W-:Y:S01]  /*2dc0*/  @!PT LDS RZ, [RZ] ;  /* 0x00000000fffff984 */ /* 0x000fe20000000800 */
[----:B------:R-:W-:Y:S01]  /*2dd0*/  @!PT LDS RZ, [RZ] ;  /* 0x00000000fffff984 */ /* 0x000fe20000000800 */
[----:B------:R-:W-:Y:S01]  /*2de0*/  @!P2 LDGSTS.E.BYPASS.LTC128B.128 [R0+0xe000], desc[UR32][R10.64] ;  /* 0x0e0000000a00afae */ /* 0x000fe2000b981a20 */
[----:B--2---:R-:W-:-:S02]  /*2df0*/  @!P2 LEA R4, P0, R16, R22, 0x1 ;  /* 0x000000161004a211 */ /* 0x004fc400078008ff */
[----:B------:R-:W-:Y:S02]  /*2e00*/  CS2R R88, SRZ ;  /* 0x0000000000587805 */ /* 0x000fe4000001ff00 */
[----:B------:R-:W-:Y:S01]  /*2e10*/  CS2R R86, SRZ ;  /* 0x0000000000567805 */ /* 0x000fe2000001ff00 */
[----:B------:R-:W-:Y:S01]  /*2e20*/  @!P2 LDGSTS.E.BYPASS.LTC128B.128 [R0+0x12000], desc[UR32][R10.64+0x80] ;  /* 0x120000800a00afae */ /* 0x000fe2000b981a20 */
[----:B------:R-:W-:Y:S02]  /*2e30*/  CS2R R84, SRZ ;  /* 0x0000000000547805 */ /* 0x000fe4000001ff00 */
[----:B------:R-:W-:Y:S02]  /*2e40*/  CS2R R78, SRZ ;  /* 0x00000000004e7805 */ /* 0x000fe4000001ff00 */
[----:B------:R-:W-:Y:S01]  /*2e50*/  CS2R R76, SRZ ;  /* 0x00000000004c7805 */ /* 0x000fe2000001ff00 */
[----:B------:R-:W-:Y:S01]  /*2e60*/  @P1 STS.128 [R0+0xf000], RZ ;  /* 0x00f000ff00001388 */ /* 0x000fe20000000c00 */
[----:B------:R-:W-:-:S02]  /*2e70*/  CS2R R82, SRZ ;  /* 0x0000000000527805 */ /* 0x000fc4000001ff00 */
[----:B------:R-:W-:Y:S02]  /*2e80*/  CS2R R80, SRZ ;  /* 0x0000000000507805 */ /* 0x000fe4000001ff00 */
[----:B------:R-:W-:Y:S01]  /*2e90*/  CS2R R74, SRZ ;  /* 0x00000000004a7805 */ /* 0x000fe2000001ff00 */
[----:B------:R-:W-:Y:S01]  /*2ea0*/  @P1 STS.128 [R0+0x13000], RZ ;  /* 0x013000ff00001388 */ /* 0x000fe20000000c00 */
[----:B------:R-:W-:Y:S02]  /*2eb0*/  CS2R R72, SRZ ;  /* 0x0000000000487805 */ /* 0x000fe4000001ff00 */
[----:B------:R-:W-:Y:S02]  /*2ec0*/  CS2R R70, SRZ ;  /* 0x0000000000467805 */ /* 0x000fe4000001ff00 */
[----:B------:R-:W-:Y:S01]  /*2ed0*/  CS2R R68, SRZ ;  /* 0x0000000000447805 */ /* 0x000fe2000001ff00 */
[----:B------:R-:W-:Y:S01]  /*2ee0*/  @!PT LDS RZ, [RZ] ;  /* 0x00000000fffff984 */ /* 0x000fe20000000800 */
[----:B------:R-:W-:Y:S01]  /*2ef0*/  @!PT LDS RZ, [RZ] ;  /* 0x00000000fffff984 */ /* 0x000fe20000000800 */
[----:B------:R-:W-:Y:S01]  /*2f00*/  @!PT LDS RZ, [RZ] ;  /* 0x00000000fffff984 */ /* 0x000fe20000000800 */
[----:B------:R-:W-:Y:S01]  /*2f10*/  @!P1 LDGSTS.E.BYPASS.LTC128B.128 [R0+0xf000], desc[UR32][R2.64] ;  /* 0x0f00000002009fae */ /* 0x000fe2000b981a20 */
[----:B------:R-:W-:-:S02]  /*2f20*/  CS2R R62, SRZ ;  /* 0x00000000003e7805 */ /* 0x000fc4000001ff00 */
[----:B------:R-:W-:Y:S02]  /*2f30*/  CS2R R60, SRZ ;  /* 0x00000000003c7805 */ /* 0x000fe4000001ff00 */
[----:B------:R-:W-:Y:S01]  /*2f40*/  CS2R R66, SRZ ;  /* 0x0000000000427805 */ /* 0x000fe2000001ff00 */
[----:B------:R1:W-:Y:S01]  /*2f50*/  @!P1 LDGSTS.E.BYPASS.LTC128B.128 [R0+0x13000], desc[UR32][R2.64+0x80] ;  /* 0x1300008002009fae */ /* 0x0003e2000b981a20 */
[----:B------:R-:W-:Y:S02]  /*2f60*/  CS2R R64, SRZ ;  /* 0x0000000000407805 */ /* 0x000fe4000001ff00 */
[----:B------:R-:W-:Y:S02]  /*2f70*/  CS2R R58, SRZ ;  /* 0x00000000003a7805 */ /* 0x000fe4000001ff00 */
[----:B------:R-:W-:Y:S01]  /*2f80*/  CS2R R56, SRZ ;  /* 0x0000000000387805 */ /* 0x000fe2000001ff00 */
        /* <DEDUP_REMOVED lines=8> */
[----:B------:R-:W-:Y:S01]  /*3010*/  @P4 STS.128 [R0+0x14000], RZ ;  /* 0x014000ff00004388 */ /* 0x000fe20000000c00 */
[----:B------:R-:W-:-:S02]  /*3020*/  UIADD3 UR51, UPT, UPT, UR51, 0x80, -UR31 ;  /* 0x0000008033337890 */ /* 0x000fc4000fffe81f */
[----:B------:R-:W-:Y:S01]  /*3030*/  USHF.L.U32 UR53, UR53, 0x3, URZ ;  /* 0x0000000335357899 */ /* 0x000fe200080006ff */
[----:B------:R-:W-:Y:S01]  /*3040*/  @P4 STS.128 [R0+0x18000], RZ ;  /* 0x018000ff00004388 */ /* 0x000fe20000000c00 */
[----:B------:R-:W3:Y:S03]  /*3050*/  LDCU UR8, c[0x0][0x3e0] ;  /* 0x00007c00ff0877ac */ /* 0x000ee60008000800 */
[----:B------:R-:W-:Y:S01]  /*3060*/  @P3 STS.128 [R0+0x15000], RZ ;  /* 0x015000ff00003388 */ /* 0x000fe20000000c00 */
[----:B------:R-:W3:Y:S03]  /*3070*/  LDCU UR9, c[0x0][0x45c] ;  /* 0x00008b80ff0977ac */ /* 0x000ee60008000800 */
[----:B------:R-:W-:Y:S01]  /*3080*/  @P3 STS.128 [R0+0x19000], RZ ;  /* 0x019000ff00003388 */ /* 0x000fe20000000c00 */
[----:B-1----:R-:W-:-:S03]  /*3090*/  @!P2 IMAD.IADD R2, R17, 0x1, R36 ;  /* 0x000000011102a824 */ /* 0x002fc600078e0224 */
[----:B------:R-:W-:Y:S01]  /*30a0*/  @!PT LDS RZ, [RZ] ;  /* 0x00000000fffff984 */ /* 0x000fe20000000800 */
[----:B------:R-:W-:Y:S01]  /*30b0*/  @!PT LDS RZ, [RZ] ;  /* 0x00000000fffff984 */ /* 0x000fe20000000800 */
[----:B------:R-:W-:Y:S01]  /*30c0*/  @!PT LDS RZ, [RZ] ;  /* 0x00000000fffff984 */ /* 0x000fe20000000800 */
[----:B------:R-:W-:Y:S01]  /*30d0*/  @!P3 LDGSTS.E.BYPASS.LTC128B.128 [R0+0x15000], desc[UR32][R6.64] ;  /* 0x150000000600bfae */ /* 0x000fe2000b981a20 */
[----:B------:R-:W-:Y:S01]  /*30e0*/  @!P1 IMAD.IADD R3, R15, 0x1, R28 ;  /* 0x000000010f039824 */ /* 0x000fe200078e021c */
[----:B------:R-:W-:Y:S02]  /*30f0*/  @!P2 LEA.HI.X R5, R16, R23, R2, 0x1, P0 ;  /* 0x000000171005a211 */ /* 0x000fe400000f0c02 */
[----:B------:R-:W-:Y:S01]  /*3100*/  @!P3 LDGSTS.E.BYPASS.LTC128B.128 [R0+0x19000], desc[UR32][R6.64+0x80] ;  /* 0x190000800600bfae */ /* 0x000fe2000b981a20 */
[C---:B----4-:R-:W-:Y:S01]  /*3110*/  @!P1 LEA R2, P0, R14.reuse, R12, 0x1 ;  /* 0x0000000c0e029211 */ /* 0x050fe200078008ff */
[C---:B--2---:R-:W-:Y:S02]  /*3120*/  VIADD R8, R239.reuse, 0x28 ;  /* 0x00000028ef087836 */ /* 0x044fe40000000000 */
[----:B------:R-:W-:Y:S01]  /*3130*/  @P2 STS.128 [R0+0x16000], RZ ;  /* 0x016000ff00002388 */ /* 0x000fe20000000c00 */
[----:B------:R-:W-:Y:S02]  /*3140*/  @!P1 LEA.HI.X R3, R14, R13, R3, 0x1, P0 ;  /* 0x0000000d0e039211 */ /* 0x000fe400000f0c03 */
[----:B------:R-:W-:Y:S01]  /*3150*/  ISETP.GE.AND P3, PT, R8, UR47, PT ;  /* 0x0000002f08007c0c */ /* 0x000fe2000bf66270 */
[----:B------:R-:W-:Y:S01]  /*3160*/  @P2 STS.128 [R0+0x1a000], RZ ;  /* 0x01a000ff00002388 */ /* 0x000fe20000000c00 */
[----:B------:R-:W-:-:S03]  /*3170*/  ISETP.GE.AND P0, PT, R239, UR47, PT ;  /* 0x0000002fef007c0c */ /* 0x000fc6000bf06270 */
[----:B------:R-:W-:Y:S01]  /*3180*/  @!PT LDS RZ, [RZ] ;  /* 0x00000000fffff984 */ /* 0x000fe20000000800 */
[----:B------:R-:W-:Y:S01]  /*3190*/  @!PT LDS RZ, [RZ] ;  /* 0x00000000fffff984 */ /* 0x000fe20000000800 */
[----:B------:R-:W-:Y:S01]  /*31a0*/  @!PT LDS RZ, [RZ] ;  /* 0x00000000fffff984 */ /* 0x000fe20000000800 */
[----:B------:R-:W-:Y:S04]  /*31b0*/  @!P2 LDGSTS.E.BYPASS.LTC128B.128 [R0+0x16000], desc[UR32][R4.64] ;  /* 0x160000000400afae */ /* 0x000fe8000b981a20 */
[----:B------:R1:W-:Y:S04]  /*31c0*/  @!P2 LDGSTS.E.BYPASS.LTC128B.128 [R0+0x1a000], desc[UR32][R4.64+0x80] ;  /* 0x1a0000800400afae */ /* 0x0003e8000b981a20 */
[----:B------:R-:W-:Y:S04]  /*31d0*/  @P1 STS.128 [R0+0x17000], RZ ;  /* 0x017000ff00001388 */ /* 0x000fe80000000c00 */
[----:B------:R2:W-:Y:S04]  /*31e0*/  @P1 STS.128 [R0+0x1b000], RZ ;  /* 0x01b000ff00001388 */ /* 0x0005e80000000c00 */
[----:B------:R-:W-:Y:S01]  /*31f0*/  @!PT LDS RZ, [RZ] ;  /* 0x00000000fffff984 */ /* 0x000fe20000000800 */
[----:B------:R-:W-:Y:S01]  /*3200*/  @!PT LDS RZ, [RZ] ;  /* 0x00000000fffff984 */ /* 0x000fe20000000800 */
[----:B------:R-:W-:Y:S01]  /*3210*/  @!PT LDS RZ, [RZ] ;  /* 0x00000000fffff984 */ /* 0x000fe20000000800 */
[----:B------:R-:W-:Y:S04]  /*3220*/  @!P1 LDGSTS.E.BYPASS.LTC128B.128 [R0+0x17000], desc[UR32][R2.64] ;  /* 0x1700000002009fae */ /* 0x000fe8000b981a20 */
[----:B------:R4:W-:Y:S04]  /*3230*/  @!P1 LDGSTS.E.BYPASS.LTC128B.128 [R0+0x1b000], desc[UR32][R2.64+0x80] ;  /* 0x1b00008002009fae */ /* 0x0009e8000b981a20 */
[----:B------:R-:W0:Y:S01]  /*3240*/  LDGDEPBAR ;  /* 0x00000000000079af */ /* 0x000e220000000000 */
[----:B-1----:R-:W-:-:S04]  /*3250*/  IMAD.MOV.U32 R4, RZ, RZ, 0x4 ;  /* 0x00000004ff047424 */ /* 0x002fc800078e00ff */
[----:B----4-:R-:W-:-:S05]  /*3260*/  IMAD.WIDE.U32 R2, R239, R4, UR60 ;  /* 0x0000003cef027e25 */ /* 0x010fca000f8e0004 */
[----:B------:R-:W5:Y:S04]  /*3270*/  @!P0 LDG.E R247, desc[UR32][R2.64] ;  /* 0x0000002002f78981 */ /* 0x000f68000c1e1900 */
[----:B------:R-:W5:Y:S04]  /*3280*/  @!P6 LDG.E R246, desc[UR32][R2.64+0x20] ;  /* 0x0000202002f6e981 */ /* 0x000f68000c1e1900 */
[----:B------:R-:W5:Y:S04]  /*3290*/  @!P5 LDG.E R245, desc[UR32][R2.64+0x80] ;  /* 0x0000802002f5d981 */ /* 0x000f68000c1e1900 */
[----:B------:R1:W5:Y:S01]  /*32a0*/  @!P3 LDG.E R244, desc[UR32][R2.64+0xa0] ;  /* 0x0000a02002f4b981 */ /* 0x000362000c1e1900 */
[----:B--2---:R-:W-:-:S02]  /*32b0*/  LOP3.LUT R0, R208, 0x1c0, RZ, 0xc0, !PT ;  /* 0x000001c0d0007812 */ /* 0x004fc400078ec0ff */
[----:B------:R-:W-:Y:S02]  /*32c0*/  CS2R R38, SRZ ;  /* 0x0000000000267805 */ /* 0x000fe4000001ff00 */
[----:B------:R-:W-:Y:S02]  /*32d0*/  LOP3.LUT R5, R208, 0x200, RZ, 0xc0, !PT ;  /* 0x00000200d0057812 */ /* 0x000fe400078ec0ff */
[----:B------:R-:W-:Y:S02]  /*32e0*/  CS2R R36, SRZ ;  /* 0x0000000000247805 */ /* 0x000fe4000001ff00 */
[----:B------:R-:W-:Y:S01]  /*32f0*/  LOP3.LUT R0, R0, 0x38, R41, 0xf8, !PT ;  /* 0x0000003800007812 */ /* 0x000fe200078ef829 */
[----:B------:R-:W-:Y:S01]  /*3300*/  USHF.L.U32 UR10, UR10, 0x6, URZ ;  /* 0x000000060a0a7899 */ /* 0x000fe200080006ff */
[----:B------:R-:W-:Y:S02]  /*3310*/  LOP3.LUT R5, R5, 0x400, R209, 0xf8, !PT ;  /* 0x0000040005057812 */ /* 0x000fe400078ef8d1 */
[----:B------:R-:W-:-:S02]  /*3320*/  LOP3.LUT R4, R0, 0x8, R42, 0x78, !PT ;  /* 0x0000000800047812 */ /* 0x000fc400078e782a */
[----:B------:R-:W-:Y:S02]  /*3330*/  CS2R R42, SRZ ;  /* 0x00000000002a7805 */ /* 0x000fe4000001ff00 */
[----:B------:R-:W-:Y:S02]  /*3340*/  R2P PR, R40, 0x6 ;  /* 0x0000000628007804 */ /* 0x000fe40000000000 */
[----:B------:R-:W-:Y:S01]  /*3350*/  LOP3.LUT R213, R5, R4, RZ, 0xfc, !PT ;  /* 0x0000000405d57212 */ /* 0x000fe200078efcff */
[C---:B------:R-:W-:Y:S01]  /*3360*/  IMAD.SHL.U32 R4, R219.reuse, 0x10, RZ ;  /* 0x00000010db047824 */ /* 0x040fe200078e00ff */
[----:B------:R-:W-:Y:S02]  /*3370*/  LOP3.LUT P3, RZ, R219, 0x4, RZ, 0xc0, !PT ;  /* 0x00000004dbff7812 */ /* 0x000fe4000786c0ff */
[----:B------:R-:W-:Y:S02]  /*3380*/  SEL R214, R214, 0xffffffc0, !P2 ;  /* 0xffffffc0d6d67807 */ /* 0x000fe40005000000 */
[----:B------:R-:W-:-:S02]  /*3390*/  LOP3.LUT R4, R4, 0x1c0, RZ, 0xc0, !PT ;  /* 0x000001c004047812 */ /* 0x000fc400078ec0ff */
[----:B------:R-:W-:Y:S02]  /*33a0*/  SEL R207, R207, 0xffffffe0, !P1 ;  /* 0xffffffe0cfcf7807 */ /* 0x000fe40004800000 */
[----:B------:R-:W-:Y:S02]  /*33b0*/  LEA R213, R213, UR24, 0x1 ;  /* 0x00000018d5d57c11 */ /* 0x000fe4000f8e08ff */
[--C-:B-1----:R-:W-:Y:S02]  /*33c0*/  SHF.R.U32.HI R2, RZ, 0x4, R40.reuse ;  /* 0x00000004ff027819 */ /* 0x102fe40000011628 */
[----:B------:R-:W-:Y:S01]  /*33d0*/  LOP3.LUT R3, R0, 0x8, R40, 0x78, !PT ;  /* 0x0000000800037812 */ /* 0x000fe200078e7828 */
[----:B------:R-:W-:Y:S01]  /*33e0*/  VIADD R213, R213, UR35 ;  /* 0x00000023d5d57c36 */ /* 0x000fe20008000000 */
[----:B------:R-:W-:Y:S02]  /*33f0*/  LOP3.LUT R2, R2, 0x8, RZ, 0xc0, !PT ;  /* 0x0000000802027812 */ /* 0x000fe400078ec0ff */
[----:B------:R-:W-:-:S02]  /*3400*/  LOP3.LUT R209, R3, 0x7a00, R209, 0xf8, !PT ;  /* 0x00007a0003d17812 */ /* 0x000fc400078ef8d1 */
[----:B------:R-:W-:Y:S02]  /*3410*/  LOP3.LUT R2, R2, 0x10, R40, 0xf8, !PT ;  /* 0x0000001002027812 */ /* 0x000fe400078ef828 */
[----:B------:R-:W-:Y:S02]  /*3420*/  CS2R R40, SRZ ;  /* 0x0000000000287805 */ /* 0x000fe4000001ff00 */
[----:B------:R-:W-:Y:S02]  /*3430*/  LEA R209, R209, UR24, 0x1 ;  /* 0x00000018d1d17c11 */ /* 0x000fe4000f8e08ff */
[----:B------:R-:W-:Y:S01]  /*3440*/  LOP3.LUT R6, R2, R0, RZ, 0x3c, !PT ;  /* 0x0000000002067212 */ /* 0x000fe200078e3cff */
[----:B------:R-:W-:Y:S01]  /*3450*/  IMAD.U32 R0, RZ, RZ, UR44 ;  /* 0x0000002cff007e24 */ /* 0x000fe2000f8e00ff */
[C---:B------:R-:W-:Y:S01]  /*3460*/  LOP3.LUT P4, RZ, R219.reuse, 0x2, RZ, 0xc0, !PT ;  /* 0x00000002dbff7812 */ /* 0x040fe2000788c0ff */
[----:B------:R-:W-:Y:S01]  /*3470*/  IMAD.U32 R2, RZ, RZ, UR42 ;  /* 0x0000002aff027e24 */ /* 0x000fe2000f8e00ff */
[----:B------:R-:W-:Y:S01]  /*3480*/  LOP3.LUT R208, R6, 0x200, R208, 0xf8, !PT ;  /* 0x0000020006d07812 */ /* 0x000fe200078ef8d0 */
[----:B------:R-:W-:Y:S01]  /*3490*/  IMAD.SHL.U32 R6, R219, 0x20, RZ ;  /* 0x00000020db067824 */ /* 0x000fe200078e00ff */
[----:B------:R-:W-:Y:S01]  /*34a0*/  IADD3 R0, PT, PT, R0, UR31, R239 ;  /* 0x0000001f00007c10 */ /* 0x000fe2000fffe0ef */
[--C-:B------:R-:W-:Y:S01]  /*34b0*/  IMAD.IADD R210, R214, 0x1, R209.reuse ;  /* 0x00000001d6d27824 */ /* 0x100fe200078e02d1 */
[----:B------:R-:W-:Y:S01]  /*34c0*/  LEA R208, R208, UR24, 0x1 ;  /* 0x00000018d0d07c11 */ /* 0x000fe2000f8e08ff */
[----:B------:R-:W-:Y:S01]  /*34d0*/  IMAD.IADD R211, R207, 0x1, R209 ;  /* 0x00000001cfd37824 */ /* 0x000fe200078e02d1 */
[----:B------:R-:W-:Y:S01]  /*34e0*/  IADD3 R236, PT, PT, R0, -0x1f, -R2 ;  /* 0xffffffe100ec7810 */ /* 0x000fe20007ffe802 */
[C---:B------:R-:W-:Y:S01]  /*34f0*/  IMAD.SHL.U32 R0, R219.reuse, 0x40, RZ ;  /* 0x00000040db007824 */ /* 0x040fe200078e00ff */
[----:B------:R-:W-:Y:S01]  /*3500*/  LOP3.LUT R5, R252, 0x7006, R6, 0xc8, !PT ;  /* 0x00007006fc057812 */ /* 0x000fe200078ec806 */
[----:B------:R-:W-:Y:S01]  /*3510*/  VIADD R208, R208, UR35 ;  /* 0x00000023d0d07c36 */ /* 0x000fe20008000000 */
[----:B------:R-:W-:Y:S01]  /*3520*/  LOP3.LUT P5, RZ, R219, 0x8, RZ, 0xc0, !PT ;  /* 0x00000008dbff7812 */ /* 0x000fe200078ac0ff */
[----:B------:R-:W-:Y:S01]  /*3530*/  IMAD.IADD R212, R207, 0x1, R210 ;  /* 0x00000001cfd47824 */ /* 0x000fe200078e02d2 */
[----:B------:R-:W-:-:S02]  /*3540*/  LOP3.LUT R3, R0, 0x1c0, RZ, 0xc0, !PT ;  /* 0x000001c000037812 */ /* 0x000fc400078ec0ff */
[----:B------:R-:W-:Y:S02]  /*3550*/  LOP3.LUT R2, R0, 0x200, RZ, 0xc0, !PT ;  /* 0x0000020000027812 */ /* 0x000fe400078ec0ff */
[----:B------:R-:W-:Y:S02]  /*3560*/  LOP3.LUT R0, R3, 0x38, R217, 0xf8, !PT ;  /* 0x0000003803007812 */ /* 0x000fe400078ef8d9 */
[----:B------:R-:W-:Y:S02]  /*3570*/  LOP3.LUT R3, R4, 0x38, R252, 0xf8, !PT ;  /* 0x0000003804037812 */ /* 0x000fe400078ef8fc */
[----:B------:R-:W-:Y:S02]  /*3580*/  LOP3.LUT R4, R0, 0x8, R219, 0x78, !PT ;  /* 0x0000000800047812 */ /* 0x000fe400078e78db */
[----:B------:R-:W-:Y:S02]  /*3590*/  LOP3.LUT R2, R2, 0x400, R6, 0xf8, !PT ;  /* 0x0000040002027812 */ /* 0x000fe400078ef806 */
[----:B------:R-:W-:-:S02]  /*35a0*/  LOP3.LUT R0, R0, 0x8, R251, 0x78, !PT ;  /* 0x0000000800007812 */ /* 0x000fc400078e78fb */
[--C-:B------:R-:W-:Y:S02]  /*35b0*/  LOP3.LUT R5, R5, 0x400, R6.reuse, 0xf8, !PT ;  /* 0x0000040005057812 */ /* 0x100fe400078ef806 */
[----:B------:R-:W-:Y:S01]  /*35c0*/  LOP3.LUT R216, R2, R0, RZ, 0xfc, !PT ;  /* 0x0000000002d87212 */ /* 0x000fe200078efcff */
[----:B------:R-:W-:Y:S01]  /*35d0*/  IMAD.SHL.U32 R0, R219, 0x2, RZ ;  /* 0x00000002db007824 */ /* 0x000fe200078e00ff */
[----:B------:R-:W-:Y:S02]  /*35e0*/  LOP3.LUT R3, R3, 0x20, R251, 0x78, !PT ;  /* 0x0000002003037812 */ /* 0x000fe400078e78fb */
[----:B------:R-:W-:Y:S02]  /*35f0*/  LOP3.LUT R249, R4, 0x7a00, R6, 0xf8, !PT ;  /* 0x00007a0004f97812 */ /* 0x000fe400078ef806 */
[----:B------:R-:W-:Y:S02]  /*3600*/  LOP3.LUT R215, R0, 0x20, RZ, 0xc0, !PT ;  /* 0x0000002000d77812 */ /* 0x000fe400078ec0ff */
[----:B------:R-:W-:-:S02]  /*3610*/  LOP3.LUT R248, R5, R3, RZ, 0xfc, !PT ;  /* 0x0000000305f87212 */ /* 0x000fc400078efcff */
[----:B------:R-:W-:Y:S02]  /*3620*/  SEL R250, R250, 0xfffffff0, !P3 ;  /* 0xfffffff0fafa7807 */ /* 0x000fe40005800000 */
[----:B---3--:R-:W-:-:S07]  /*3630*/  LOP3.LUT R215, R215, 0x18, R222, 0xf8, !PT ;  /* 0x00000018d7d77812 */ /* 0x008fce00078ef8de */
.L_x_291:
[----:B------:R-:W0:Y:S01]  /*3640*/  LDGDEPBAR ;  /* 0x00000000000079af */ /* 0x000e220000000000 */
[C---:B------:R-:W-:Y:S01]  /*3650*/  IMAD.IADD R0, R213.reuse, 0x1, R207 ;  /* 0x00000001d5007824 */ /* 0x040fe200078e02cf */
[----:B------:R-:W-:Y:S01]  /*3660*/  UIADD3 UR44, UPT, UPT, UR44, -0x40, URZ ;  /* 0xffffffc02c2c7890 */ /* 0x000fe2000fffe0ff */
[----:B------:R-:W-:Y:S01]  /*3670*/  IMAD.IADD R3, R213, 0x1, R214 ;  /* 0x00000001d5037824 */ /* 0x000fe200078e02d6 */
[----:B------:R-:W-:Y:S01]  /*3680*/  USHF.L.U32 UR11, UR34, 0x7, URZ ;  /* 0x00000007220b7899 */ /* 0x000fe200080006ff */
[----:B------:R-:W-:Y:S01]  /*3690*/  IMAD.MOV.U32 R218, RZ, RZ, 0x20 ;  /* 0x00000020ffda7424 */ /* 0x000fe200078e00ff */
[----:B------:R-:W-:Y:S01]  /*36a0*/  UISETP.GE.AND UP0, UPT, UR44, UR51, UPT ;  /* 0x000000332c00728c */ /* 0x000fe2000bf06270 */
[----:B------:R-:W-:Y:S01]  /*36b0*/  IMAD.IADD R2, R207, 0x1, R3 ;  /* 0x00000001cf027824 */ /* 0x000fe200078e0203 */
[----:B------:R-:W-:Y:S01]  /*36c0*/  UIADD3 UR11, UPT, UPT, UR11, 0x80, URZ ;  /* 0x000000800b0b7890 */ /* 0x000fe2000fffe0ff */
[----:B-----5:R-:W-:Y:S01]  /*36d0*/  FSETP.NEU.FTZ.AND P1, PT, R247, -INF , PT ;  /* 0xff800000f700780b */ /* 0x020fe20003f3d000 */
[----:B------:R-:W-:Y:S02]  /*36e0*/  UIADD3 UR43, UPT, UPT, UR43, -0x1, URZ ;  /* 0xffffffff2b2b7890 */ /* 0x000fe4000fffe0ff */
        /* <DEDUP_REMOVED lines=50> */
[----:B------:R3:W2:Y:S07]  /*3a10*/  LDSM.16.M88.4 R164, [R209+0x10800] ;  /* 0x01080000d1a4783b */ /* 0x0006ae0000000200 */
[-C--:B------:R-:W-:Y:S01]  /*3a20*/  HMMA.16816.F32.BF16 R4, R196, R200.reuse, R4 ;  /* 0x000000c8c404723c */ /* 0x080fe20000041804 */
[----:B------:R1:W2:Y:S07]  /*3a30*/  LDSM.16.M88.4 R184, [R0+0x2000] ;  /* 0x0020000000b8783b */ /* 0x0002ae0000000200 */
[C---:B----4-:R-:W-:Y:S08]  /*3a40*/  HMMA.16816.F32.BF16 R8, R204.reuse, R200, R8 ;  /* 0x000000c8cc08723c */ /* 0x050ff00000041808 */
[-C--:B------:R-:W-:Y:S03]  /*3a50*/  HMMA.16816.F32.BF16 R12, R204, R202.reuse, R12 ;  /* 0x000000cacc0c723c */ /* 0x080fe6000004180c */
[----:B---3--:R-:W-:Y:S05]  /*3a60*/  LEA R209, R249, UR4, 0x1 ;  /* 0x00000004f9d17c11 */ /* 0x008fea000f8e08ff */
[C---:B------:R-:W-:Y:S01]  /*3a70*/  HMMA.16816.F32.BF16 R16, R196.reuse, R202, R16 ;  /* 0x000000cac410723c */ /* 0x040fe20000041810 */
[----:B------:R-:W-:Y:S03]  /*3a80*/  LDSM.16.M88.4 R200, [R210+0x10000] ;  /* 0x01000000d2c8783b */ /* 0x000fe60000000200 */
[----:B-1----:R-:W-:Y:S04]  /*3a90*/  @!P0 LOP3.LUT R0, R252, 0x6, RZ, 0xc0, !PT ;  /* 0x00000006fc008812 */ /* 0x002fe800078ec0ff */
        /* <DEDUP_REMOVED lines=8> */
[----:B------:R-:W3:Y:S07]  /*3b20*/  LDSM.16.M88.4 R196, [R3+0x2000] ;  /* 0x0020000003c4783b */ /* 0x000eee0000000200 */
[C---:B--2---:R-:W-:Y:S08]  /*3b30*/  HMMA.16816.F32.BF16 R8, R180.reuse, R176, R8 ;  /* 0x000000b0b408723c */ /* 0x044ff00000041808 */
[-C--:B------:R-:W-:Y:S08]  /*3b40*/  HMMA.16816.F32.BF16 R12, R180, R178.reuse, R12 ;  /* 0x000000b2b40c723c */ /* 0x080ff0000004180c */
[C---:B------:R-:W-:Y:S01]  /*3b50*/  HMMA.16816.F32.BF16 R16, R172.reuse, R178, R16 ;  /* 0x000000b2ac10723c */ /* 0x040fe20000041810 */
[----:B------:R-:W-:Y:S07]  /*3b60*/  LDSM.16.M88.4 R176, [R212+0x10000] ;  /* 0x01000000d4b0783b */ /* 0x000fee0000000200 */
[-C--:B------:R-:W-:Y:S08]  /*3b70*/  HMMA.16816.F32.BF16 R20, R172, R164.reuse, R20 ;  /* 0x000000a4ac14723c */ /* 0x080ff00000041814 */
[C---:B------:R-:W-:Y:S08]  /*3b80*/  HMMA.16816.F32.BF16 R24, R180.reuse, R164, R24 ;  /* 0x000000a4b418723c */ /* 0x040ff00000041818 */
[-C--:B------:R-:W-:Y:S03]  /*3b90*/  HMMA.16816.F32.BF16 R28, R180, R166.reuse, R28 ;  /* 0x000000a6b41c723c */ /* 0x080fe6000004181c */
[----:B------:R-:W-:Y:S01]  /*3ba0*/  @!P0 VIADDMNMX R181, R236, -R218, UR31, PT ;  /* 0x0000001fecb58e46 */ /* 0x000fe2000b8009da */
[----:B------:R-:W-:Y:S02]  /*3bb0*/  IMAD.MOV.U32 R218, RZ, RZ, 0x18 ;  /* 0x00000018ffda7424 */ /* 0x000fe400078e00ff */
[----:B------:R-:W-:Y:S02]  /*3bc0*/  FMUL.FTZ R180, R247, 1.4426950216293334961 ;  /* 0x3fb8aa3bf7b47820 */ /* 0x000fe40000410000 */
[----:B------:R-:W-:Y:S01]  /*3bd0*/  HMMA.16816.F32.BF16 R32, R172, R166, R32 ;  /* 0x000000a6ac20723c */ /* 0x000fe20000041820 */
[----:B------:R2:W4:Y:S03]  /*3be0*/  LDSM.16.M88.4 R164, [R210+0x10800] ;  /* 0x01080000d2a4783b */ /* 0x0005260000000200 */
[----:B------:R-:W-:Y:S04]  /*3bf0*/  FSEL R180, R180, RZ, P1 ;  /* 0x000000ffb4b47208 */ /* 0x000fe80000800000 */
[-C--:B------:R-:W-:Y:S01]  /*3c00*/  HMMA.16816.F32.BF16 R4, R184, R188.reuse, R4 ;  /* 0x000000bcb804723c */ /* 0x080fe20000041804 */
[----:B------:R-:W4:Y:S07]  /*3c10*/  LDSM.16.M88.4 R172, [R2+0x2000] ;  /* 0x0020000002ac783b */ /* 0x000f2e0000000200 */
[C---:B------:R-:W-:Y:S08]  /*3c20*/  HMMA.16816.F32.BF16 R8, R192.reuse, R188, R8 ;  /* 0x000000bcc008723c */ /* 0x040ff00000041808 */
[-C--:B------:R-:W-:Y:S01]  /*3c30*/  HMMA.16816.F32.BF16 R12, R192, R190.reuse, R12 ;  /* 0x000000bec00c723c */ /* 0x080fe2000004180c */
[----:B--2---:R-:W-:Y:S05]  /*3c40*/  IMAD.MOV.U32 R210, RZ, RZ, 0x40 ;  /* 0x00000040ffd27424 */ /* 0x004fea00078e00ff */
[----:B------:R-:W-:Y:S02]  /*3c50*/  SEL R214, R210, 0xffffffc0, !P3 ;  /* 0xffffffc0d2d67807 */ /* 0x000fe40005800000 */
[C---:B------:R-:W-:Y:S04]  /*3c60*/  HMMA.16816.F32.BF16 R16, R184.reuse, R190, R16 ;  /* 0x000000beb810723c */ /* 0x040fe80000041810 */
[----:B------:R-:W-:Y:S04]  /*3c70*/  IMAD.IADD R210, R214, 0x1, R209 ;  /* 0x00000001d6d27824 */ /* 0x000fe800078e02d1 */
[-C--:B-1----:R-:W-:Y:S08]  /*3c80*/  HMMA.16816.F32.BF16 R20, R184, R168.reuse, R20 ;  /* 0x000000a8b814723c */ /* 0x082ff00000041814 */
[C---:B------:R-:W-:Y:S08]  /*3c90*/  HMMA.16816.F32.BF16 R24, R192.reuse, R168, R24 ;  /* 0x000000a8c018723c */ /* 0x040ff00000041818 */
[-C--:B------:R-:W-:Y:S08]  /*3ca0*/  HMMA.16816.F32.BF16 R28, R192, R170.reuse, R28 ;  /* 0x000000aac01c723c */ /* 0x080ff0000004181c */
[----:B------:R-:W-:Y:S01]  /*3cb0*/  HMMA.16816.F32.BF16 R32, R184, R170, R32 ;  /* 0x000000aab820723c */ /* 0x000fe20000041820 */
[----:B------:R1:W2:Y:S07]  /*3cc0*/  LDSM.16.M88.4 R168, [R2+0x3000] ;  /* 0x0030000002a8783b */ /* 0x0002ae0000000200 */
[-C--:B---3--:R-:W-:Y:S08]  /*3cd0*/  HMMA.16816.F32.BF16 R4, R196, R200.reuse, R4 ;  /* 0x000000c8c404723c */ /* 0x088ff00000041804 */
[C---:B------:R-:W-:Y:S08]  /*3ce0*/  HMMA.16816.F32.BF16 R8, R204.reuse, R200, R8 ;  /* 0x000000c8cc08723c */ /* 0x040ff00000041808 */
[-C--:B------:R-:W-:Y:S01]  /*3cf0*/  HMMA.16816.F32.BF16 R12, R204, R202.reuse, R12 ;  /* 0x000000cacc0c723c */ /* 0x080fe2000004180c */
[----:B-1----:R-:W-:Y:S04]  /*3d00*/  IMAD.U32 R2, RZ, RZ, UR34 ;  /* 0x00000022ff027e24 */ /* 0x002fe8000f8e00ff */
[----:B------:R-:W-:Y:S02]  /*3d10*/  @!P0 IMAD R0, R2, 0x80, R0 ;  /* 0x0000008002008824 */ /* 0x000fe400078e0200 */
[----:B------:R-:W-:Y:S01]  /*3d20*/  IMAD.MOV.U32 R2, RZ, RZ, 0x8 ;  /* 0x00000008ff027424 */ /* 0x000fe200078e00ff */
[C---:B------:R-:W-:Y:S04]  /*3d30*/  HMMA.16816.F32.BF16 R16, R196.reuse, R202, R16 ;  /* 0x000000cac410723c */ /* 0x040fe80000041810 */
[CC--:B------:R-:W-:Y:S01]  /*3d40*/  @!P0 ISETP.GE.AND P2, PT, R0.reuse, R181.reuse, PT ;  /* 0x000000b50000820c */ /* 0x0c0fe20003f46270 */
[----:B------:R-:W-:Y:S01]  /*3d50*/  @!P0 VIADD R182, R0, 0x1 ;  /* 0x0000000100b68836 */ /* 0x000fe20000000000 */
[----:B------:R-:W-:Y:S01]  /*3d60*/  @!P0 VIADDMNMX R3, R236, R2, UR31, PT ;  /* 0x0000001fec038e46 */ /* 0x000fe2000b800102 */
[----:B------:R-:W-:Y:S01]  /*3d70*/  FMUL.FTZ R2, R244, 1.4426950216293334961 ;  /* 0x3fb8aa3bf4027820 */ /* 0x000fe20000410000 */
[-C--:B----4-:R-:W-:Y:S03]  /*3d80*/  HMMA.16816.F32.BF16 R20, R196, R164.reuse, R20 ;  /* 0x000000a4c414723c */ /* 0x090fe60000041814 */
[----:B------:R-:W-:Y:S05]  /*3d90*/  @!P0 ISETP.GE.AND P1, PT, R182, R181, PT ;  /* 0x000000b5b600820c */ /* 0x000fea0003f26270 */
[C---:B------:R-:W-:Y:S04]  /*3da0*/  HMMA.16816.F32.BF16 R24, R204.reuse, R164, R24 ;  /* 0x000000a4cc18723c */ /* 0x040fe80000041818 */
[----:B------:R-:W-:Y:S01]  /*3db0*/  @!P0 VIMNMX R165, PT, PT, R236, UR31, PT ;  /* 0x0000001feca58c48 */ /* 0x000fe2000bfe0100 */
[----:B------:R-:W-:Y:S03]  /*3dc0*/  FMUL.FTZ R164, R245, 1.4426950216293334961 ;  /* 0x3fb8aa3bf5a47820 */ /* 0x000fe60000410000 */
[-C--:B------:R-:W-:Y:S03]  /*3dd0*/  HMMA.16816.F32.BF16 R28, R204, R166.reuse, R28 ;  /* 0x000000a6cc1c723c */ /* 0x080fe6000004181c */
[----:B------:R-:W-:Y:S05]  /*3de0*/  LEA R204, R216, UR4, 0x1 ;  /* 0x00000004d8cc7c11 */ /* 0x000fea000f8e08ff */
[----:B------:R-:W-:Y:S04]  /*3df0*/  HMMA.16816.F32.BF16 R32, R196, R166, R32 ;  /* 0x000000a6c420723c */ /* 0x000fe80000041820 */
[----:B------:R-:W-:Y:S01]  /*3e00*/  @!P0 VIADDMNMX R167, R236, -R218, UR31, PT ;  /* 0x0000001feca78e46 */ /* 0x000fe2000b8009da */
[----:B------:R-:W-:Y:S03]  /*3e10*/  FMUL.FTZ R166, R246, 1.4426950216293334961 ;  /* 0x3fb8aa3bf6a67820 */ /* 0x000fe60000410000 */
[-C--:B------:R-:W-:Y:S08]  /*3e20*/  HMMA.16816.F32.BF16 R4, R172, R176.reuse, R4 ;  /* 0x000000b0ac04723c */ /* 0x080ff00000041804 */
[C---:B--2---:R-:W-:Y:S01]  /*3e30*/  HMMA.16816.F32.BF16 R8, R168.reuse, R176, R8 ;  /* 0x000000b0a808723c */ /* 0x044fe20000041808 */
[----:B------:R-:W-:Y:S05]  /*3e40*/  IMAD.MOV.U32 R176, RZ, RZ, 0x20 ;  /* 0x00000020ffb07424 */ /* 0x000fea00078e00ff */
[----:B------:R-:W-:Y:S02]  /*3e50*/  SEL R207, R176, 0xffffffe0, !P4 ;  /* 0xffffffe0b0cf7807 */ /* 0x000fe40006000000 */
[-C--:B------:R-:W-:Y:S03]  /*3e60*/  HMMA.16816.F32.BF16 R12, R168, R178.reuse, R12 ;  /* 0x000000b2a80c723c */ /* 0x080fe6000004180c */
[----:B------:R-:W-:Y:S01]  /*3e70*/  @!P0 FSEL R4, R4, -INF , !P2 ;  /* 0xff80000004048808 */ /* 0x000fe20005000000 */
[----:B------:R-:W-:Y:S01]  /*3e80*/  IMAD.IADD R206, R204, 0x1, R207 ;  /* 0x00000001ccce7824 */ /* 0x000fe200078e02cf */
[-C--:B------:R-:W-:Y:S01]  /*3e90*/  @!P0 ISETP.GE.AND P2, PT, R0, R167.reuse, PT ;  /* 0x000000a70000820c */ /* 0x080fe20003f46270 */
[----:B------:R-:W-:Y:S01]  /*3ea0*/  IMAD.IADD R211, R207, 0x1, R209 ;  /* 0x00000001cfd37824 */ /* 0x000fe200078e02d1 */
        /* <DEDUP_REMOVED lines=27> */
[----:B------:R-:W-:Y:S02]  /*4060*/  LEA R182, R248, UR4, 0x1 ;  /* 0x00000004f8b67c11 */ /* 0x000fe4000f8e08ff */
[----:B------:R-:W-:Y:S03]  /*4070*/  @!P0 FSEL R11, R11, -INF , !P1 ;  /* 0xff8000000b0b8808 */ /* 0x000fe60004800000 */
[----:B------:R3:W-:Y:S01]  /*4080*/  MUFU.EX2 R195, R9 ;  /* 0x0000000900c37308 */ /* 0x0007e20000000800 */
[----:B------:R-:W-:Y:S01]  /*4090*/  @!P0 FSEL R10, R10, -INF , !P2 ;  /* 0xff8000000a0a8808 */ /* 0x000fe20005000000 */
[--C-:B------:R-:W-:Y:S04]  /*40a0*/  FFMA.FTZ R11, R11, UR9, -R2.reuse ;  /* 0x000000090b0b7c23 */ /* 0x100fe80008010802 */
[----:B------:R-:W-:Y:S04]  /*40b0*/  FFMA.FTZ R10, R10, UR9, -R2 ;  /* 0x000000090a0a7c23 */ /* 0x000fe80008010802 */
[----:B------:R4:W1:Y:S01]  /*40c0*/  MUFU.EX2 R198, R8 ;  /* 0x0000000800c67308 */ /* 0x0008620000000800 */
[----:B--2---:R2:W1:Y:S09]  /*40d0*/  LDSM.16.M88.4 R4, [R212+0x10800] ;  /* 0x01080000d404783b */ /* 0x0044720000000200 */
[----:B------:R-:W-:Y:S01]  /*40e0*/  MUFU.EX2 R200, R10 ;  /* 0x0000000a00c87308 */ /* 0x000fe20000000800 */
[C---:B---3--:R-:W-:Y:S05]  /*40f0*/  @!P0 VIADD R9, R0.reuse, 0x8 ;  /* 0x0000000800098836 */ /* 0x048fea0000000000 */
[-C--:B------:R-:W-:Y:S04]  /*4100*/  @!P0 ISETP.GE.AND P1, PT, R9, R165.reuse, PT ;  /* 0x000000a50900820c */ /* 0x080fe80003f26270 */
[----:B------:R-:W3:Y:S01]  /*4110*/  MUFU.EX2 R199, R11 ;  /* 0x0000000b00c77308 */ /* 0x000ee20000000800 */
[----:B----4-:R-:W-:Y:S01]  /*4120*/  @!P0 VIADD R8, R0, 0x9 ;  /* 0x0000000900088836 */ /* 0x010fe20000000000 */
[----:B------:R-:W-:Y:S04]  /*4130*/  @!P0 FSEL R12, R12, -INF , !P1 ;  /* 0xff8000000c0c8808 */ /* 0x000fe80004800000 */
[----:B------:R-:W-:Y:S01]  /*4140*/  @!P0 ISETP.GE.AND P1, PT, R8, R165, PT ;  /* 0x000000a50800820c */ /* 0x000fe20003f26270 */
[----:B------:R-:W-:Y:S01]  /*4150*/  FFMA.FTZ R12, R12, UR9, -R164 ;  /* 0x000000090c0c7c23 */ /* 0x000fe200080108a4 */
[----:B--2---:R-:W-:Y:S02]  /*4160*/  IMAD.IADD R212, R207, 0x1, R210 ;  /* 0x00000001cfd47824 */ /* 0x004fe400078e02d2 */
        /* <DEDUP_REMOVED lines=26> */
[----:B------:R-:W-:Y:S01]  /*4310*/  @!P0 VIADD R8, R0, 0x10 ;  /* 0x0000001000088836 */ /* 0x000fe20000000000 */
[----:B------:R-:W-:Y:S01]  /*4320*/  F2FP.BF16.F32.PACK_AB R5, R220, R183 ;  /* 0x000000b7dc05723e */ /* 0x000fe200000010ff */
        /* <DEDUP_REMOVED lines=9> */
[----:B------:R1:W-:Y:S01]  /*43c0*/  STS [R182+0x20000], R5 ;  /* 0x02000005b6007388 */ /* 0x0003e20000000800 */
[C---:B------:R-:W-:Y:S01]  /*43d0*/  @!P0 ISETP.GE.AND P1, PT, R9.reuse, R181, PT ;  /* 0x000000b50900820c */ /* 0x040fe20003f26270 */
[----:B------:R-:W-:Y:S01]  /*43e0*/  MUFU.EX2 R228, R18 ;  /* 0x0000001200e47308 */ /* 0x000fe20000000800 */
[----:B------:R-:W-:Y:S01]  /*43f0*/  @!P0 ISETP.GE.AND P2, PT, R9, R165, PT ;  /* 0x000000a50900820c */ /* 0x000fe20003f46270 */
[--C-:B------:R-:W-:Y:S01]  /*4400*/  FFMA.FTZ R20, R20, UR9, -R180.reuse ;  /* 0x0000000914147c23 */ /* 0x100fe200080108b4 */
[----:B------:R-:W-:Y:S01]  /*4410*/  @!P0 FSEL R21, R21, -INF , !P1 ;  /* 0xff80000015158808 */ /* 0x000fe20004800000 */
[----:B------:R-:W-:Y:S01]  /*4420*/  VIADD R6, R182, 0x20000 ;  /* 0x00020000b6067836 */ /* 0x000fe20000000000 */
[-C--:B------:R-:W-:Y:S02]  /*4430*/  @!P0 ISETP.GE.AND P1, PT, R8, R167.reuse, PT ;  /* 0x000000a70800820c */ /* 0x080fe40003f26270 */
[----:B------:R-:W-:Y:S01]  /*4440*/  @!P0 FSEL R25, R25, -INF , !P2 ;  /* 0xff80000019198808 */ /* 0x000fe20005000000 */
[----:B------:R-:W-:Y:S01]  /*4450*/  FFMA.FTZ R21, R21, UR9, -R180 ;  /* 0x0000000915157c23 */ /* 0x000fe200080108b4 */
[----:B------:R-:W-:Y:S01]  /*4460*/  @!P0 FSEL R22, R22, -INF , !P1 ;  /* 0xff80000016168808 */ /* 0x000fe20004800000 */
[----:B------:R-:W-:Y:S01]  /*4470*/  MUFU.EX2 R227, R19 ;  /* 0x0000001300e37308 */ /* 0x000fe20000000800 */
[----:B------:R-:W-:Y:S01]  /*4480*/  @!P0 ISETP.GE.AND P1, PT, R9, R167, PT ;  /* 0x000000a70900820c */ /* 0x000fe20003f26270 */
[----:B------:R-:W-:Y:S01]  /*4490*/  FFMA.FTZ R25, R25, UR9, -R164 ;  /* 0x0000000919197c23 */ /* 0x000fe200080108a4 */
[----:B------:R-:W-:Y:S01]  /*44a0*/  @!P0 ISETP.GE.AND P2, PT, R4, R3, PT ;  /* 0x000000030400820c */ /* 0x000fe20003f46270 */
[--C-:B------:R-:W-:Y:S01]  /*44b0*/  FFMA.FTZ R22, R22, UR9, -R166.reuse ;  /* 0x0000000916167c23 */ /* 0x100fe200080108a6 */
[----:B------:R-:W-:Y:S02]  /*44c0*/  @!P0 FSEL R23, R23, -INF , !P1 ;  /* 0xff80000017178808 */ /* 0x000fe40004800000 */
[----:B------:R-:W-:Y:S03]  /*44d0*/  @!P0 ISETP.GE.AND P1, PT, R8, R165, PT ;  /* 0x000000a50800820c */ /* 0x000fe60003f26270 */
[----:B------:R-:W-:Y:S01]  /*44e0*/  MUFU.EX2 R218, R20 ;  /* 0x0000001400da7308 */ /* 0x000fe20000000800 */
[----:B------:R-:W-:Y:S01]  /*44f0*/  @!P0 FSEL R30, R30, -INF , !P2 ;  /* 0xff8000001e1e8808 */ /* 0x000fe20005000000 */
[----:B------:R-:W-:Y:S01]  /*4500*/  FFMA.FTZ R23, R23, UR9, -R166 ;  /* 0x0000000917177c23 */ /* 0x000fe200080108a6 */
[----:B------:R-:W-:Y:S02]  /*4510*/  @!P0 FSEL R24, R24, -INF , !P1 ;  /* 0xff80000018188808 */ /* 0x000fe40004800000 */
[-C--:B------:R-:W-:Y:S01]  /*4520*/  @!P0 ISETP.GE.AND P1, PT, R8, R3.reuse, PT ;  /* 0x000000030800820c */ /* 0x080fe20003f26270 */
[----:B------:R-:W-:Y:S01]  /*4530*/  FFMA.FTZ R30, R30, UR9, -R2 ;  /* 0x000000091e1e7c23 */ /* 0x000fe20008010802 */
[----:B-1----:R-:W-:Y:S03]  /*4540*/  F2FP.BF16.F32.PACK_AB R5, R195, R198 ;  /* 0x000000c6c305723e */ /* 0x002fe600000010ff */
[----:B------:R-:W1:Y:S01]  /*4550*/  MUFU.EX2 R221, R21 ;  /* 0x0000001500dd7308 */ /* 0x000e620000000800 */
[----:B------:R-:W-:Y:S01]  /*4560*/  @!P0 FSEL R26, R26, -INF , !P1 ;  /* 0xff8000001a1a8808 */ /* 0x000fe20004800000 */
[----:B------:R-:W-:Y:S01]  /*4570*/  FFMA.FTZ R24, R24, UR9, -R164 ;  /* 0x0000000918187c23 */ /* 0x000fe200080108a4 */
[----:B------:R-:W-:Y:S03]  /*4580*/  @!P0 ISETP.GE.AND P1, PT, R9, R3, PT ;  /* 0x000000030900820c */ /* 0x000fe60003f26270 */
[--C-:B------:R-:W-:Y:S01]  /*4590*/  FFMA.FTZ R26, R26, UR9, -R2.reuse ;  /* 0x000000091a1a7c23 */ /* 0x100fe20008010802 */
[----:B------:R-:W-:Y:S03]  /*45a0*/  @!P0 FSEL R27, R27, -INF , !P1 ;  /* 0xff8000001b1b8808 */ /* 0x000fe60004800000 */
[----:B------:R-:W-:Y:S01]  /*45b0*/  MUFU.EX2 R224, R22 ;  /* 0x0000001600e07308 */ /* 0x000fe20000000800 */
[-C--:B------:R-:W-:Y:S01]  /*45c0*/  @!P0 ISETP.GE.AND P1, PT, R4, R165.reuse, PT ;  /* 0x000000a50400820c */ /* 0x080fe20003f26270 */
[----:B------:R-:W-:Y:S03]  /*45d0*/  FFMA.FTZ R27, R27, UR9, -R2 ;  /* 0x000000091b1b7c23 */ /* 0x000fe60008010802 */
[----:B------:R-:W-:Y:S02]  /*45e0*/  @!P0 FSEL R28, R28, -INF , !P1 ;  /* 0xff8000001c1c8808 */ /* 0x000fe40004800000 */
[----:B------:R-:W-:Y:S03]  /*45f0*/  @!P0 ISETP.GE.AND P1, PT, R0, R165, PT ;  /* 0x000000a50000820c */ /* 0x000fe60003f26270 */
[----:B------:R-:W-:Y:S01]  /*4600*/  MUFU.EX2 R225, R23 ;  /* 0x0000001700e17308 */ /* 0x000fe20000000800 */
[--C-:B------:R-:W-:Y:S01]  /*4610*/  FFMA.FTZ R28, R28, UR9, -R164.reuse ;  /* 0x000000091c1c7c23 */ /* 0x100fe200080108a4 */
[----:B------:R-:W-:Y:S02]  /*4620*/  @!P0 FSEL R29, R29, -INF , !P1 ;  /* 0xff8000001d1d8808 */ /* 0x000fe40004800000 */
[-C--:B------:R-:W-:Y:S06]  /*4630*/  @!P0 ISETP.GE.AND P1, PT, R4, R181.reuse, PT ;  /* 0x000000b50400820c */ /* 0x080fec0003f26270 */
[----:B------:R-:W-:Y:S01]  /*4640*/  MUFU.EX2 R191, R24 ;  /* 0x0000001800bf7308 */ /* 0x000fe20000000800 */
[----:B------:R-:W-:Y:S01]  /*4650*/  @!P0 FSEL R32, R32, -INF , !P1 ;  /* 0xff80000020208808 */ /* 0x000fe20004800000 */
[----:B------:R-:W-:Y:S01]  /*4660*/  FFMA.FTZ R164, R29, UR9, -R164 ;  /* 0x000000091da47c23 */ /* 0x000fe200080108a4 */
[----:B------:R-:W-:Y:S01]  /*4670*/  @!P0 ISETP.GE.AND P1, PT, R0, R181, PT ;  /* 0x000000b50000820c */ /* 0x000fe20003f26270 */
[----:B------:R-:W-:Y:S02]  /*4680*/  VIADD R181, R182, 0x20020 ;  /* 0x00020020b6b57836 */ /* 0x000fe40000000000 */
[--C-:B------:R-:W-:Y:S01]  /*4690*/  FFMA.FTZ R32, R32, UR9, -R180.reuse ;  /* 0x0000000920207c23 */ /* 0x100fe200080108b4 */
[----:B------:R-:W-:Y:S03]  /*46a0*/  @!P0 FSEL R33, R33, -INF , !P1 ;  /* 0xff80000021218808 */ /* 0x000fe60004800000 */
[----:B------:R-:W-:Y:S01]  /*46b0*/  MUFU.EX2 R189, R25 ;  /* 0x0000001900bd7308 */ /* 0x000fe20000000800 */
[-C--:B------:R-:W-:Y:S01]  /*46c0*/  @!P0 ISETP.GE.AND P1, PT, R4, R167.reuse, PT ;  /* 0x000000a70400820c */ /* 0x080fe20003f26270 */
[----:B------:R-:W-:Y:S01]  /*46d0*/  @P5 VIADD R181, R6, 0xffffffe0 ;  /* 0xffffffe006b55836 */ /* 0x000fe20000000000 */
[----:B---3--:R-:W-:Y:S01]  /*46e0*/  F2FP.BF16.F32.PACK_AB R4, R199, R200 ;  /* 0x000000c8c704723e */ /* 0x008fe200000010ff */
[----:B------:R-:W-:Y:S01]  /*46f0*/  FFMA.FTZ R180, R33, UR9, -R180 ;  /* 0x0000000921b47c23 */ /* 0x000fe200080108b4 */
[----:B------:R-:W-:Y:S02]  /*4700*/  @!P0 FSEL R34, R34, -INF , !P1 ;  /* 0xff80000022228808 */ /* 0x000fe40004800000 */
[----:B------:R-:W-:Y:S03]  /*4710*/  @!P0 ISETP.GE.AND P1, PT, R0, R167, PT ;  /* 0x000000a70000820c */ /* 0x000fe60003f26270 */
[----:B------:R2:W-:Y:S01]  /*4720*/  MUFU.EX2 R201, R180 ;  /* 0x000000b400c97308 */ /* 0x0005e20000000800 */
[----:B-1----:R-:W-:Y:S01]  /*4730*/  F2FP.BF16.F32.PACK_AB R6, R221, R218 ;  /* 0x000000dadd06723e */ /* 0x002fe200000010ff */
[--C-:B------:R-:W-:Y:S01]  /*4740*/  FFMA.FTZ R34, R34, UR9, -R166.reuse ;  /* 0x0000000922227c23 */ /* 0x100fe200080108a6 */
[----:B------:R-:W-:Y:S02]  /*4750*/  @!P0 FSEL R35, R35, -INF , !P1 ;  /* 0xff80000023238808 */ /* 0x000fe40004800000 */
[----:B------:R-:W-:Y:S02]  /*4760*/  @!P0 ISETP.GE.AND P1, PT, R0, R3, PT ;  /* 0x000000030000820c */ /* 0x000fe40003f26270 */
[----:B------:R-:W-:Y:S01]  /*4770*/  F2FP.BF16.F32.PACK_AB R0, R229, R184 ;  /* 0x000000b8e500723e */ /* 0x000fe200000010ff */
[----:B------:R-:W-:Y:S01]  /*4780*/  FFMA.FTZ R166, R35, UR9, -R166 ;  /* 0x0000000923a67c23 */ /* 0x000fe200080108a6 */
[----:B------:R-:W-:Y:S01]  /*4790*/  F2FP.BF16.F32.PACK_AB R3, R223, R226 ;  /* 0x000000e2df03723e */ /* 0x000fe200000010ff */
[----:B------:R-:W-:Y:S01]  /*47a0*/  MUFU.EX2 R202, R32 ;  /* 0x0000002000ca7308 */ /* 0x000fe20000000800 */
[----:B------:R-:W-:Y:S01]  /*47b0*/  @!P0 FSEL R31, R31, -INF , !P1 ;  /* 0xff8000001f1f8808 */ /* 0x000fe20004800000 */
[----:B------:R1:W-:Y:S04]  /*47c0*/  STS [R182+0x20400], R0 ;  /* 0x02040000b6007388 */ /* 0x0003e80000000800 */
[----:B------:R-:W-:Y:S01]  /*47d0*/  FFMA.FTZ R2, R31, UR9, -R2 ;  /* 0x000000091f027c23 */ /* 0x000fe20008010802 */
[----:B--2---:R-:W-:Y:S03]  /*47e0*/  IMAD.IADD R180, R182, 0x1, R250 ;  /* 0x00000001b6b47824 */ /* 0x004fe600078e02fa */
[----:B------:R-:W-:Y:S02]  /*47f0*/  MUFU.EX2 R205, R34 ;  /* 0x0000002200cd7308 */ /* 0x000fe40000000800 */
[----:B------:R2:W-:Y:S08]  /*4800*/  STS [R180+0x20000], R3 ;  /* 0x02000003b4007388 */ /* 0x0005f00000000800 */
[----:B------:R-:W3:Y:S10]  /*4810*/  MUFU.EX2 R203, R166 ;  /* 0x000000a600cb7308 */ /* 0x000ef40000000800 */
[----:B------:R3:W-:Y:S01]  /*4820*/  MUFU.EX2 R185, R2 ;  /* 0x0000000200b97308 */ /* 0x0007e20000000800 */
[----:B-1----:R-:W-:Y:S05]  /*4830*/  F2FP.BF16.F32.PACK_AB R0, R227, R228 ;  /* 0x000000e4e300723e */ /* 0x002fea00000010ff */
[----:B------:R1:W-:Y:S04]  /*4840*/  STS [R180+0x20400], R0 ;  /* 0x02040000b4007388 */ /* 0x0003e80000000800 */
[----:B------:R-:W-:Y:S01]  /*4850*/  MUFU.EX2 R192, R26 ;  /* 0x0000001a00c07308 */ /* 0x000fe20000000800 */
[----:B------:R4:W-:Y:S01]  /*4860*/  STS [R182+0x21000], R5 ;  /* 0x02100005b6007388 */ /* 0x0009e20000000800 */
[----:B--2---:R-:W-:Y:S03]  /*4870*/  F2FP.BF16.F32.PACK_AB R3, R193, R194 ;  /* 0x000000c2c103723e */ /* 0x004fe600000010ff */
[----:B------:R2:W-:Y:S01]  /*4880*/  STS [R182+0x21400], R4 ;  /* 0x02140004b6007388 */ /* 0x0005e20000000800 */
[----:B---3--:R-:W-:Y:S04]  /*4890*/  F2FP.BF16.F32.PACK_AB R2, R203, R205 ;  /* 0x000000cdcb02723e */ /* 0x008fe800000010ff */
[----:B------:R-:W-:Y:S01]  /*48a0*/  MUFU.EX2 R190, R27 ;  /* 0x0000001b00be7308 */ /* 0x000fe20000000800 */
[----:B------:R3:W-:Y:S09]  /*48b0*/  STS [R180+0x21000], R3 ;  /* 0x02100003b4007388 */ /* 0x0007f20000000800 */
[----:B------:R-:W-:Y:S01]  /*48c0*/  MUFU.EX2 R188, R28 ;  /* 0x0000001c00bc7308 */ /* 0x000fe20000000800 */
[----:B-1----:R-:W-:Y:S09]  /*48d0*/  F2FP.BF16.F32.PACK_AB R0, R196, R197 ;  /* 0x000000c5c400723e */ /* 0x002ff200000010ff */
[----:B------:R-:W1:Y:S01]  /*48e0*/  MUFU.EX2 R187, R164 ;  /* 0x000000a400bb7308 */ /* 0x000e620000000800 */
[----:B----4-:R-:W-:Y:S01]  /*48f0*/  F2FP.BF16.F32.PACK_AB R5, R225, R224 ;  /* 0x000000e0e105723e */ /* 0x010fe200000010ff */
[----:B------:R4:W-:Y:S01]  /*4900*/  STS [R180+0x21400], R0 ;  /* 0x02140000b4007388 */ /* 0x0009e20000000800 */
[----:B--2---:R-:W-:Y:S03]  /*4910*/  F2FP.BF16.F32.PACK_AB R4, R189, R191 ;  /* 0x000000bfbd04723e */ /* 0x004fe600000010ff */
[----:B------:R-:W-:Y:S04]  /*4920*/  STS [R181], R6 ;  /* 0x00000006b5007388 */ /* 0x000fe80000000800 */
[----:B------:R-:W2:Y:S01]  /*4930*/  MUFU.EX2 R186, R30 ;  /* 0x0000001e00ba7308 */ /* 0x000ea20000000800 */
[----:B---3--:R-:W-:Y:S01]  /*4940*/  F2FP.BF16.F32.PACK_AB R3, R201, R202 ;  /* 0x000000cac903723e */ /* 0x008fe200000010ff */
[----:B------:R-:W-:Y:S01]  /*4950*/  STS [R181+0x400], R5 ;  /* 0x00040005b5007388 */ /* 0x000fe20000000800 */
[----:B----4-:R-:W-:Y:S05]  /*4960*/  IMAD.IADD R0, R250, 0x1, R181 ;  /* 0x00000001fa007824 */ /* 0x010fea00078e02b5 */
[----:B------:R1:W-:Y:S04]  /*4970*/  STS [R0], R3 ;  /* 0x0000000300007388 */ /* 0x0003e80000000800 */
[----:B------:R2:W-:Y:S04]  /*4980*/  STS [R0+0x400], R2 ;  /* 0x0004000200007388 */ /* 0x0005e80000000800 */
        /* <DEDUP_REMOVED lines=99> */
[----:B------:R-:W1:Y:S08]  /*4fc0*/  LDSM.16.M88.4 R164, [R2+0xa000] ;  /* 0x00a0000002a4783b */ /* 0x000e700000000200 */
[----:B------:R-:W3:Y:S04]  /*4fd0*/  LDG.E R176, desc[UR32][R178.64+0x20] ;  /* 0x00002020b2b07981 */ /* 0x000ee8000c1e1900 */
[----:B------:R4:W1:Y:S08]  /*4fe0*/  LDSM.16.M88.4 R172, [R2+0xb000] ;  /* 0x00b0000002ac783b */ /* 0x0008700000000200 */
[----:B------:R-:W5:Y:S01]  /*4ff0*/  LDG.E R3, desc[UR32][R178.64+0xa0] ;  /* 0x0000a020b2037981 */ /* 0x000f62000c1e1900 */
[----:B----4-:R-:W-:Y:S01]  /*5000*/  SHF.R.U32.HI R2, RZ, 0x4, R219 ;  /* 0x00000004ff027819 */ /* 0x010fe200000116db */
[-C--:B-1----:R-:W-:Y:S08]  /*5010*/  HMMA.16816.F32.BF16 R4, R164, R168.reuse, R4 ;  /* 0x000000a8a404723c */ /* 0x082ff00000041804 */
        /* <DEDUP_REMOVED lines=10> */
[----:B------:R-:W-:Y:S02]  /*50c0*/  FADD.FTZ R21, -R177, R21 ;  /* 0x00000015b1157221 */ /* 0x000fe40000010100 */
[----:B------:R-:W-:Y:S02]  /*50d0*/  FMUL.FTZ R183, R183, R4 ;  /* 0x00000004b7b77220 */ /* 0x000fe40000410000 */
[----:B------:R1:W5:Y:S01]  /*50e0*/  LDG.E R4, desc[UR32][R178.64+0x80] ;  /* 0x00008020b2047981 */ /* 0x000362000c1e1900 */
[----:B------:R-:W-:Y:S01]  /*50f0*/  FMUL.FTZ R21, R221, R21 ;  /* 0x00000015dd157220 */ /* 0x000fe20000410000 */
[C---:B---3--:R-:W-:Y:S01]  /*5100*/  FADD.FTZ R6, -R176.reuse, R6 ;  /* 0x00000006b0067221 */ /* 0x048fe20000010100 */
[C---:B------:R-:W-:Y:S01]  /*5110*/  FADD.FTZ R19, -R176.reuse, R19 ;  /* 0x00000013b0137221 */ /* 0x040fe20000010100 */
[C---:B------:R-:W-:Y:S01]  /*5120*/  FADD.FTZ R22, -R176.reuse, R22 ;  /* 0x00000016b0167221 */ /* 0x040fe20000010100 */
[C---:B------:R-:W-:Y:S01]  /*5130*/  FADD.FTZ R7, -R176.reuse, R7 ;  /* 0x00000007b0077221 */ /* 0x040fe20000010100 */
[----:B------:R-:W-:Y:S03]  /*5140*/  FADD.FTZ R165, -R176, R18 ;  /* 0x00000012b0a57221 */ /* 0x000fe60000010100 */
[----:B------:R-:W-:Y:S01]  /*5150*/  FMUL.FTZ R164, R229, R7 ;  /* 0x00000007e5a47220 */ /* 0x000fe20000410000 */
[----:B------:R-:W-:Y:S01]  /*5160*/  FMUL.FTZ R165, R228, R165 ;  /* 0x000000a5e4a57220 */ /* 0x000fe20000410000 */
[----:B-1----:R-:W-:Y:S01]  /*5170*/  FMUL.FTZ R178, R184, R6 ;  /* 0x00000006b8b27220 */ /* 0x002fe20000410000 */
[----:B------:R-:W-:Y:S02]  /*5180*/  IMAD.SHL.U32 R184, R219, 0x40, RZ ;  /* 0x00000040dbb87824 */ /* 0x000fe400078e00ff */
[----:B------:R-:W-:Y:S01]  /*5190*/  FMUL.FTZ R179, R220, R5 ;  /* 0x00000005dcb37220 */ /* 0x000fe20000410000 */
[----:B------:R-:W-:Y:S01]  /*51a0*/  LOP3.LUT R220, R2, 0x8, RZ, 0xc0, !PT ;  /* 0x0000000802dc7812 */ /* 0x000fe200078ec0ff */
[C---:B------:R-:W-:Y:S01]  /*51b0*/  FADD.FTZ R6, -R177.reuse, R16 ;  /* 0x00000010b1067221 */ /* 0x040fe20000010100 */
[C---:B------:R-:W-:Y:S01]  /*51c0*/  FADD.FTZ R5, -R177.reuse, R17 ;  /* 0x00000011b1057221 */ /* 0x040fe20000010100 */
[----:B------:R-:W-:Y:S01]  /*51d0*/  LOP3.LUT R0, R184, 0x1c0, RZ, 0xc0, !PT ;  /* 0x000001c0b8007812 */ /* 0x000fe200078ec0ff */
[C---:B------:R-:W-:Y:S01]  /*51e0*/  FADD.FTZ R16, -R177.reuse, R20 ;  /* 0x00000014b1107221 */ /* 0x040fe20000010100 */
[----:B------:R-:W-:Y:S01]  /*51f0*/  LOP3.LUT R2, R220, 0x10, R219, 0xf8, !PT ;  /* 0x00000010dc027812 */ /* 0x000fe200078ef8db */
[----:B------:R-:W-:Y:S01]  /*5200*/  FMUL.FTZ R17, R226, R6 ;  /* 0x00000006e2117220 */ /* 0x000fe20000410000 */
[----:B------:R-:W-:Y:S01]  /*5210*/  LOP3.LUT R0, R0, 0x38, R217, 0xf8, !PT ;  /* 0x0000003800007812 */ /* 0x000fe200078ef8d9 */
[----:B------:R-:W-:Y:S01]  /*5220*/  FADD.FTZ R6, -R177, R32 ;  /* 0x00000020b1067221 */ /* 0x000fe20000010100 */
[----:B------:R-:W-:Y:S01]  /*5230*/  FMUL.FTZ R20, R223, R5 ;  /* 0x00000005df147220 */ /* 0x000fe20000410000 */
[----:B------:R-:W-:Y:S01]  /*5240*/  FMUL.FTZ R16, R218, R16 ;  /* 0x00000010da107220 */ /* 0x000fe20000410000 */
[----:B------:R-:W-:Y:S01]  /*5250*/  LOP3.LUT R0, R2, R0, RZ, 0x3c, !PT ;  /* 0x0000000002007212 */ /* 0x000fe200078e3cff */
[----:B------:R-:W-:Y:S01]  /*5260*/  FADD.FTZ R2, -R177, R33 ;  /* 0x00000021b1027221 */ /* 0x000fe20000010100 */
[----:B------:R-:W-:Y:S01]  /*5270*/  FMUL.FTZ R33, R227, R19 ;  /* 0x00000013e3217220 */ /* 0x000fe20000410000 */
[----:B------:R-:W-:Y:S01]  /*5280*/  FMUL.FTZ R6, R202, R6 ;  /* 0x00000006ca067220 */ /* 0x000fe20000410000 */
[----:B------:R-:W-:Y:S01]  /*5290*/  FADD.FTZ R19, -R176, R23 ;  /* 0x00000017b0137221 */ /* 0x000fe20000010100 */
[----:B------:R-:W-:Y:S01]  /*52a0*/  F2FP.BF16.F32.PACK_AB R5, R179, R183 ;  /* 0x000000b7b305723e */ /* 0x000fe200000010ff */
[----:B------:R-:W-:Y:S01]  /*52b0*/  FMUL.FTZ R2, R201, R2 ;  /* 0x00000002c9027220 */ /* 0x000fe20000410000 */
[----:B------:R-:W-:Y:S01]  /*52c0*/  FMUL.FTZ R32, R224, R22 ;  /* 0x00000016e0207220 */ /* 0x000fe20000410000 */
[----:B------:R-:W-:Y:S01]  /*52d0*/  F2FP.BF16.F32.PACK_AB R20, R20, R17 ;  /* 0x000000111414723e */ /* 0x000fe200000010ff */
[C---:B------:R-:W-:Y:S01]  /*52e0*/  FADD.FTZ R23, -R176.reuse, R34 ;  /* 0x00000022b0177221 */ /* 0x040fe20000010100 */
[----:B------:R-:W-:Y:S01]  /*52f0*/  FADD.FTZ R22, -R176, R35 ;  /* 0x00000023b0167221 */ /* 0x000fe20000010100 */
[----:B------:R-:W-:Y:S01]  /*5300*/  F2FP.BF16.F32.PACK_AB R21, R21, R16 ;  /* 0x000000101515723e */ /* 0x000fe200000010ff */
[----:B------:R-:W-:Y:S01]  /*5310*/  FMUL.FTZ R19, R225, R19 ;  /* 0x00000013e1137220 */ /* 0x000fe20000410000 */
[----:B------:R-:W-:Y:S01]  /*5320*/  F2FP.BF16.F32.PACK_AB R18, R2, R6 ;  /* 0x000000060212723e */ /* 0x000fe200000010ff */
        /* <DEDUP_REMOVED lines=28> */
.L_x_289:
[----:B------:R2:W-:Y:S01]  /*54f0*/  STS [R182+0x1c000], R5 ;  /* 0x01c00005b6007388 */ /* 0x0005e20000000800 */
[----:B------:R-:W-:Y:S01]  /*5500*/  F2FP.BF16.F32.PACK_AB R2, R33, R165 ;  /* 0x000000a52102723e */ /* 0x000fe200000010ff */
[C---:B-1---5:R-:W-:Y:S01]  /*5510*/  FADD.FTZ R7, -R4.reuse, R8 ;  /* 0x0000000804077221 */ /* 0x062fe20000010100 */
[C---:B------:R-:W-:Y:S01]  /*5520*/  FADD.FTZ R6, -R4.reuse, R9 ;  /* 0x0000000904067221 */ /* 0x040fe20000010100 */
[C---:B------:R-:W-:Y:S01]  /*5530*/  FADD.FTZ R24, -R4.reuse, R24 ;  /* 0x0000001804187221 */ /* 0x040fe20000010100 */
[----:B------:R-:W-:Y:S01]  /*5540*/  FADD.FTZ R8, -R4, R25 ;  /* 0x0000001904087221 */ /* 0x000fe20000010100 */
[----:B------:R-:W-:Y:S01]  /*5550*/  FMUL.FTZ R7, R198, R7 ;  /* 0x00000007c6077220 */ /* 0x000fe20000410000 */
[----:B------:R-:W-:Y:S01]  /*5560*/  FMUL.FTZ R6, R195, R6 ;  /* 0x00000006c3067220 */ /* 0x000fe20000410000 */
[C---:B------:R-:W-:Y:S01]  /*5570*/  FADD.FTZ R13, -R4.reuse, R13 ;  /* 0x0000000d040d7221 */ /* 0x040fe20000010100 */
        /* <DEDUP_REMOVED lines=15> */
[C---:B------:R-:W-:Y:S01]  /*5670*/  FADD.FTZ R26, -R3.reuse, R26 ;  /* 0x0000001a031a7221 */ /* 0x040fe20000010100 */
[----:B--2---:R-:W-:Y:S01]  /*5680*/  F2FP.BF16.F32.PACK_AB R5, R164, R178 ;  /* 0x000000b2a405723e */ /* 0x004fe200000010ff */
[----:B------:R-:W-:Y:S01]  /*5690*/  FADD.FTZ R31, -R3, R31 ;  /* 0x0000001f031f7221 */ /* 0x000fe20000010100 */
[----:B------:R-:W-:Y:S01]  /*56a0*/  F2FP.BF16.F32.PACK_AB R4, R4, R10 ;  /* 0x0000000a0404723e */ /* 0x000fe200000010ff */
[----:B------:R-:W-:Y:S01]  /*56b0*/  FMUL.FTZ R26, R192, R26 ;  /* 0x0000001ac01a7220 */ /* 0x000fe20000410000 */
[----:B------:R-:W-:Y:S01]  /*56c0*/  F2FP.BF16.F32.PACK_AB R9, R9, R12 ;  /* 0x0000000c0909723e */ /* 0x000fe200000010ff */
[----:B------:R1:W-:Y:S01]  /*56d0*/  STS [R182+0x1c400], R5 ;  /* 0x01c40005b6007388 */ /* 0x0003e20000000800 */
[----:B------:R-:W-:Y:S01]  /*56e0*/  MOV R10, 0x10 ;  /* 0x00000010000a7802 */ /* 0x000fe20000000f00 */
[----:B------:R-:W-:Y:S01]  /*56f0*/  FADD.FTZ R30, -R3, R30 ;  /* 0x0000001e031e7221 */ /* 0x000fe20000010100 */
[----:B------:R-:W-:Y:S02]  /*5700*/  F2FP.BF16.F32.PACK_AB R17, R19, R32 ;  /* 0x000000201311723e */ /* 0x000fe400000010ff */
[----:B------:R2:W-:Y:S01]  /*5710*/  STS [R180+0x1c400], R2 ;  /* 0x01c40002b4007388 */ /* 0x0005e20000000800 */
[----:B------:R-:W-:Y:S01]  /*5720*/  F2FP.BF16.F32.PACK_AB R16, R22, R23 ;  /* 0x000000171610723e */ /* 0x000fe200000010ff */
[----:B------:R-:W-:Y:S01]  /*5730*/  FMUL.FTZ R28, R188, R28 ;  /* 0x0000001cbc1c7220 */ /* 0x000fe20000410000 */
[----:B------:R-:W-:Y:S02]  /*5740*/  FMUL.FTZ R30, R186, R30 ;  /* 0x0000001eba1e7220 */ /* 0x000fe40000410000 */
[----:B------:R-:W-:Y:S01]  /*5750*/  STS [R180+0x1c000], R20 ;  /* 0x01c00014b4007388 */ /* 0x000fe20000000800 */
[----:B------:R-:W-:Y:S01]  /*5760*/  SHF.R.U32.HI R218, RZ, 0x1, R219 ;  /* 0x00000001ffda7819 */ /* 0x000fe200000116db */
[----:B------:R-:W-:Y:S01]  /*5770*/  IMAD R223, R238, UR8, RZ ;  /* 0x00000008eedf7c24 */ /* 0x000fe2000f8e02ff */
[----:B------:R-:W-:Y:S02]  /*5780*/  SHF.L.U32 R221, R219, 0x5, RZ ;  /* 0x00000005dbdd7819 */ /* 0x000fe400000006ff */
[----:B------:R3:W-:Y:S01]  /*5790*/  STS [R182+0x1d400], R4 ;  /* 0x01d40004b6007388 */ /* 0x0007e20000000800 */
[----:B-1----:R-:W-:Y:S01]  /*57a0*/  FADD.FTZ R5, -R3, R27 ;  /* 0x0000001b03057221 */ /* 0x002fe20000010100 */
[----:B------:R-:W-:Y:S02]  /*57b0*/  LOP3.LUT R3, R218, 0x30, RZ, 0xc0, !PT ;  /* 0x00000030da037812 */ /* 0x000fe400078ec0ff */
[----:B--2---:R-:W-:Y:S01]  /*57c0*/  F2FP.BF16.F32.PACK_AB R2, R6, R7 ;  /* 0x000000070602723e */ /* 0x004fe200000010ff */
[----:B------:R-:W-:Y:S01]  /*57d0*/  FMUL.FTZ R5, R190, R5 ;  /* 0x00000005be057220 */ /* 0x000fe20000410000 */
[----:B------:R-:W-:Y:S01]  /*57e0*/  FMUL.FTZ R7, R187, R29 ;  /* 0x0000001dbb077220 */ /* 0x000fe20000410000 */
[----:B------:R-:W-:Y:S01]  /*57f0*/  FMUL.FTZ R6, R185, R31 ;  /* 0x0000001fb9067220 */ /* 0x000fe20000410000 */
[----:B------:R-:W-:Y:S01]  /*5800*/  LOP3.LUT R3, R3, 0x8, R219, 0xf8, !PT ;  /* 0x0000000803037812 */ /* 0x000fe200078ef8db */
[----:B------:R1:W-:Y:S01]  /*5810*/  STS [R182+0x1d000], R2 ;  /* 0x01d00002b6007388 */ /* 0x0003e20000000800 */
[----:B------:R-:W-:Y:S02]  /*5820*/  F2FP.BF16.F32.PACK_AB R5, R5, R26 ;  /* 0x0000001a0505723e */ /* 0x000fe400000010ff */
[----:B---3--:R-:W-:Y:S02]  /*5830*/  SEL R4, R10, 0xfffffff0, !P3 ;  /* 0xfffffff00a047807 */ /* 0x008fe40005800000 */
[----:B------:R-:W-:Y:S01]  /*5840*/  STS [R180+0x1d000], R9 ;  /* 0x01d00009b4007388 */ /* 0x000fe20000000800 */
[----:B------:R-:W-:Y:S02]  /*5850*/  F2FP.BF16.F32.PACK_AB R7, R7, R28 ;  /* 0x0000001c0707723e */ /* 0x000fe400000010ff */
[----:B------:R-:W-:Y:S02]  /*5860*/  F2FP.BF16.F32.PACK_AB R6, R6, R30 ;  /* 0x0000001e0606723e */ /* 0x000fe400000010ff */
[--C-:B------:R-:W-:Y:S04]  /*5870*/  LOP3.LUT R3, R3, 0x1c0, R184.reuse, 0xf8, !PT ;  /* 0x000001c003037812 */ /* 0x100fe800078ef8b8 */
[----:B------:R-:W-:Y:S04]  /*5880*/  LOP3.LUT R3, R3, 0x38, R217, 0x78, !PT ;  /* 0x0000003803037812 */ /* 0x000fe800078e78d9 */
[----:B------:R-:W-:Y:S04]  /*5890*/  LOP3.LUT R3, R3, 0x200, R221, 0xf8, !PT ;  /* 0x0000020003037812 */ /* 0x000fe800078ef8dd */
[----:B------:R-:W-:Y:S01]  /*58a0*/  LEA R3, R3, UR4, 0x1 ;  /* 0x0000000403037c11 */ /* 0x000fe2000f8e08ff */
[----:B-1----:R-:W-:Y:S05]  /*58b0*/  FMUL.FTZ R2, R196, R15 ;  /* 0x0000000fc4027220 */ /* 0x002fea0000410000 */
[----:B------:R-:W-:Y:S05]  /*58c0*/  F2FP.BF16.F32.PACK_AB R2, R2, R14 ;  /* 0x0000000e0202723e */ /* 0x000fea00000010ff */
[----:B------:R1:W-:Y:S05]  /*58d0*/  STS [R180+0x1d400], R2 ;  /* 0x01d40002b4007388 */ /* 0x0003ea0000000800 */
[----:B------:R-:W-:Y:S05]  /*58e0*/  STS [R181+-0x4000], R21 ;  /* 0xffc00015b5007388 */ /* 0x000fea0000000800 */
[----:B------:R-:W-:Y:S01]  /*58f0*/  STS [R181+-0x3c00], R17 ;  /* 0xffc40011b5007388 */ /* 0x000fe20000000800 */
[----:B-1----:R-:W-:Y:S02]  /*5900*/  IADD3 R2, PT, PT, R4, R181, RZ ;  /* 0x000000b504027210 */ /* 0x002fe40007ffe0ff */
[----:B------:R-:W-:Y:S03]  /*5910*/  LOP3.LUT R180, R0, 0x200, R184, 0xf8, !PT ;  /* 0x0000020000b47812 */ /* 0x000fe600078ef8b8 */
[----:B------:R-:W-:Y:S01]  /*5920*/  STS [R2+-0x4000], R18 ;  /* 0xffc0001202007388 */ /* 0x000fe20000000800 */
[----:B------:R-:W-:Y:S04]  /*5930*/  LEA R180, R180, UR4, 0x1 ;  /* 0x00000004b4b47c11 */ /* 0x000fe8000f8e08ff */
[----:B------:R-:W-:Y:S01]  /*5940*/  STS [R2+-0x3c00], R16 ;  /* 0xffc4001002007388 */ /* 0x000fe20000000800 */
[C---:B------:R-:W-:Y:S04]  /*5950*/  IADD3 R0, PT, PT, R180.reuse, 0x8040, RZ ;  /* 0x00008040b4007810 */ /* 0x040fe80007ffe0ff */
        /* <DEDUP_REMOVED lines=105> */
[----:B------:R-:W-:Y:S01]  /*5ff0*/  LOP3.LUT R5, R217, 0x1f8, RZ, 0xc0, !PT ;  /* 0x000001f8d9057812 */ /* 0x000fe200078ec0ff */
[----:B------:R-:W-:Y:S02]  /*6000*/  IMAD.U32 R6, RZ, RZ, UR45 ;  /* 0x0000002dff067e24 */ /* 0x000fe4000f8e00ff */
[----:B------:R-:W-:Y:S05]  /*6010*/  IMAD.X R0, RZ, RZ, ~UR10, P0 ;  /* 0x8000000aff007e24 */ /* 0x000fea00080e06ff */
[----:B------:R-:W-:Y:S04]  /*6020*/  SHF.R.S64 R2, R2, 0x1f, R0 ;  /* 0x0000001f02027819 */ /* 0x000fe80000001000 */
[----:B------:R-:W-:Y:S02]  /*6030*/  IADD3 R243, P0, PT, R2, R243, RZ ;  /* 0x000000f302f37210 */ /* 0x000fe40007f1e0ff */
[----:B------:R-:W-:Y:S01]  /*6040*/  LOP3.LUT R2, R5, 0x38, R219, 0x78, !PT ;  /* 0x0000003805027812 */ /* 0x000fe200078e78db */
[----:B------:R-:W-:Y:S01]  /*6050*/  IMAD.U32 R5, RZ, RZ, UR54 ;  /* 0x00000036ff057e24 */ /* 0x000fe2000f8e00ff */
[----:B------:R-:W-:Y:S02]  /*6060*/  LEA.HI.X.SX32 R242, R0, R242, 0x1, P0 ;  /* 0x000000f200f27211 */ /* 0x000fe400000f0eff */
[----:B------:R-:W-:Y:S02]  /*6070*/  LEA R4, P0, R4, R243, 0x1 ;  /* 0x000000f304047211 */ /* 0x000fe400078008ff */
[----:B------:R-:W-:Y:S01]  /*6080*/  LOP3.LUT R0, R2, 0x1e00, R217, 0xf8, !PT ;  /* 0x00001e0002007812 */ /* 0x000fe200078ef8d9 */
[----:B------:R-:W-:Y:S01]  /*6090*/  IMAD.MOV.U32 R7, RZ, RZ, R242 ;  /* 0x000000ffff077224 */ /* 0x000fe200078e00f2 */
[----:B------:R-:W-:Y:S01]  /*60a0*/  LEA.HI.X R5, R6, R242, R5, 0x1, P0 ;  /* 0x000000f206057211 */ /* 0x000fe200000f0c05 */
[----:B------:R-:W-:Y:S01]  /*60b0*/  IMAD.MOV.U32 R6, RZ, RZ, R243 ;  /* 0x000000ffff067224 */ /* 0x000fe200078e00f3 */
[----:B------:R-:W-:Y:S05]  /*60c0*/  LEA R0, R0, UR4, 0x1 ;  /* 0x0000000400007c11 */ /* 0x000fea000f8e08ff */
        /* <DEDUP_REMOVED lines=8> */
.L_x_290:
[--C-:B-1----:R-:W-:Y:S01]  /*6150*/  LOP3.LUT R0, R215, 0x1c0, R184.reuse, 0xf8, !PT ;  /* 0x000001c0d7007812 */ /* 0x102fe200078ef8b8 */
[----:B------:R-:W-:Y:S01]  /*6160*/  LDSM.16.M88.4 R32, [R204+0x1c000] ;  /* 0x01c00000cc20783b */ /* 0x000fe20000000200 */
[----:B------:R-:W-:Y:S01]  /*6170*/  VIADD R2, R204, 0x8040 ;  /* 0x00008040cc027836 */ /* 0x000fe20000000000 */
[----:B------:R-:W-:Y:S01]  /*6180*/  PLOP3.LUT P2, PT, PT, PT, UP0, 0x80, 0x8 ;  /* 0x000000000008781c */ /* 0x000fe20003f4f008 */
[----:B------:R-:W-:Y:S01]  /*6190*/  IMAD.U32 R228, RZ, RZ, UR53 ;  /* 0x00000035ffe47e24 */ /* 0x000fe2000f8e00ff */
[----:B------:R-:W-:Y:S01]  /*61a0*/  LOP3.LUT R0, R0, 0x38, R217, 0x78, !PT ;  /* 0x0000003800007812 */ /* 0x000fe200078e78d9 */
[----:B------:R-:W-:Y:S01]  /*61b0*/  LDSM.16.M88.4 R28, [R204+0x1d000] ;  /* 0x01d00000cc1c783b */ /* 0x000fe20000000200 */
[----:B------:R-:W-:Y:S01]  /*61c0*/  VIADD R236, R236, 0xffffffc0 ;  /* 0xffffffc0ecec7836 */ /* 0x000fe20000000000 */
[----:B------:R-:W-:Y:S01]  /*61d0*/  @UP0 UIADD3 UR13, UP1, UPT, UR60, -0x100, URZ ;  /* 0xffffff003c0d0890 */ /* 0x000fe2000ff3e0ff */
[----:B------:R-:W-:Y:S01]  /*61e0*/  LOP3.LUT R0, R0, 0x200, R184, 0xf8, !PT ;  /* 0x0000020000007812 */ /* 0x000fe200078ef8b8 */
[----:B------:R-:W-:Y:S01]  /*61f0*/  ULOP3.LUT UR11, UR43, 0x1, URZ, 0xc0, !UPT ;  /* 0x000000012b0b7892 */ /* 0x000fe2000f8ec0ff */
[----:B------:R-:W-:Y:S01]  /*6200*/  LDSM.16.M88.4 R168, [R206+0x1c000] ;  /* 0x01c00000cea8783b */ /* 0x000fe20000000200 */
[----:B------:R-:W-:Y:S01]  /*6210*/  LEA R228, P0, R228, R234, 0x2 ;  /* 0x000000eae4e47211 */ /* 0x000fe200078010ff */
[----:B------:R-:W-:Y:S01]  /*6220*/  @UP0 UIADD3.X UR12, UPT, UPT, UR61, -0x1, URZ, UP1, !UPT ;  /* 0xffffffff3d0c0890 */ /* 0x000fe20008ffe4ff */
[----:B------:R-:W-:Y:S01]  /*6230*/  LEA R0, R0, UR4, 0x1 ;  /* 0x0000000400007c11 */ /* 0x000fe2000f8e08ff */
[----:B------:R-:W-:Y:S01]  /*6240*/  @UP0 UIADD3 UR16, UP1, UPT, UR16, -0x100, URZ ;  /* 0xffffff0010100890 */ /* 0x000fe2000ff3e0ff */
[----:B------:R-:W-:Y:S01]  /*6250*/  LDSM.16.M88.4 R176, [R206+0x1d000] ;  /* 0x01d00000ceb0783b */ /* 0x000fe20000000200 */
[----:B------:R-:W-:Y:S02]  /*6260*/  @P2 LOP3.LUT R218, R218, 0x10, RZ, 0xc0, !PT ;  /* 0x00000010dada2812 */ /* 0x000fe400078ec0ff */
[----:B------:R-:W-:Y:S02]  /*6270*/  @UP0 UIADD3.X UR17, UPT, UPT, UR17, -0x1, URZ, UP1, !UPT ;  /* 0xffffffff11110890 */ /* 0x000fe40008ffe4ff */
[----:B------:R-:W1:Y:S01]  /*6280*/  LDSM.16.MT88.4 R16, [R0+0xc000] ;  /* 0x00c000000010783b */ /* 0x000e620000004200 */
[----:B------:R-:W-:Y:S04]  /*6290*/  UISETP.NE.U32.AND UP1, UPT, UR11, 0x1, UPT ;  /* 0x000000010b00788c */ /* 0x000fe8000bf25070 */
[----:B------:R-:W2:Y:S02]  /*62a0*/  LDSM.16.MT88.4 R164, [R0+0x10000] ;  /* 0x0100000000a4783b */ /* 0x000ea40000004200 */
[----:B------:R-:W-:Y:S03]  /*62b0*/  PLOP3.LUT P1, PT, PT, PT, UP1, 0x80, 0x8 ;  /* 0x000000000008781c */ /* 0x000fe60003f2f018 */
        /* <DEDUP_REMOVED lines=35> */
[----:B------:R-:W1:Y:S07]  /*64f0*/  LDSM.16.M88.4 R184, [R204+0x1f000] ;  /* 0x01f00000ccb8783b */ /* 0x000e6e0000000200 */
[-C--:B------:R-:W-:Y:S08]  /*6500*/  HMMA.16816.F32.BF16 R20, R164, R192.reuse, R20 ;  /* 0x000000c0a414723c */ /* 0x080ff00000041814 */
[C---:B------:R-:W-:Y:S08]  /*6510*/  HMMA.16816.F32.BF16 R24, R188.reuse, R192, R24 ;  /* 0x000000c0bc18723c */ /* 0x040ff00000041818 */
[-C--:B------:R-:W-:Y:S01]  /*6520*/  HMMA.16816.F32.BF16 R28, R188, R194.reuse, R28 ;  /* 0x000000c2bc1c723c */ /* 0x080fe2000004181c */
[----:B------:R-:W1:Y:S07]  /*6530*/  LDSM.16.MT88.4 R188, [R0+0x12000] ;  /* 0x0120000000bc783b */ /* 0x000e6e0000004200 */
[----:B------:R-:W-:Y:S01]  /*6540*/  HMMA.16816.F32.BF16 R32, R164, R194, R32 ;  /* 0x000000c2a420723c */ /* 0x000fe20000041820 */
[----:B------:R-:W-:Y:S05]  /*6550*/  LDSM.16.M88.4 R164, [R206+0x1e000] ;  /* 0x01e00000cea4783b */ /* 0x000fea0000000200 */
[----:B------:R-:W1:Y:S02]  /*6560*/  LDSM.16.MT88.4 R192, [R0+0xe800] ;  /* 0x00e8000000c0783b */ /* 0x000e640000004200 */
        /* <DEDUP_REMOVED lines=13> */
[C---:B-1----:R-:W-:Y:S08]  /*6640*/  HMMA.16816.F32.BF16 R8, R184.reuse, R180, R8 ;  /* 0x000000b4b808723c */ /* 0x042ff00000041808 */
[-C--:B------:R-:W-:Y:S08]  /*6650*/  HMMA.16816.F32.BF16 R12, R184, R182.reuse, R12 ;  /* 0x000000b6b80c723c */ /* 0x080ff0000004180c */
[C---:B------:R-:W-:Y:S01]  /*6660*/  HMMA.16816.F32.BF16 R16, R168.reuse, R182, R16 ;  /* 0x000000b6a810723c */ /* 0x040fe20000041810 */
[----:B------:R-:W-:Y:S07]  /*6670*/  LDSM.16.M88.4 R180, [R2+0x17000] ;  /* 0x0170000002b4783b */ /* 0x000fee0000000200 */
[-C--:B------:R-:W-:Y:S08]  /*6680*/  HMMA.16816.F32.BF16 R20, R168, R188.reuse, R20 ;  /* 0x000000bca814723c */ /* 0x080ff00000041814 */
[C---:B------:R-:W-:Y:S08]  /*6690*/  HMMA.16816.F32.BF16 R24, R184.reuse, R188, R24 ;  /* 0x000000bcb818723c */ /* 0x040ff00000041818 */
[-C--:B------:R-:W-:Y:S01]  /*66a0*/  HMMA.16816.F32.BF16 R28, R184, R190.reuse, R28 ;  /* 0x000000beb81c723c */ /* 0x080fe2000004181c */
[----:B------:R-:W-:Y:S07]  /*66b0*/  LDSM.16.MT88.4 R184, [R0+0x13000] ;  /* 0x0130000000b8783b */ /* 0x000fee0000004200 */
[----:B------:R-:W-:Y:S01]  /*66c0*/  HMMA.16816.F32.BF16 R32, R168, R190, R32 ;  /* 0x000000bea820723c */ /* 0x000fe20000041820 */
[----:B------:R-:W-:Y:S05]  /*66d0*/  IMAD.U32 R168, RZ, RZ, UR53 ;  /* 0x00000035ffa87e24 */ /* 0x000fea000f8e00ff */
[----:B------:R-:W-:Y:S02]  /*66e0*/  LEA.HI.X.SX32 R229, R168, R235, 0x2, P0 ;  /* 0x000000eba8e57211 */ /* 0x000fe400000f16ff */
[-C--:B------:R-:W-:Y:S01]  /*66f0*/  HMMA.16816.F32.BF16 R4, R164, R192.reuse, R4 ;  /* 0x000000c0a404723c */ /* 0x080fe20000041804 */
[----:B------:R-:W1:Y:S04]  /*6700*/  LDSM.16.M88.4 R168, [R2+0x16000] ;  /* 0x0160000002a8783b */ /* 0x000e680000000200 */
        /* <DEDUP_REMOVED lines=19> */
[----:B------:R-:W2:Y:S02]  /*6840*/  LDSM.16.MT88.4 R172, [R0+0xf800] ;  /* 0x00f8000000ac783b */ /* 0x000ea40000004200 */
[-C--:B-1----:R-:W-:Y:S05]  /*6850*/  HMMA.16816.F32.BF16 R4, R168, R176.reuse, R4 ;  /* 0x000000b0a804723c */ /* 0x082fea0000041804 */
[C---:B------:R-:W-:Y:S03]  /*6860*/  LEA.HI.X.SX32 R231, R223.reuse, R199, 0x5, P0 ;  /* 0x000000c7dfe77211 */ /* 0x040fe600000f2eff */
[C---:B------:R-:W-:Y:S04]  /*6870*/  HMMA.16816.F32.BF16 R8, R180.reuse, R176, R8 ;  /* 0x000000b0b408723c */ /* 0x040fe80000041808 */
[C---:B------:R-:W-:Y:S04]  /*6880*/  IMAD.WIDE R232, R223.reuse, -0xc0, R230 ;  /* 0xffffff40dfe87825 */ /* 0x040fe800078e02e6 */
[-C--:B------:R-:W-:Y:S03]  /*6890*/  HMMA.16816.F32.BF16 R12, R180, R178.reuse, R12 ;  /* 0x000000b2b40c723c */ /* 0x080fe6000004180c */
[C---:B------:R-:W-:Y:S04]  /*68a0*/  LEA R194, P0, R223.reuse, R232, 0x5 ;  /* 0x000000e8dfc27211 */ /* 0x040fe800078028ff */
[C---:B------:R-:W-:Y:S01]  /*68b0*/  LEA.HI.X.SX32 R195, R223.reuse, R233, 0x5, P0 ;  /* 0x000000e9dfc37211 */ /* 0x040fe200000f2eff */
[C---:B------:R-:W-:Y:S01]  /*68c0*/  HMMA.16816.F32.BF16 R16, R168.reuse, R178, R16 ;  /* 0x000000b2a810723c */ /* 0x040fe20000041810 */
[----:B------:R-:W1:Y:S03]  /*68d0*/  LDSM.16.M88.4 R176, [R205+0x17000] ;  /* 0x01700000cdb0783b */ /* 0x000e660000000200 */
[C---:B------:R-:W-:Y:S04]  /*68e0*/  LEA R192, P0, R223.reuse, R194, 0x5 ;  /* 0x000000c2dfc07211 */ /* 0x040fe800078028ff */
[-C--:B------:R-:W-:Y:S03]  /*68f0*/  HMMA.16816.F32.BF16 R20, R168, R184.reuse, R20 ;  /* 0x000000b8a814723c */ /* 0x080fe60000041814 */
[C---:B------:R-:W-:Y:S02]  /*6900*/  LEA.HI.X.SX32 R193, R223.reuse, R195, 0x5, P0 ;  /* 0x000000c3dfc17211 */ /* 0x040fe400000f2eff */
[C---:B------:R-:W-:Y:S03]  /*6910*/  LEA R190, P0, R223.reuse, R192, 0x5 ;  /* 0x000000c0dfbe7211 */ /* 0x040fe600078028ff */
[C---:B------:R-:W-:Y:S04]  /*6920*/  HMMA.16816.F32.BF16 R24, R180.reuse, R184, R24 ;  /* 0x000000b8b418723c */ /* 0x040fe80000041818 */
[C---:B------:R-:W-:Y:S02]  /*6930*/  LEA.HI.X.SX32 R191, R223.reuse, R193, 0x5, P0 ;  /* 0x000000c1dfbf7211 */ /* 0x040fe400000f2eff */
[C---:B------:R-:W-:Y:S02]  /*6940*/  LEA R188, P0, R223.reuse, R190, 0x5 ;  /* 0x000000bedfbc7211 */ /* 0x040fe400078028ff */
[-C--:B------:R-:W-:Y:S03]  /*6950*/  HMMA.16816.F32.BF16 R28, R180, R186.reuse, R28 ;  /* 0x000000bab41c723c */ /* 0x080fe6000004181c */
[C---:B------:R-:W-:Y:S05]  /*6960*/  LEA.HI.X.SX32 R189, R223.reuse, R191, 0x5, P0 ;  /* 0x000000bfdfbd7211 */ /* 0x040fea00000f2eff */
[----:B------:R-:W-:Y:S01]  /*6970*/  HMMA.16816.F32.BF16 R32, R168, R186, R32 ;  /* 0x000000baa820723c */ /* 0x000fe20000041820 */
[----:B------:R3:W4:Y:S03]  /*6980*/  LDSM.16.MT88.4 R168, [R0+0x13800] ;  /* 0x0138000000a8783b */ /* 0x0007260000004200 */
[C---:B------:R-:W-:Y:S04]  /*6990*/  LEA R186, P0, R223.reuse, R188, 0x5 ;  /* 0x000000bcdfba7211 */ /* 0x040fe800078028ff */
[-C--:B--2---:R-:W-:Y:S05]  /*69a0*/  HMMA.16816.F32.BF16 R4, R164, R172.reuse, R4 ;  /* 0x000000aca404723c */ /* 0x084fea0000041804 */
[C---:B------:R-:W-:Y:S02]  /*69b0*/  LEA.HI.X.SX32 R187, R223.reuse, R189, 0x5, P0 ;  /* 0x000000bddfbb7211 */ /* 0x040fe400000f2eff */
[C---:B------:R-:W-:Y:S01]  /*69c0*/  LEA R196, P0, R223.reuse, R186, 0x5 ;  /* 0x000000badfc47211 */ /* 0x040fe200078028ff */
[C---:B-1----:R-:W-:Y:S04]  /*69d0*/  HMMA.16816.F32.BF16 R8, R176.reuse, R172, R8 ;  /* 0x000000acb008723c */ /* 0x042fe80000041808 */
[C---:B------:R-:W-:Y:S04]  /*69e0*/  LEA.HI.X.SX32 R197, R223.reuse, R187, 0x5, P0 ;  /* 0x000000bbdfc57211 */ /* 0x040fe800000f2eff */
[-C--:B------:R-:W-:Y:S03]  /*69f0*/  HMMA.16816.F32.BF16 R12, R176, R174.reuse, R12 ;  /* 0x000000aeb00c723c */ /* 0x080fe6000004180c */
[C---:B------:R-:W-:Y:S01]  /*6a00*/  IMAD.WIDE R204, R223.reuse, -0xc0, R196 ;  /* 0xffffff40dfcc7825 */ /* 0x040fe200078e02c4 */
[----:B---3--:R-:W-:Y:S04]  /*6a10*/  @P2 SHF.R.U32.HI R0, RZ, 0x2, R219 ;  /* 0x00000002ff002819 */ /* 0x008fe800000116db */
[C---:B------:R-:W-:Y:S04]  /*6a20*/  HMMA.16816.F32.BF16 R16, R164.reuse, R174, R16 ;  /* 0x000000aea410723c */ /* 0x040fe80000041810 */
[C---:B------:R-:W-:Y:S02]  /*6a30*/  LEA R184, P0, R223.reuse, R204, 0x5 ;  /* 0x000000ccdfb87211 */ /* 0x040fe400078028ff */
[----:B------:R-:W-:Y:S01]  /*6a40*/  @P2 LOP3.LUT R239, R218, 0x7, R0, 0xf8, !PT ;  /* 0x00000007daef2812 */ /* 0x000fe200078ef800 */
[C---:B------:R-:W-:Y:S01]  /*6a50*/  VIADD R0, R208.reuse, 0x40 ;  /* 0x00000040d0007836 */ /* 0x040fe20000000000 */
[C---:B------:R-:W-:Y:S01]  /*6a60*/  LEA.HI.X.SX32 R185, R223.reuse, R205, 0x5, P0 ;  /* 0x000000cddfb97211 */ /* 0x040fe200000f2eff */
[-C--:B----4-:R-:W-:Y:S03]  /*6a70*/  HMMA.16816.F32.BF16 R20, R164, R168.reuse, R20 ;  /* 0x000000a8a414723c */ /* 0x090fe60000041814 */
[C---:B------:R-:W-:Y:S01]  /*6a80*/  LEA R182, P0, R223.reuse, R184, 0x5 ;  /* 0x000000b8dfb67211 */ /* 0x040fe200078028ff */
[C---:B------:R-:W-:Y:S03]  /*6a90*/  @P3 VIADD R0, R208.reuse, 0xffffffc0 ;  /* 0xffffffc0d0003836 */ /* 0x040fe60000000000 */
[C---:B------:R-:W-:Y:S01]  /*6aa0*/  LEA.HI.X.SX32 R183, R223.reuse, R185, 0x5, P0 ;  /* 0x000000b9dfb77211 */ /* 0x040fe200000f2eff */
[C---:B------:R-:W-:Y:S04]  /*6ab0*/  HMMA.16816.F32.BF16 R24, R176.reuse, R168, R24 ;  /* 0x000000a8b018723c */ /* 0x040fe80000041818 */
[C---:B------:R-:W-:Y:S04]  /*6ac0*/  LEA R180, P0, R223.reuse, R182, 0x5 ;  /* 0x000000b6dfb47211 */ /* 0x040fe800078028ff */
[-C--:B------:R-:W-:Y:S03]  /*6ad0*/  HMMA.16816.F32.BF16 R28, R176, R170.reuse, R28 ;  /* 0x000000aab01c723c */ /* 0x080fe6000004181c */
[C---:B------:R-:W-:Y:S02]  /*6ae0*/  LEA.HI.X.SX32 R181, R223.reuse, R183, 0x5, P0 ;  /* 0x000000b7dfb57211 */ /* 0x040fe400000f2eff */
[----:B------:R-:W-:Y:S03]  /*6af0*/  LEA R174, P0, R223, R180, 0x5 ;  /* 0x000000b4dfae7211 */ /* 0x000fe600078028ff */
[----:B------:R-:W-:Y:S04]  /*6b00*/  HMMA.16816.F32.BF16 R32, R164, R170, R32 ;  /* 0x000000aaa420723c */ /* 0x000fe80000041820 */
[----:B------:R-:W-:Y:S01]  /*6b10*/  @P2 IMAD.WIDE.U32 R164, R239, R206, UR60 ;  /* 0x0000003cefa42e25 */ /* 0x000fe2000f8e00ce */
[C---:B------:R-:W-:Y:S01]  /*6b20*/  LEA.HI.X.SX32 R175, R223.reuse, R181, 0x5, P0 ;  /* 0x000000b5dfaf7211 */ /* 0x040fe200000f2eff */
[----:B------:R-:W-:Y:S01]  /*6b30*/  @UP0 UMOV UR60, UR13 ;  /* 0x0000000d003c0c82 */ /* 0x000fe20008000000 */
[C---:B------:R-:W-:Y:S01]  /*6b40*/  LEA R172, P0, R223.reuse, R174, 0x5 ;  /* 0x000000aedfac7211 */ /* 0x040fe200078028ff */
[----:B------:R-:W-:Y:S01]  /*6b50*/  @UP0 UMOV UR61, UR12 ;  /* 0x0000000c003d0c82 */ /* 0x000fe20008000000 */
[----:B------:R-:W5:Y:S01]  /*6b60*/  @P2 LDG.E R247, desc[UR32][R164.64+-0x100] ;  /* 0xffff0020a4f72981 */ /* 0x000f62000c1e1900 */
[----:B------:R-:W-:Y:S01]  /*6b70*/  UISETP.GT.AND UP0, UPT, UR43, UR49, UPT ;  /* 0x000000312b00728c */ /* 0x000fe2000bf04270 */
[C---:B------:R-:W-:Y:S03]  /*6b80*/  LEA.HI.X.SX32 R173, R223.reuse, R175, 0x5, P0 ;  /* 0x000000afdfad7211 */ /* 0x040fe600000f2eff */
[----:B------:R-:W5:Y:S01]  /*6b90*/  @P2 LDG.E R246, desc[UR32][R164.64+-0xe0] ;  /* 0xffff2020a4f62981 */ /* 0x000f62000c1e1900 */
[C---:B------:R-:W-:Y:S04]  /*6ba0*/  LEA R170, P0, R223.reuse, R172, 0x5 ;  /* 0x000000acdfaa7211 */ /* 0x040fe800078028ff */
[----:B------:R-:W5:Y:S01]  /*6bb0*/  @P2 LDG.E R245, desc[UR32][R164.64+-0x80] ;  /* 0xffff8020a4f52981 */ /* 0x000f62000c1e1900 */
[C---:B------:R-:W-:Y:S04]  /*6bc0*/  LEA.HI.X.SX32 R171, R223.reuse, R173, 0x5, P0 ;  /* 0x000000addfab7211 */ /* 0x040fe800000f2eff */
[----:B------:R1:W5:Y:S01]  /*6bd0*/  @P2 LDG.E R244, desc[UR32][R164.64+-0x60] ;  /* 0xffffa020a4f42981 */ /* 0x000362000c1e1900 */
[C---:B------:R-:W-:Y:S04]  /*6be0*/  IMAD.WIDE R176, R223.reuse, -0xc0, R170 ;  /* 0xffffff40dfb07825 */ /* 0x040fe800078e02aa */
[----:B------:R-:W-:Y:S01]  /*6bf0*/  REDG.E.ADD.F32.FTZ.RN.STRONG.GPU desc[UR32][R234.64], R4 ;  /* 0x00000004ea0079a6 */ /* 0x000fe2000c12f320 */
[C---:B------:R-:W-:Y:S04]  /*6c00*/  LEA R168, P0, R223.reuse, R176, 0x5 ;  /* 0x000000b0dfa87211 */ /* 0x040fe800078028ff */
[----:B------:R-:W-:Y:S01]  /*6c10*/  REDG.E.ADD.F32.FTZ.RN.STRONG.GPU desc[UR32][R228.64], R5 ;  /* 0x00000005e40079a6 */ /* 0x000fe2000c12f320 */
[C---:B------:R-:W-:Y:S04]  /*6c20*/  LEA.HI.X.SX32 R169, R223.reuse, R177, 0x5, P0 ;  /* 0x000000b1dfa97211 */ /* 0x040fe800000f2eff */
[----:B------:R2:W-:Y:S01]  /*6c30*/  REDG.E.ADD.F32.FTZ.RN.STRONG.GPU desc[UR32][R226.64], R6 ;  /* 0x00000006e20079a6 */ /* 0x0005e2000c12f320 */
[C---:B------:R-:W-:Y:S04]  /*6c40*/  LEA R166, P0, R223.reuse, R168, 0x5 ;  /* 0x000000a8dfa67211 */ /* 0x040fe800078028ff */
[----:B------:R3:W-:Y:S01]  /*6c50*/  REDG.E.ADD.F32.FTZ.RN.STRONG.GPU desc[UR32][R224.64], R7 ;  /* 0x00000007e00079a6 */ /* 0x0007e2000c12f320 */
[C---:B------:R-:W-:Y:S04]  /*6c60*/  LEA.HI.X.SX32 R167, R223.reuse, R169, 0x5, P0 ;  /* 0x000000a9dfa77211 */ /* 0x040fe800000f2eff */
[----:B------:R4:W-:Y:S05]  /*6c70*/  REDG.E.ADD.F32.FTZ.RN.STRONG.GPU desc[UR32][R202.64], R8 ;  /* 0x00000008ca0079a6 */ /* 0x0009ea000c12f320 */
[----:B------:R4:W-:Y:S01]  /*6c80*/  REDG.E.ADD.F32.FTZ.RN.STRONG.GPU desc[UR32][R200.64], R9 ;  /* 0x00000009c80079a6 */ /* 0x0009e2000c12f320 */
[C---:B-1----:R-:W-:Y:S04]  /*6c90*/  LEA R164, P0, R223.reuse, R166, 0x5 ;  /* 0x000000a6dfa47211 */ /* 0x042fe800078028ff */
[----:B------:R-:W-:Y:S01]  /*6ca0*/  REDG.E.ADD.F32.FTZ.RN.STRONG.GPU desc[UR32][R198.64], R10 ;  /* 0x0000000ac60079a6 */ /* 0x000fe2000c12f320 */
[C---:B------:R-:W-:Y:S04]  /*6cb0*/  LEA.HI.X.SX32 R165, R223.reuse, R167, 0x5, P0 ;  /* 0x000000a7dfa57211 */ /* 0x040fe800000f2eff */
[----:B------:R-:W-:Y:S05]  /*6cc0*/  REDG.E.ADD.F32.FTZ.RN.STRONG.GPU desc[UR32][R230.64], R11 ;  /* 0x0000000be60079a6 */ /* 0x000fea000c12f320 */
[----:B------:R-:W-:Y:S01]  /*6cd0*/  REDG.E.ADD.F32.FTZ.RN.STRONG.GPU desc[UR32][R234.64+0x80], R16 ;  /* 0x00008010ea0079a6 */ /* 0x000fe2000c12f320 */
[C---:B--2---:R-:W-:Y:S04]  /*6ce0*/  LEA R6, P0, R223.reuse, R164, 0x5 ;  /* 0x000000a4df067211 */ /* 0x044fe800078028ff */
[----:B------:R-:W-:Y:S01]  /*6cf0*/  REDG.E.ADD.F32.FTZ.RN.STRONG.GPU desc[UR32][R232.64+0x80], R17 ;  /* 0x00008011e80079a6 */ /* 0x000fe2000c12f320 */
[C---:B---3--:R-:W-:Y:S04]  /*6d00*/  LEA.HI.X.SX32 R7, R223.reuse, R165, 0x5, P0 ;  /* 0x000000a5df077211 */ /* 0x048fe800000f2eff */
[----:B------:R-:W-:Y:S01]  /*6d10*/  REDG.E.ADD.F32.FTZ.RN.STRONG.GPU desc[UR32][R194.64+0x80], R18 ;  /* 0x00008012c20079a6 */ /* 0x000fe2000c12f320 */
[C---:B------:R-:W-:Y:S04]  /*6d20*/  LEA R4, P0, R223.reuse, R6, 0x5 ;  /* 0x00000006df047211 */ /* 0x040fe800078028ff */
[----:B------:R-:W-:Y:S01]  /*6d30*/  REDG.E.ADD.F32.FTZ.RN.STRONG.GPU desc[UR32][R192.64+0x80], R19 ;  /* 0x00008013c00079a6 */ /* 0x000fe2000c12f320 */
[C---:B------:R-:W-:Y:S02]  /*6d40*/  LEA.HI.X.SX32 R5, R223.reuse, R7, 0x5, P0 ;  /* 0x00000007df057211 */ /* 0x040fe400000f2eff */
[C---:B----4-:R-:W-:Y:S02]  /*6d50*/  LEA R8, P0, R223.reuse, R4, 0x5 ;  /* 0x00000004df087211 */ /* 0x050fe400078028ff */
[----:B------:R-:W-:Y:S02]  /*6d60*/  REDG.E.ADD.F32.FTZ.RN.STRONG.GPU desc[UR32][R190.64+0x80], R12 ;  /* 0x0000800cbe0079a6 */ /* 0x000fe4000c12f320 */
[----:B------:R-:W-:Y:S03]  /*6d70*/  LEA.HI.X.SX32 R9, R223, R5, 0x5, P0 ;  /* 0x00000005df097211 */ /* 0x000fe600000f2eff */
        /* <DEDUP_REMOVED lines=341> */
[----:B------:R-:W-:-:S12]  /*82d0*/  UIMAD UR17, UR38, UR9, UR43 ;  /* 0x00000009261172a4 */ /* 0x000fd8000f8e022b */
.L_x_292:
        /* <DEDUP_REMOVED lines=14> */
.L_x_293:
[----:B------:R-:W2:Y:S01]  /*83c0*/  LDCU.64 UR8, c[0x0][0x5c8] ;  /* 0x0000b900ff0877ac */ /* 0x000ea20008000a00 */
[----:B------:R-:W-:-:S04]  /*83d0*/  UIADD3 UR12, UPT, UPT, UR39, UR40, URZ ;  /* 0x00000028270c7290 */ /* 0x000fc8000fffe0ff */
[----:B--2---:R-:W-:Y:S02]  /*83e0*/  UIMAD.WIDE.U32 UR14, UR12, UR8, URZ ;  /* 0x000000080c0e72a5 */ /* 0x004fe4000f8e00ff */
[----:B------:R-:W-:-:S04]  /*83f0*/  UIMAD UR12, UR12, UR9, URZ ;  /* 0x000000090c0c72a4 */ /* 0x000fc8000f8e02ff */
[----:B------:R-:W-:Y:S01]  /*8400*/  UIADD3 UR12, UPT, UPT, UR15, UR12, URZ ;  /* 0x0000000c0f0c7290 */ /* 0x000fe2000fffe0ff */
[----:B------:R-:W-:-:S05]  /*8410*/  UMOV UR16, UR14 ;  /* 0x0000000e00107c82 */ /* 0x000fca0008000000 */
[----:B-1----:R-:W-:-:S07]  /*8420*/  MOV R31, UR12 ;  /* 0x0000000c001f7c02 */ /* 0x002fce0008000f00 */
.L_x_294:
[----:B------:R-:W-:Y:S01]  /*8430*/  BAR.SYNC.DEFER_BLOCKING 0x0 ;  /* 0x0000000000007b1d */ /* 0x000fe20000010000 */
[----:B------:R-:W-:Y:S01]  /*8440*/  LOP3.LUT R0, R217, 0x1f8, RZ, 0xc0, !PT ;  /* 0x000001f8d9007812 */ /* 0x000fe200078ec0ff */
[----:B------:R-:W-:Y:S01]  /*8450*/  USHF.L.U32 UR14, UR34, 0x7, URZ ;  /* 0x00000007220e7899 */ /* 0x000fe200080006ff */
[----:B------:R-:W-:Y:S01]  /*8460*/  VIADD R7, R222, 0x20 ;  /* 0x00000020de077836 */ /* 0x000fe20000000000 */
[----:B------:R-:W-:Y:S01]  /*8470*/  USHF.L.U32 UR13, UR34, 0x7, URZ ;  /* 0x00000007220d7899 */ /* 0x000fe200080006ff */
[----:B------:R-:W-:Y:S01]  /*8480*/  LOP3.LUT R0, R0, 0x38, R219, 0x78, !PT ;  /* 0x0000003800007812 */ /* 0x000fe200078e78db */
[----:B------:R-:W-:Y:S02]  /*8490*/  UIMAD.WIDE.U32 UR40, UR14, UR10, URZ ;  /* 0x0000000a0e2872a5 */ /* 0x000fe4000f8e00ff */
[----:B------:R-:W1:Y:S01]  /*84a0*/  LDC.64 R8, c[0x0][0x5d8] ;  /* 0x00017600ff087b82 */ /* 0x000e620000000a00 */
[----:B------:R-:W-:Y:S01]  /*84b0*/  USHF.R.S32.HI UR15, URZ, 0x1f, UR14 ;  /* 0x0000001fff0f7899 */ /* 0x000fe2000801140e */
[--C-:B------:R-:W-:Y:S01]  /*84c0*/  LOP3.LUT R0, R0, 0x1e00, R217.reuse, 0xf8, !PT ;  /* 0x00001e0000007812 */ /* 0x100fe200078ef8d9 */
[----:B------:R-:W-:Y:S01]  /*84d0*/  UIADD3 UR31, UPT, UPT, -UR13, UR31, URZ ;  /* 0x0000001f0d1f7290 */ /* 0x000fe2000fffe1ff */
[----:B------:R-:W2:Y:S01]  /*84e0*/  S2R R17, SR_TID.X ;  /* 0x0000000000117919 */ /* 0x000ea20000002100 */
[----:B------:R-:W-:Y:S01]  /*84f0*/  IMAD.U32 R2, RZ, RZ, UR40 ;  /* 0x00000028ff027e24 */ /* 0x000fe2000f8e00ff */
[----:B------:R-:W-:Y:S01]  /*8500*/  LEA R0, R0, UR4, 0x1 ;  /* 0x0000000400007c11 */ /* 0x000fe2000f8e08ff */
[----:B------:R-:W-:Y:S01]  /*8510*/  UIMAD UR12, UR15, UR10, URZ ;  /* 0x0000000a0f0c72a4 */ /* 0x000fe2000f8e02ff */
[----:B------:R-:W3:Y:S01]  /*8520*/  LDC.64 R56, c[0x0][0x5e0] ;  /* 0x00017800ff387b82 */ /* 0x000ee20000000a00 */
[----:B------:R-:W-:Y:S01]  /*8530*/  ISETP.GE.AND P3, PT, R222, UR31, PT ;  /* 0x0000001fde007c0c */ /* 0x000fe2000bf66270 */
[----:B------:R-:W-:Y:S01]  /*8540*/  IMAD.U32 R3, RZ, RZ, UR41 ;  /* 0x00000029ff037e24 */ /* 0x000fe2000f8e00ff */
[----:B------:R-:W-:Y:S01]  /*8550*/  UIMAD UR12, UR14, UR11, UR12 ;  /* 0x0000000b0e0c72a4 */ /* 0x000fe2000f8e020c */
[----:B------:R-:W-:Y:S01]  /*8560*/  LOP3.LUT R4, R2, 0x38, R217, 0xf8, !PT ;  /* 0x0000003802047812 */ /* 0x000fe200078ef8d9 */
[C---:B------:R-:W-:Y:S01]  /*8570*/  VIADD R6, R222.reuse, 0x40 ;  /* 0x00000040de067836 */ /* 0x040fe20000000000 */
[----:B------:R-:W-:Y:S01]  /*8580*/  ISETP.GE.AND P6, PT, R7, UR31, PT ;  /* 0x0000001f07007c0c */ /* 0x000fe2000bfc6270 */
[----:B------:R-:W-:Y:S01]  /*8590*/  VIADD R5, R222, 0x60 ;  /* 0x00000060de057836 */ /* 0x000fe20000000000 */
[----:B------:R-:W-:Y:S01]  /*85a0*/  IADD3 R2, P0, PT, R4, UR42, RZ ;  /* 0x0000002a04027c10 */ /* 0x000fe2000ff1e0ff */
[----:B------:R4:W2:Y:S01]  /*85b0*/  LDS.128 R24, [R0+0xd000] ;  /* 0x00d0000000187984 */ /* 0x0008a20000000c00 */
[----:B------:R-:W-:Y:S01]  /*85c0*/  IMAD.U32 R4, RZ, RZ, UR12 ;  /* 0x0000000cff047e24 */ /* 0x000fe2000f8e00ff */
[----:B------:R-:W-:Y:S01]  /*85d0*/  ISETP.GE.AND P5, PT, R6, UR31, PT ;  /* 0x0000001f06007c0c */ /* 0x000fe2000bfa6270 */
[----:B------:R-:W-:Y:S01]  /*85e0*/  BSSY.RECONVERGENT B0, `(.L_x_295) ;  /* 0x000001c000007945 */ /* 0x000fe20003800200 */
[----:B------:R4:W2:Y:S01]  /*85f0*/  LDS.128 R20, [R0+0x11000] ;  /* 0x0110000000147984 */ /* 0x0008a20000000c00 */
[----:B------:R-:W-:-:S02]  /*8600*/  IADD3 R18, P2, PT, R222, 0x20, RZ ;  /* 0x00000020de127810 */ /* 0x000fc40007f5e0ff */
[----:B------:R-:W-:Y:S01]  /*8610*/  IADD3.X R3, PT, PT, R3, UR17, R4, P0, !PT ;  /* 0x0000001103037c10 */ /* 0x000fe200087fe404 */
[----:B------:R4:W2:Y:S01]  /*8620*/  LDS.128 R36, [R0+0x15000] ;  /* 0x0150000000247984 */ /* 0x0008a20000000c00 */
[----:B------:R-:W-:Y:S01]  /*8630*/  ISETP.GE.AND P4, PT, R5, UR31, PT ;  /* 0x0000001f05007c0c */ /* 0x000fe2000bf86270 */
[----:B------:R-:W-:Y:S01]  /*8640*/  IMAD.X R30, RZ, RZ, RZ, P2 ;  /* 0x000000ffff1e7224 */ /* 0x000fe200010e06ff */
[----:B------:R-:W-:Y:S01]  /*8650*/  IADD3 R28, P1, PT, R222, 0x40, RZ ;  /* 0x00000040de1c7810 */ /* 0x000fe20007f3e0ff */
[----:B------:R4:W2:Y:S01]  /*8660*/  LDS.128 R44, [R0+0x16000] ;  /* 0x01600000002c7984 */ /* 0x0008a20000000c00 */
[----:B-1----:R-:W-:Y:S01]  /*8670*/  IMAD.WIDE.U32 R6, R8, UR20, R2 ;  /* 0x0000001408067c25 */ /* 0x002fe2000f8e0002 */
[----:B------:R-:W-:Y:S02]  /*8680*/  IADD3 R29, P0, PT, R222, 0x60, RZ ;  /* 0x00000060de1d7810 */ /* 0x000fe40007f1e0ff */
[----:B------:R4:W1:Y:S01]  /*8690*/  LDS.128 R52, [R0+0x17000] ;  /* 0x0170000000347984 */ /* 0x0008620000000c00 */
[----:B------:R-:W-:-:S03]  /*86a0*/  IMAD R16, R9, UR20, R7 ;  /* 0x0000001409107c24 */ /* 0x000fc6000f8e0207 */
[----:B------:R4:W1:Y:S04]  /*86b0*/  LDS.128 R32, [R0+0x19000] ;  /* 0x0190000000207984 */ /* 0x0008680000000c00 */
[----:B------:R4:W1:Y:S04]  /*86c0*/  LDS.128 R40, [R0+0x1a000] ;  /* 0x01a0000000287984 */ /* 0x0008680000000c00 */
[----:B------:R4:W1:Y:S01]  /*86d0*/  LDS.128 R48, [R0+0x1b000] ;  /* 0x01b0000000307984 */ /* 0x0008620000000c00 */
[----:B---3--:R-:W-:Y:S05]  /*86e0*/  @P3 BRA `(.L_x_296) ;  /* 0x00000000002c3947 */ /* 0x008fea0003800000 */
[----:B------:R-:W3:Y:S01]  /*86f0*/  LDS.128 R8, [R0+0xc000] ;  /* 0x00c0000000087984 */ /* 0x000ee20000000c00 */
[----:B------:R-:W2:Y:S01]  /*8700*/  LDCU.64 UR12, c[0x0][0x560] ;  /* 0x0000ac00ff0c77ac */ /* 0x000ea20008000a00 */
[----:B------:R-:W-:Y:S02]  /*8710*/  MOV R2, R6 ;  /* 0x0000000600027202 */ /* 0x000fe40000000f00 */
[----:B------:R-:W4:Y:S01]  /*8720*/  LDS.128 R12, [R0+0x10000] ;  /* 0x01000000000c7984 */ /* 0x000f220000000c00 */
[----:B------:R-:W-:-:S03]  /*8730*/  MOV R3, R16 ;  /* 0x0000001000037202 */ /* 0x000fc60000000f00 */
[----:B------:R-:W-:-:S04]  /*8740*/  IMAD.WIDE.U32 R2, R222, UR10, R2 ;  /* 0x0000000ade027c25 */ /* 0x000fc8000f8e0002 */
[----:B------:R-:W-:Y:S01]  /*8750*/  IMAD R3, R222, UR11, R3 ;  /* 0x0000000bde037c24 */ /* 0x000fe2000f8e0203 */
[----:B--2---:R-:W-:-:S04]  /*8760*/  LEA R4, P2, R2, UR12, 0x1 ;  /* 0x0000000c02047c11 */ /* 0x004fc8000f8408ff */
[----:B------:R-:W-:-:S05]  /*8770*/  LEA.HI.X R5, R2, UR13, R3, 0x1, P2 ;  /* 0x0000000d02057c11 */ /* 0x000fca00090f0c03 */
[----:B---3--:R3:W-:Y:S04]  /*8780*/  STG.E.128 desc[UR32][R4.64], R8 ;  /* 0x0000000804007986 */ /* 0x0087e8000c101d20 */
[----:B----4-:R3:W-:Y:S02]  /*8790*/  STG.E.128 desc[UR32][R4.64+0x80], R12 ;  /* 0x0000800c04007986 */ /* 0x0107e4000c101d20 */
.L_x_296:
[----:B------:R-:W-:Y:S05]  /*87a0*/  BSYNC.RECONVERGENT B0 ;  /* 0x0000000000007941 */ /* 0x000fea0003800200 */
.L_x_295:
[----:B------:R-:W-:Y:S04]  /*87b0*/  BSSY.RECONVERGENT B0, `(.L_x_297) ;  /* 0x000000d000007945 */ /* 0x000fe80003800200 */
[----:B------:R-:W-:Y:S05]  /*87c0*/  @P6 BRA `(.L_x_298) ;  /* 0x00000000002c6947 */ /* 0x000fea0003800000 */
[----:B------:R-:W2:Y:S01]  /*87d0*/  LDCU.64 UR12, c[0x0][0x560] ;  /* 0x0000ac00ff0c77ac */ /* 0x000ea20008000a00 */
[----:B------:R-:W-:Y:S01]  /*87e0*/  MOV R2, R6 ;  /* 0x0000000600027202 */ /* 0x000fe20000000f00 */
[----:B---3--:R-:W-:Y:S01]  /*87f0*/  IMAD R4, R30, UR10, RZ ;  /* 0x0000000a1e047c24 */ /* 0x008fe2000f8e02ff */
[----:B------:R-:W-:-:S03]  /*8800*/  MOV R3, R16 ;  /* 0x0000001000037202 */ /* 0x000fc60000000f00 */
[C---:B------:R-:W-:Y:S02]  /*8810*/  IMAD R4, R18.reuse, UR11, R4 ;  /* 0x0000000b12047c24 */ /* 0x040fe4000f8e0204 */
[----:B------:R-:W-:-:S05]  /*8820*/  IMAD.WIDE.U32 R2, R18, UR10, R2 ;  /* 0x0000000a12027c25 */ /* 0x000fca000f8e0002 */
[----:B------:R-:W-:Y:S02]  /*8830*/  IADD3 R3, PT, PT, R4, R3, RZ ;  /* 0x0000000304037210 */ /* 0x000fe40007ffe0ff */
[----:B--2---:R-:W-:-:S04]  /*8840*/  LEA R4, P2, R2, UR12, 0x1 ;  /* 0x0000000c02047c11 */ /* 0x004fc8000f8408ff */
[----:B------:R-:W-:-:S05]  /*8850*/  LEA.HI.X R5, R2, UR13, R3, 0x1, P2 ;  /* 0x0000000d02057c11 */ /* 0x000fca00090f0c03 */
[----:B------:R2:W-:Y:S04]  /*8860*/  STG.E.128 desc[UR32][R4.64], R24 ;  /* 0x0000001804007986 */ /* 0x0005e8000c101d20 */
[----:B------:R2:W-:Y:S02]  /*8870*/  STG.E.128 desc[UR32][R4.64+0x80], R20 ;  /* 0x0000801404007986 */ /* 0x0005e4000c101d20 */
.L_x_298:
[----:B------:R-:W-:Y:S05]  /*8880*/  BSYNC.RECONVERGENT B0 ;  /* 0x0000000000007941 */ /* 0x000fea0003800200 */
.L_x_297:
[----:B---3--:R3:W1:Y:S01]  /*8890*/  LDS.128 R12, [R0+0xe000] ;  /* 0x00e00000000c7984 */ /* 0x0086620000000c00 */
[----:B------:R-:W-:Y:S01]  /*88a0*/  BSSY.RECONVERGENT B0, `(.L_x_299) ;  /* 0x0000010000007945 */ /* 0x000fe20003800200 */
[----:B--2---:R-:W-:Y:S02]  /*88b0*/  SHF.L.U32 R21, R17, 0x3, RZ ;  /* 0x0000000311157819 */ /* 0x004fe400000006ff */
[----:B------:R3:W2:Y:S01]  /*88c0*/  LDS.128 R8, [R0+0x12000] ;  /* 0x0120000000087984 */ /* 0x0006a20000000c00 */
[----:B------:R-:W-:Y:S01]  /*88d0*/  IADD3.X R20, PT, PT, RZ, RZ, RZ, P1, !PT ;  /* 0x000000ffff147210 */ /* 0x000fe20000ffe4ff */
[----:B------:R-:W-:Y:S06]  /*88e0*/  @P5 BRA `(.L_x_300) ;  /* 0x00000000002c5947 */ /* 0x000fec0003800000 */
[----:B------:R-:W4:Y:S01]  /*88f0*/  LDCU.64 UR12, c[0x0][0x560] ;  /* 0x0000ac00ff0c77ac */ /* 0x000f220008000a00 */
[----:B------:R-:W-:Y:S01]  /*8900*/  MOV R2, R6 ;  /* 0x0000000600027202 */ /* 0x000fe20000000f00 */
[----:B------:R-:W-:Y:S01]  /*8910*/  IMAD R4, R20, UR10, RZ ;  /* 0x0000000a14047c24 */ /* 0x000fe2000f8e02ff */
[----:B------:R-:W-:-:S03]  /*8920*/  MOV R3, R16 ;  /* 0x0000001000037202 */ /* 0x000fc60000000f00 */
[C---:B------:R-:W-:Y:S02]  /*8930*/  IMAD R4, R28.reuse, UR11, R4 ;  /* 0x0000000b1c047c24 */ /* 0x040fe4000f8e0204 */
[----:B------:R-:W-:-:S05]  /*8940*/  IMAD.WIDE.U32 R2, R28, UR10, R2 ;  /* 0x0000000a1c027c25 */ /* 0x000fca000f8e0002 */
[----:B------:R-:W-:Y:S02]  /*8950*/  IADD3 R3, PT, PT, R4, R3, RZ ;  /* 0x0000000304037210 */ /* 0x000fe40007ffe0ff */
[----:B----4-:R-:W-:-:S04]  /*8960*/  LEA R4, P1, R2, UR12, 0x1 ;  /* 0x0000000c02047c11 */ /* 0x010fc8000f8208ff */
[----:B------:R-:W-:-:S05]  /*8970*/  LEA.HI.X R5, R2, UR13, R3, 0x1, P1 ;  /* 0x0000000d02057c11 */ /* 0x000fca00088f0c03 */
[----:B-1----:R1:W-:Y:S04]  /*8980*/  STG.E.128 desc[UR32][R4.64], R12 ;  /* 0x0000000c04007986 */ /* 0x0023e8000c101d20 */
[----:B--2---:R1:W-:Y:S02]  /*8990*/  STG.E.128 desc[UR32][R4.64+0x80], R8 ;  /* 0x0000800804007986 */ /* 0x0043e4000c101d20 */
.L_x_300:
[----:B------:R-:W-:Y:S05]  /*89a0*/  BSYNC.RECONVERGENT B0 ;  /* 0x0000000000007941 */ /* 0x000fea0003800200 */
.L_x_299:
[----:B-1----:R1:W1:Y:S01]  /*89b0*/  LDS.128 R12, [R0+0xf000] ;  /* 0x00f00000000c7984 */ /* 0x0022620000000c00 */
[----:B------:R-:W-:Y:S01]  /*89c0*/  BSSY.RECONVERGENT B0, `(.L_x_301) ;  /* 0x0000011000007945 */ /* 0x000fe20003800200 */
[----:B------:R-:W-:Y:S01]  /*89d0*/  IMAD.U32 R17, RZ, RZ, UR8 ;  /* 0x00000008ff117e24 */ /* 0x000fe2000f8e00ff */
[----:B------:R-:W-:Y:S01]  /*89e0*/  IADD3.X R19, PT, PT, RZ, RZ, RZ, P0, !PT ;  /* 0x000000ffff137210 */ /* 0x000fe200007fe4ff */
[----:B--2---:R2:W1:Y:S01]  /*89f0*/  LDS.128 R8, [R0+0x13000] ;  /* 0x0130000000087984 */ /* 0x0044620000000c00 */
[----:B------:R-:W-:Y:S01]  /*8a00*/  LOP3.LUT R21, R21, 0x38, RZ, 0xc0, !PT ;  /* 0x0000003815157812 */ /* 0x000fe200078ec0ff */
[----:B------:R-:W-:Y:S06]  /*8a10*/  @P4 BRA `(.L_x_302) ;  /* 0x00000000002c4947 */ /* 0x000fec0003800000 */
[----:B------:R-:W3:Y:S01]  /*8a20*/  LDCU.64 UR12, c[0x0][0x560] ;  /* 0x0000ac00ff0c77ac */ /* 0x000ee20008000a00 */
[----:B------:R-:W-:Y:S01]  /*8a30*/  MOV R2, R6 ;  /* 0x0000000600027202 */ /* 0x000fe20000000f00 */
[----:B------:R-:W-:Y:S01]  /*8a40*/  IMAD R7, R19, UR10, RZ ;  /* 0x0000000a13077c24 */ /* 0x000fe2000f8e02ff */
[----:B------:R-:W-:-:S03]  /*8a50*/  MOV R3, R16 ;  /* 0x0000001000037202 */ /* 0x000fc60000000f00 */
[----:B------:R-:W-:-:S04]  /*8a60*/  IMAD.WIDE.U32 R4, R29, UR10, R2 ;  /* 0x0000000a1d047c25 */ /* 0x000fc8000f8e0002 */
[----:B------:R-:W-:-:S05]  /*8a70*/  IMAD R2, R29, UR11, R7 ;  /* 0x0000000b1d027c24 */ /* 0x000fca000f8e0207 */
[----:B------:R-:W-:Y:S02]  /*8a80*/  IADD3 R3, PT, PT, R2, R5, RZ ;  /* 0x0000000502037210 */ /* 0x000fe40007ffe0ff */
[----:B---3--:R-:W-:-:S04]  /*8a90*/  LEA R2, P0, R4, UR12, 0x1 ;  /* 0x0000000c04027c11 */ /* 0x008fc8000f8008ff */
[----:B------:R-:W-:-:S05]  /*8aa0*/  LEA.HI.X R3, R4, UR13, R3, 0x1, P0 ;  /* 0x0000000d04037c11 */ /* 0x000fca00080f0c03 */
[----:B-1----:R1:W-:Y:S04]  /*8ab0*/  STG.E.128 desc[UR32][R2.64], R12 ;  /* 0x0000000c02007986 */ /* 0x0023e8000c101d20 */
[----:B------:R1:W-:Y:S02]  /*8ac0*/  STG.E.128 desc[UR32][R2.64+0x80], R8 ;  /* 0x0000800802007986 */ /* 0x0003e4000c101d20 */
.L_x_302:
[----:B------:R-:W-:Y:S05]  /*8ad0*/  BSYNC.RECONVERGENT B0 ;  /* 0x0000000000007941 */ /* 0x000fea0003800200 */
.L_x_301:
[----:B-1----:R1:W1:Y:S01]  /*8ae0*/  LDS.128 R12, [R0+0x14000] ;  /* 0x01400000000c7984 */ /* 0x0022620000000c00 */
[----:B------:R-:W-:Y:S01]  /*8af0*/  MOV R2, R21 ;  /* 0x0000001500027202 */ /* 0x000fe20000000f00 */
[----:B------:R-:W-:Y:S01]  /*8b00*/  UIMAD UR15, UR15, UR8, URZ ;  /* 0x000000080f0f72a4 */ /* 0x000fe2000f8e02ff */
[----:B------:R-:W-:Y:S01]  /*8b10*/  MOV R3, RZ ;  /* 0x000000ff00037202 */ /* 0x000fe20000000f00 */
[----:B------:R1:W1:Y:S01]  /*8b20*/  LDS.128 R8, [R0+0x18000] ;  /* 0x0180000000087984 */ /* 0x0002620000000c00 */
[----:B------:R-:W-:Y:S01]  /*8b30*/  BSSY.RECONVERGENT B0, `(.L_x_303) ;  /* 0x0000011000007945 */ /* 0x000fe20003800200 */
[----:B------:R-:W-:Y:S01]  /*8b40*/  UIMAD UR15, UR14, UR9, UR15 ;  /* 0x000000090e0f72a4 */ /* 0x000fe2000f8e020f */
[----:B------:R-:W-:-:S03]  /*8b50*/  IMAD.WIDE.U32 R2, R17, UR14, R2 ;  /* 0x0000000e11027c25 */ /* 0x000fc6000f8e0002 */
[----:B------:R-:W-:-:S04]  /*8b60*/  IADD3 R2, P0, PT, R2, UR16, RZ ;  /* 0x0000001002027c10 */ /* 0x000fc8000ff1e0ff */
[----:B------:R-:W-:-:S03]  /*8b70*/  IADD3.X R3, PT, PT, R31, UR15, R3, P0, !PT ;  /* 0x0000000f1f037c10 */ /* 0x000fc600087fe403 */
[----:B------:R-:W-:-:S04]  /*8b80*/  IMAD.WIDE.U32 R6, R56, UR20, R2 ;  /* 0x0000001438067c25 */ /* 0x000fc8000f8e0002 */
[----:B------:R-:W-:Y:S01]  /*8b90*/  IMAD R16, R57, UR20, R7 ;  /* 0x0000001439107c24 */ /* 0x000fe2000f8e0207 */
[----:B------:R-:W-:Y:S06]  /*8ba0*/  @P3 BRA `(.L_x_304) ;  /* 0x0000000000243947 */ /* 0x000fec0003800000 */
[----:B------:R-:W1:Y:S01]  /*8bb0*/  LDCU.64 UR10, c[0x0][0x568] ;  /* 0x0000ad00ff0a77ac */ /* 0x000e620008000a00 */
[----:B------:R-:W-:Y:S02]  /*8bc0*/  MOV R2, R6 ;  /* 0x0000000600027202 */ /* 0x000fe40000000f00 */
[----:B------:R-:W-:-:S03]  /*8bd0*/  MOV R3, R16 ;  /* 0x0000001000037202 */ /* 0x000fc60000000f00 */
[----:B------:R-:W-:-:S04]  /*8be0*/  IMAD.WIDE.U32 R4, R222, UR8, R2 ;  /* 0x00000008de047c25 */ /* 0x000fc8000f8e0002 */
[----:B-1234-:R-:W-:Y:S01]  /*8bf0*/  IMAD R0, R222, UR9, R5 ;  /* 0x00000009de007c24 */ /* 0x01efe2000f8e0205 */
[----:B------:R-:W-:-:S04]  /*8c00*/  LEA R2, P0, R4, UR10, 0x1 ;  /* 0x0000000a04027c11 */ /* 0x000fc8000f8008ff */
[----:B------:R-:W-:-:S05]  /*8c10*/  LEA.HI.X R3, R4, UR11, R0, 0x1, P0 ;  /* 0x0000000b04037c11 */ /* 0x000fca00080f0c00 */
[----:B------:R1:W-:Y:S04]  /*8c20*/  STG.E.128 desc[UR32][R2.64], R12 ;  /* 0x0000000c02007986 */ /* 0x0003e8000c101d20 */
[----:B------:R1:W-:Y:S02]  /*8c30*/  STG.E.128 desc[UR32][R2.64+0x80], R8 ;  /* 0x0000800802007986 */ /* 0x0003e4000c101d20 */
.L_x_304:
[----:B------:R-:W-:Y:S05]  /*8c40*/  BSYNC.RECONVERGENT B0 ;  /* 0x0000000000007941 */ /* 0x000fea0003800200 */
.L_x_303:
[----:B------:R-:W-:Y:S04]  /*8c50*/  BSSY.RECONVERGENT B0, `(.L_x_305) ;  /* 0x000000d000007945 */ /* 0x000fe80003800200 */
[----:B------:R-:W-:Y:S05]  /*8c60*/  @P6 BRA `(.L_x_306) ;  /* 0x00000000002c6947 */ /* 0x000fea0003800000 */
[----:B------:R-:W2:Y:S01]  /*8c70*/  LDCU.64 UR10, c[0x0][0x568] ;  /* 0x0000ad00ff0a77ac */ /* 0x000ea20008000a00 */
[----:B-1----:R-:W-:Y:S01]  /*8c80*/  MOV R2, R6 ;  /* 0x0000000600027202 */ /* 0x002fe20000000f00 */
[----:B--234-:R-:W-:Y:S01]  /*8c90*/  IMAD R0, R30, UR8, RZ ;  /* 0x000000081e007c24 */ /* 0x01cfe2000f8e02ff */
[----:B------:R-:W-:-:S03]  /*8ca0*/  MOV R3, R16 ;  /* 0x0000001000037202 */ /* 0x000fc60000000f00 */
[C---:B------:R-:W-:Y:S02]  /*8cb0*/  IMAD R0, R18.reuse, UR9, R0 ;  /* 0x0000000912007c24 */ /* 0x040fe4000f8e0200 */
[----:B------:R-:W-:-:S05]  /*8cc0*/  IMAD.WIDE.U32 R2, R18, UR8, R2 ;  /* 0x0000000812027c25 */ /* 0x000fca000f8e0002 */
[----:B------:R-:W-:Y:S02]  /*8cd0*/  IADD3 R0, PT, PT, R0, R3, RZ ;  /* 0x0000000300007210 */ /* 0x000fe40007ffe0ff */
[----:B------:R-:W-:-:S04]  /*8ce0*/  LEA R4, P0, R2, UR10, 0x1 ;  /* 0x0000000a02047c11 */ /* 0x000fc8000f8008ff */
[----:B------:R-:W-:-:S05]  /*8cf0*/  LEA.HI.X R5, R2, UR11, R0, 0x1, P0 ;  /* 0x0000000b02057c11 */ /* 0x000fca00080f0c00 */
[----:B------:R1:W-:Y:S04]  /*8d00*/  STG.E.128 desc[UR32][R4.64], R36 ;  /* 0x0000002404007986 */ /* 0x0003e8000c101d20 */
[----:B------:R1:W-:Y:S02]  /*8d10*/  STG.E.128 desc[UR32][R4.64+0x80], R32 ;  /* 0x0000802004007986 */ /* 0x0003e4000c101d20 */
.L_x_306:
[----:B------:R-:W-:Y:S05]  /*8d20*/  BSYNC.RECONVERGENT B0 ;  /* 0x0000000000007941 */ /* 0x000fea0003800200 */
.L_x_305:
        /* <DEDUP_REMOVED lines=13> */
.L_x_308:
[----:B------:R-:W-:Y:S05]  /*8e00*/  BSYNC.RECONVERGENT B0 ;  /* 0x0000000000007941 */ /* 0x000fea0003800200 */
.L_x_307:
        /* <DEDUP_REMOVED lines=12> */
.L_x_288:
[----:B------:R-:W-:Y:S05]  /*8ed0*/  BSYNC.RECONVERGENT B1 ;  /* 0x0000000000017941 */ /* 0x000fea0003800200 */
.L_x_258:
[----:B------:R-:W2:Y:S01]  /*8ee0*/  LDCU UR9, c[0x0][0x438] ;  /* 0x00008700ff0977ac */ /* 0x000ea20008000800 */
[----:B------:R-:W4:Y:S01]  /*8ef0*/  LDCU UR10, c[0x0][0x370] ;  /* 0x00006e00ff0a77ac */ /* 0x000f220008000800 */
[----:B--2---:R-:W-:-:S04]  /*8f00*/  UIADD3 UR9, UPT, UPT, UR9, 0x7f, URZ ;  /* 0x0000007f09097890 */ /* 0x004fc8000fffe0ff */
[----:B------:R-:W-:Y:S02]  /*8f10*/  USHF.R.S32.HI UR8, URZ, 0x1f, UR9 ;  /* 0x0000001fff087899 */ /* 0x000fe40008011409 */
[----:B----4-:R-:W-:Y:S02]  /*8f20*/  UIADD3 UR34, UPT, UPT, UR10, UR34, URZ ;  /* 0x000000220a227290 */ /* 0x010fe4000fffe0ff */
[----:B------:R-:W-:Y:S01]  /*8f30*/  ULEA.HI UR8, UR8, UR9, URZ, 0x7 ;  /* 0x0000000908087291 */ /* 0x000fe2000f8f38ff */
[----:B------:R-:W-:-:S03]  /*8f40*/  UMOV UR10, UR19 ;  /* 0x00000013000a7c82 */ /* 0x000fc60008000000 */
[----:B------:R-:W-:-:S04]  /*8f50*/  USHF.R.S32.HI UR8, URZ, 0x7, UR8 ;  /* 0x00000007ff087899 */ /* 0x000fc80008011408 */
[----:B------:R-:W-:-:S09]  /*8f60*/  UISETP.GE.AND UP0, UPT, UR34, UR8, UPT ;  /* 0x000000082200728c */ /* 0x000fd2000bf06270 */
[----:B------:R-:W-:Y:S05]  /*8f70*/  BRA.U !UP0, `(.L_x_309) ;  /* 0xffffff7108e07547 */ /* 0x000fea000b83ffff */
[----:B------:R-:W-:Y:S05]  /*8f80*/  EXIT ;  /* 0x000000000000794d */ /* 0x000fea0003800000 */
.L_x_310:
        /* <DEDUP_REMOVED lines=15> */
.L_x_1247:


//--------------------- .text._ZN5flash44flash_bwd_dq_dk_dv_loop_seqk_parallel_kernelI23Flash_bwd_kernel_traitsILi128ELi64ELi128ELi8ELi2ELi4ELi2ELb0ELb0EN7cutlass10bfloat16_tE19Flash_kernel_traitsILi128ELi64ELi128ELi8ES3_EELb0ELb1ELb0ELb1ELb0ELb0ELb0EEEvNS_16Flash_bwd_paramsE --------------------------
	.section	.text._ZN5flash44flash_bwd_dq_dk_dv_loop_seqk_parallel_kernelI23Flash_bwd_kernel_traitsILi128ELi64ELi128ELi8ELi2ELi4ELi2ELb0ELb0EN7cutlass10bfloat16_tE19Flash_kernel_traitsILi128ELi64ELi128ELi8ES3_EELb0ELb1ELb0ELb1ELb0ELb0ELb0EEEvNS_16Flash_bwd_paramsE,"ax",@progbits
	.align	128
        .global         _ZN5flash44flash_bwd_dq_dk_dv_loop_seqk_parallel_kernelI23Flash_bwd_kernel_traitsILi128ELi64ELi128ELi8ELi2ELi4ELi2ELb0ELb0EN7cutlass10bfloat16_tE19Flash_kernel_traitsILi128ELi64ELi128ELi8ES3_EELb0ELb1ELb0ELb1ELb0ELb0ELb0EEEvNS_16Flash_bwd_paramsE
        .type           _ZN5flash44flash_bwd_dq_dk_dv_loop_seqk_parallel_kernelI23Flash_bwd_kernel_traitsILi128ELi64ELi128ELi8ELi2ELi4ELi2ELb0ELb0EN7cutlass10bfloat16_tE19Flash_kernel_traitsILi128ELi64ELi128ELi8ES3_EELb0ELb1ELb0ELb1ELb0ELb0ELb0EEEvNS_16Flash_bwd_paramsE,@function
        .size           _ZN5flash44flash_bwd_dq_dk_dv_loop_seqk_parallel_kernelI23Flash_bwd_kernel_traitsILi128ELi64ELi128ELi8ELi2ELi4ELi2ELb0ELb0EN7cutlass10bfloat16_tE19Flash_kernel_traitsILi128ELi64ELi128ELi8ES3_EELb0ELb1ELb0ELb1ELb0ELb0ELb0EEEvNS_16Flash_bwd_paramsE,(.L_x_1248 - _ZN5flash44flash_bwd_dq_dk_dv_loop_seqk_parallel_kernelI23Flash_bwd_kernel_traitsILi128ELi64ELi128ELi8ELi2ELi4ELi2ELb0ELb0EN7cutlass10bfloat16_tE19Flash_kernel_traitsILi128ELi64ELi128ELi8ES3_EELb0ELb1ELb0ELb1ELb0ELb0ELb0EEEvNS_16Flash_bwd_paramsE)
        .other          _ZN5flash44flash_bwd_dq_dk_dv_loop_seqk_parallel_kernelI23Flash_bwd_kernel_traitsILi128ELi64ELi128ELi8ELi2ELi4ELi2ELb0ELb0EN7cutlass10bfloat16_tE19Flash_kernel_traitsILi128ELi64ELi128ELi8ES3_EELb0ELb1ELb0ELb1ELb0ELb0ELb0EEEvNS_16Flash_bwd_paramsE,@"STO_CUDA_ENTRY STV_DEFAULT"
_ZN5flash44flash_bwd_dq_dk_dv_loop_seqk_parallel_kernelI23Flash_bwd_kernel_traitsILi128ELi64ELi128ELi8ELi2ELi4ELi2ELb0ELb0EN7cutlass10bfloat16_tE19Flash_kernel_traitsILi128ELi64ELi128ELi8ES3_EELb0ELb1ELb0ELb1ELb0ELb0ELb0EEEvNS_16Flash_bwd_paramsE:
.text._ZN5flash44flash_bwd_dq_dk_dv_loop_seqk_parallel_kernelI23Flash_bwd_kernel_traitsILi128ELi64ELi128ELi8ELi2ELi4ELi2ELb0ELb0EN7cutlass10bfloat16_tE19Flash_kernel_traitsILi128ELi64ELi128ELi8ES3_EELb0ELb1ELb0ELb1ELb0ELb0ELb0EEEvNS_16Flash_bwd_paramsE:
        /* <DEDUP_REMOVED lines=19> */
[----:B------:R-:W-:Y:S01]  /*0130*/  S2UR UR19, SR_CTAID.Y ;  /* 0x00000000001379c3 */ /* 0x000fe20000002600 */
[----:B-1----:R-:W-:-:S02]  /*0140*/  ULEA UR44, UP0, UR25, UR44, 0x2 ;  /* 0x0000002c192c7291 */ /* 0x002fc4000f8010ff */
[----:B--2---:R-:W-:Y:S02]  /*0150*/  UISETP.EQ.U32.AND UP2, UPT, UR4, URZ, UPT ;  /* 0x000000ff0400728c */ /* 0x004fe4000bf42070 */
[----:B------:R-:W-:Y:S02]  /*0160*/  UISETP.NE.U32.AND UP6, UPT, UR4, URZ, UPT ;  /* 0x000000ff0400728c */ /* 0x000fe4000bfc5070 */
[----:B------:R-:W-:Y:S01]  /*0170*/  ULEA.HI.X UR45, UR25, UR45, URZ, 0x2, UP0 ;  /* 0x0000002d192d7291 */ /* 0x000fe200080f14ff */
[----:B------:R-:W1:Y:S01]  /*0180*/  S2UR UR4, SR_CgaCtaId ;  /* 0x00000000000479c3 */ /* 0x000e620000008800 */
[----:B---3--:R-:W-:Y:S02]  /*0190*/  UISETP.NE.U32.AND UP1, UPT, UR6, URZ, UPT ;  /* 0x000000ff0600728c */ /* 0x008fe4000bf25070 */
[----:B------:R-:W-:Y:S02]  /*01a0*/  UISETP.NE.U32.AND UP0, UPT, UR6, URZ, UPT ;  /* 0x000000ff0600728c */ /* 0x000fe4000bf05070 */
[----:B------:R-:W-:-:S02]  /*01b0*/  UISETP.NE.AND.EX UP5, UPT, UR7, URZ, UPT, UP1 ;  /* 0x000000ff0700728c */ /* 0x000fc4000bfa5310 */
[----:B------:R-:W-:Y:S01]  /*01c0*/  UISETP.NE.AND.EX UP4, UPT, UR7, URZ, UPT, UP0 ;  /* 0x000000ff0700728c */ /* 0x000fe2000bf85300 */
[----:B------:R-:W2:Y:S01]  /*01d0*/  S2UR UR22, SR_CTAID.X ;  /* 0x00000000001679c3 */ /* 0x000ea20000002500 */
[----:B------:R-:W3:Y:S01]  /*01e0*/  LDCU.64 UR6, c[0x0][0x470] ;  /* 0x00008e00ff0677ac */ /* 0x000ee20008000a00 */
[----:B----4-:R-:W-:Y:S02]  /*01f0*/  UISETP.NE.AND UP3, UPT, UR8, URZ, UPT ;  /* 0x000000ff0800728c */ /* 0x010fe4000bf65270 */
[----:B------:R-:W-:-:S04]  /*0200*/  UISETP.NE.AND.EX UP6, UPT, UR5, URZ, UPT, UP6 ;  /* 0x000000ff0500728c */ /* 0x000fc8000bfc5360 */
[----:B------:R-:W4:Y:S01]  /*0210*/  S2UR UR18, SR_CTAID.Y ;  /* 0x00000000001279c3 */ /* 0x000f220000002600 */
[----:B------:R-:W-:Y:S01]  /*0220*/  UISETP.EQ.OR.EX UP0, UPT, UR5, URZ, !UP3, UP2 ;  /* 0x000000ff0500728c */ /* 0x000fe2000df02720 */
[----:B------:R-:W-:Y:S02]  /*0230*/  UMOV UR8, 0x400 ;  /* 0x0000040000087882 */ /* 0x000fe40000000000 */
[----:B------:R-:W-:Y:S01]  /*0240*/  UMOV UR5, 0x400 ;  /* 0x0000040000057882 */ /* 0x000fe20000000000 */
[----:B------:R-:W-:Y:S02]  /*0250*/  UP2UR UR27, UPR, URZ, 0x1 ;  /* 0x00000001ff1b7883 */ /* 0x000fe40008000000 */
[----:B------:R-:W-:Y:S01]  /*0260*/  UP2UR UR26, UPR, URZ, 0x8 ;  /* 0x00000008ff1a7883 */ /* 0x000fe20008000000 */
[----:B------:R-:W2:Y:S01]  /*0270*/  S2UR UR21, SR_CTAID.Z ;  /* 0x00000000001579c3 */ /* 0x000ea20000002700 */
[----:B-1----:R-:W-:Y:S02]  /*0280*/  ULEA UR4, UR4, UR5, 0x18 ;  /* 0x0000000504047291 */ /* 0x002fe4000f8ec0ff */
[----:B---3--:R-:W-:Y:S01]  /*0290*/  UISETP.NE.U32.AND UP0, UPT, UR6, URZ, UPT ;  /* 0x000000ff0600728c */ /* 0x008fe2000bf05070 */
[----:B------:R-:W1:Y:S01]  /*02a0*/  LDCU.64 UR28, c[0x0][0x460] ;  /* 0x00008c00ff1c77ac */ /* 0x000e620008000a00 */
[----:B------:R-:W3:Y:S01]  /*02b0*/  LDCU UR20, c[0x0][0x438] ;  /* 0x00008700ff1477ac */ /* 0x000ee20008000800 */
[----:B------:R-:W1:Y:S01]  /*02c0*/  @!UP4 LDCU UR23, c[0x0][0x434] ;  /* 0x00008680ff17c7ac */ /* 0x000e620008000800 */
[----:B------:R-:W-:-:S02]  /*02d0*/  ULEA UR36, UR36, UR8, 0x18 ;  /* 0x0000000824247291 */ /* 0x000fc4000f8ec0ff */
[----:B------:R-:W-:Y:S02]  /*02e0*/  UIADD3 UR33, UPT, UPT, UR4, 0x20000, URZ ;  /* 0x0002000004217890 */ /* 0x000fe4000fffe0ff */
[----:B------:R-:W-:Y:S01]  /*02f0*/  UISETP.NE.AND.EX UP3, UPT, UR7, URZ, UPT, UP0 ;  /* 0x000000ff0700728c */ /* 0x000fe2000bf65300 */
[----:B------:R-:W-:Y:S01]  /*0300*/  UMOV UR30, 0xffffc000 ;  /* 0xffffc000001e7882 */ /* 0x000fe20000000000 */
[----:B------:R-:W-:Y:S01]  /*0310*/  UMOV UR31, URZ ;  /* 0x000000ff001f7c82 */ /* 0x000fe20008000000 */
[----:B------:R-:W-:-:S08]  /*0320*/  UMOV UR32, URZ ;  /* 0x000000ff00207c82 */ /* 0x000fd00008000000 */
.L_x_391:
[----:B------:R-:W5:Y:S01]  /*0330*/  LDCU.64 UR8, c[0x0][0x478] ;  /* 0x00008f00ff0877ac */ /* 0x000f620008000a00 */
        /* <DEDUP_REMOVED lines=8> */
[----:B-1----:R-:W-:Y:S02]  /*03c0*/  UIMAD.WIDE.U32 UR12, UR25, 0x4, UR28 ;  /* 0x00000004190c78a5 */ /* 0x002fe4000f8e001c */
[----:B-----5:R-:W-:Y:S02]  /*03d0*/  UISETP.NE.U32.AND UP0, UPT, UR8, URZ, UPT ;  /* 0x000000ff0800728c */ /* 0x020fe4000bf05070 */
[----:B------:R-:W5:Y:S02]  /*03e0*/  @P1 LDG.E R6, desc[UR34][R4.64] ;  /* 0x0000002204061981 */ /* 0x000f64000c1e1900 */
[----:B------:R-:W-:-:S06]  /*03f0*/  UISETP.NE.AND.EX UP0, UPT, UR9, URZ, UPT, UP0 ;  /* 0x000000ff0900728c */ /* 0x000fcc000bf05300 */
[----:B------:R-:W-:-:S05]  /*0400*/  PLOP3.LUT P0, PT, PT, PT, UP0, 0x80, 0x8 ;  /* 0x000000000008781c */ /* 0x000fca0003f0f008 */
[----:B------:R-:W-:Y:S01]  /*0410*/  @UP0 ULEA UR14, UP1, UR25, UR8, 0x2 ;  /* 0x00000008190e0291 */ /* 0x000fe2000f8210ff */
[----:B------:R-:W-:Y:S01]  /*0420*/  PLOP3.LUT P3, PT, PT, PT, UP2, 0x80, 0x8 ;  /* 0x000000000008781c */ /* 0x000fe20003f6f028 */
[----:B------:R-:W1:Y:S02]  /*0430*/  @!UP0 LDCU UR5, c[0x0][0x43c] ;  /* 0x00008780ff0587ac */ /* 0x000e640008000800 */
[----:B------:R-:W-:Y:S02]  /*0440*/  @UP0 ULEA.HI.X UR15, UR25, UR9, URZ, 0x2, UP1 ;  /* 0x00000009190f0291 */ /* 0x000fe400088f14ff */
[----:B--23--:R-:W-:Y:S01]  /*0450*/  IMAD.U32 R2, RZ, RZ, UR14 ;  /* 0x0000000eff027e24 */ /* 0x00cfe2000f8e00ff */
[----:B------:R-:W4:Y:S03]  /*0460*/  @!UP0 LDCU.64 UR8, c[0x0][0x488] ;  /* 0x00009100ff0887ac */ /* 0x000f260008000a00 */
[----:B------:R-:W-:-:S05]  /*0470*/  IMAD.U32 R3, RZ, RZ, UR15 ;  /* 0x0000000fff037e24 */ /* 0x000fca000f8e00ff */
[----:B------:R3:W2:Y:S01]  /*0480*/  @P0 LDG.E R4, desc[UR34][R2.64] ;  /* 0x0000002202040981 */ /* 0x0006a2000c1e1900 */
[----:B------:R-:W-:Y:S01]  /*0490*/  UMOV UR40, URZ ;  /* 0x000000ff00287c82 */ /* 0x000fe20008000000 */
[----:B------:R-:W-:Y:S01]  /*04a0*/  UMOV UR17, 0xffffffff ;  /* 0xffffffff00117882 */ /* 0x000fe20000000000 */
[----:B------:R-:W-:Y:S01]  /*04b0*/  UMOV UR42, 0xffffffff ;  /* 0xffffffff002a7882 */ /* 0x000fe20000000000 */
[----:B----4-:R-:W-:-:S04]  /*04c0*/  @!UP0 UISETP.NE.U32.AND UP1, UPT, UR8, URZ, UPT ;  /* 0x000000ff0800828c */ /* 0x010fc8000bf25070 */
[----:B------:R-:W-:-:S04]  /*04d0*/  @!UP0 UISETP.NE.AND.EX UP1, UPT, UR9, URZ, UPT, UP1 ;  /* 0x000000ff0900828c */ /* 0x000fc8000bf25310 */
[----:B-1----:R-:W-:Y:S01]  /*04e0*/  @!UP0 USEL UR9, UR5, URZ, UP1 ;  /* 0x000000ff05098287 */ /* 0x002fe20008800000 */
[----:B---3--:R-:W-:Y:S02]  /*04f0*/  IMAD.U32 R2, RZ, RZ, UR12 ;  /* 0x0000000cff027e24 */ /* 0x008fe4000f8e00ff */
[----:B------:R-:W-:-:S05]  /*0500*/  IMAD.U32 R3, RZ, RZ, UR13 ;  /* 0x0000000dff037e24 */ /* 0x000fca000f8e00ff */
[----:B------:R-:W3:Y:S04]  /*0510*/  @P4 LDG.E R5, desc[UR34][R2.64] ;  /* 0x0000002202054981 */ /* 0x000ee8000c1e1900 */
[----:B------:R1:W4:Y:S02]  /*0520*/  @P2 LDG.E R0, desc[UR34][R2.64+0x4] ;  /* 0x0000042202002981 */ /* 0x000324000c1e1900 */
[----:B-1----:R-:W-:Y:S02]  /*0530*/  IMAD.U32 R2, RZ, RZ, UR44 ;  /* 0x0000002cff027e24 */ /* 0x002fe4000f8e00ff */
[----:B------:R-:W-:-:S05]  /*0540*/  IMAD.U32 R3, RZ, RZ, UR45 ;  /* 0x0000002dff037e24 */ /* 0x000fca000f8e00ff */
[----:B------:R-:W4:Y:S01]  /*0550*/  @!P3 LDG.E R2, desc[UR34][R2.64] ;  /* 0x000000220202b981 */ /* 0x000f22000c1e1900 */
[----:B------:R-:W-:Y:S01]  /*0560*/  USHF.L.U32 UR5, UR43, 0x7, URZ ;  /* 0x000000072b057899 */ /* 0x000fe200080006ff */
[----:B-----5:R-:W-:Y:S02]  /*0570*/  @P1 R2UR UR40, R6 ;  /* 0x00000000062812ca */ /* 0x020fe400000e0000 */
[----:B--2---:R-:W-:-:S13]  /*0580*/  @P0 R2UR UR39, R4 ;  /* 0x00000000042702ca */ /* 0x004fda00000e0000 */
[----:B------:R-:W-:Y:S01]  /*0590*/  @UP0 UIADD3 UR39, UPT, UPT, UR39, -UR40, URZ ;  /* 0x8000002827270290 */ /* 0x000fe2000fffe0ff */
[----:B---3--:R-:W-:Y:S02]  /*05a0*/  @P4 R2UR UR17, R5 ;  /* 0x00000000051142ca */ /* 0x008fe400000e0000 */
[----:B----4-:R-:W-:Y:S02]  /*05b0*/  @P2 R2UR UR8, R0 ;  /* 0x00000000000822ca */ /* 0x010fe400000e0000 */
[----:B------:R-:W-:Y:S01]  /*05c0*/  @!P3 R2UR UR42, R2 ;  /* 0x00000000022ab2ca */ /* 0x000fe200000e0000 */
        /* <DEDUP_REMOVED lines=10> */
.L_x_311:
[----:B------:R-:W-:Y:S01]  /*0670*/  @!UP0 UIADD3 UR39, UPT, UPT, UR9, UR10, -UR40 ;  /* 0x0000000a09278290 */ /* 0x000fe2000fffe828 */
[----:B------:R-:W-:Y:S01]  /*0680*/  @!UP4 UMOV UR41, UR23 ;  /* 0x000000170029cc82 */ /* 0x000fe20008000000 */
        /* <DEDUP_REMOVED lines=32> */
.L_x_313:
[----:B------:R-:W1:Y:S01]  /*0890*/  LDCU.64 UR14, c[0x0][0x3b8] ;  /* 0x00007700ff0e77ac */ /* 0x000e620008000a00 */
[----:B------:R-:W-:-:S04]  /*08a0*/  UIADD3 UR8, UPT, UPT, UR40, UR42, URZ ;  /* 0x0000002a28087290 */ /* 0x000fc8000fffe0ff */
[----:B-1----:R-:W-:Y:S02]  /*08b0*/  UIMAD.WIDE.U32 UR54, UR8, UR14, URZ ;  /* 0x0000000e083672a5 */ /* 0x002fe4000f8e00ff */
[----:B------:R-:W-:-:S04]  /*08c0*/  UIMAD UR8, UR8, UR15, URZ ;  /* 0x0000000f080872a4 */ /* 0x000fc8000f8e02ff */
[----:B------:R-:W-:-:S06]  /*08d0*/  UIADD3 UR8, UPT, UPT, UR55, UR8, URZ ;  /* 0x0000000837087290 */ /* 0x000fcc000fffe0ff */
[----:B------:R-:W-:Y:S02]  /*08e0*/  MOV R19, UR8 ;  /* 0x0000000800137c02 */ /* 0x000fe40008000f00 */
.L_x_314:
        /* <DEDUP_REMOVED lines=44> */
.L_x_315:
[----:B------:R-:W1:Y:S01]  /*0bb0*/  LDCU.64 UR12, c[0x0][0x3c0] ;  /* 0x00007800ff0c77ac */ /* 0x000e620008000a00 */
[----:B------:R-:W-:-:S04]  /*0bc0*/  UIADD3 UR8, UPT, UPT, UR40, UR42, URZ ;  /* 0x0000002a28087290 */ /* 0x000fc8000fffe0ff */
[----:B-1----:R-:W-:Y:S02]  /*0bd0*/  UIMAD.WIDE.U32 UR10, UR8, UR12, URZ ;  /* 0x0000000c080a72a5 */ /* 0x002fe4000f8e00ff */
[----:B------:R-:W-:-:S04]  /*0be0*/  UIMAD UR8, UR8, UR13, URZ ;  /* 0x0000000d080872a4 */ /* 0x000fc8000f8e02ff */
[----:B------:R-:W-:Y:S01]  /*0bf0*/  UIADD3 UR8, UPT, UPT, UR11, UR8, URZ ;  /* 0x000000080b087290 */ /* 0x000fe2000fffe0ff */
[----:B------:R-:W-:-:S05]  /*0c00*/  UMOV UR52, UR10 ;  /* 0x0000000a00347c82 */ /* 0x000fca0008000000 */
[----:B------:R-:W-:-:S07]  /*0c10*/  MOV R23, UR8 ;  /* 0x0000000800177c02 */ /* 0x000fce0008000f00 */
.L_x_316:
        /* <DEDUP_REMOVED lines=11> */
[----:B------:R-:W1:Y:S02]  /*0cd0*/  LDCU UR8, c[0x0][0x444] ;  /* 0x00008880ff0877ac */ /* 0x000e640008000800 */
[----:B-1----:R-:W-:Y:S02]  /*0ce0*/  USHF.R.S32.HI UR9, URZ, 0x1f, UR8 ;  /* 0x0000001fff097899 */ /* 0x002fe40008011408 */
[----:B------:R-:W-:Y:S02]  /*0cf0*/  UIMAD.WIDE.U32 UR46, UR25, UR8, URZ ;  /* 0x00000008192e72a5 */ /* 0x000fe4000f8e00ff */
[----:B------:R-:W-:Y:S02]  /*0d00*/  UIMAD UR8, UR9, UR25, URZ ;  /* 0x00000019090872a4 */ /* 0x000fe4000f8e02ff */
[----:B------:R-:W-:Y:S02]  /*0d10*/  USHF.R.S32.HI UR9, URZ, 0x1f, UR16 ;  /* 0x0000001fff097899 */ /* 0x000fe40008011410 */
[----:B------:R-:W-:-:S02]  /*0d20*/  UIADD3 UR8, UPT, UPT, UR47, UR8, URZ ;  /* 0x000000082f087290 */ /* 0x000fc4000fffe0ff */
[----:B------:R-:W-:Y:S02]  /*0d30*/  UIMAD.WIDE.U32 UR10, UR46, UR16, URZ ;  /* 0x000000102e0a72a5 */ /* 0x000fe4000f8e00ff */
        /* <DEDUP_REMOVED lines=10> */
.L_x_317:
[----:B------:R-:W-:Y:S02]  /*0de0*/  UIMAD.WIDE.U32 UR10, UR60, UR17, URZ ;  /* 0x000000113c0a72a5 */ /* 0x000fe4000f8e00ff */
[----:B------:R-:W-:-:S04]  /*0df0*/  UIMAD UR8, UR61, UR17, URZ ;  /* 0x000000113d0872a4 */ /* 0x000fc8000f8e02ff */
[----:B------:R-:W-:-:S12]  /*0e00*/  UIADD3 UR8, UPT, UPT, UR11, UR8, URZ ;  /* 0x000000080b087290 */ /* 0x000fd8000fffe0ff */
.L_x_318:
[----:B------:R-:W1:Y:S01]  /*0e10*/  LDCU.U8 UR9, c[0x0][0x548] ;  /* 0x0000a900ff0977ac */ /* 0x000e620008000000 */
[----:B------:R-:W-:Y:S01]  /*0e20*/  UMOV UR25, UR19 ;  /* 0x0000001300197c82 */ /* 0x000fe20008000000 */
[----:B------:R-:W2:Y:S01]  /*0e30*/  LDCU.U8 UR62, c[0x0][0x5f0] ;  /* 0x0000be00ff3e77ac */ /* 0x000ea20008000000 */
[----:B------:R-:W-:Y:S02]  /*0e40*/  USHF.L.U32 UR46, UR25, 0x7, URZ ;  /* 0x00000007192e7899 */ /* 0x000fe400080006ff */
[----:B------:R-:W-:Y:S02]  /*0e50*/  UIMAD UR59, UR24, UR48, URZ ;  /* 0x00000030183b72a4 */ /* 0x000fe4000f8e02ff */
[----:B------:R-:W-:-:S04]  /*0e60*/  USEL UR11, UR46, URZ, UP5 ;  /* 0x000000ff2e0b7287 */ /* 0x000fc8000a800000 */
[----:B------:R-:W-:Y:S02]  /*0e70*/  UIADD3 UR11, UP0, UPT, UR50, UR11, URZ ;  /* 0x0000000b320b7290 */ /* 0x000fe4000ff1e0ff */
[----:B-1----:R-:W-:Y:S02]  /*0e80*/  UISETP.NE.AND UP1, UPT, UR9, URZ, UPT ;  /* 0x000000ff0900728c */ /* 0x002fe4000bf25270 */
        /* <DEDUP_REMOVED lines=13> */
.L_x_319:
[----:B------:R-:W1:Y:S01]  /*0f60*/  LDCU UR61, c[0x0][0x434] ;  /* 0x00008680ff3d77ac */ /* 0x000e620008000800 */
[----:B------:R-:W-:-:S04]  /*0f70*/  UIMAD UR9, UR25, UR16, UR24 ;  /* 0x00000010190972a4 */ /* 0x000fc8000f8e0218 */
[----:B-1----:R-:W-:Y:S02]  /*0f80*/  UIMAD UR61, UR9, UR61, URZ ;  /* 0x0000003d093d72a4 */ /* 0x002fe4000f8e02ff */
.L_x_320:
        /* <DEDUP_REMOVED lines=11> */
.L_x_321:
[----:B------:R-:W1:Y:S01]  /*1040*/  LDCU UR60, c[0x0][0x444] ;  /* 0x00008880ff3c77ac */ /* 0x000e620008000800 */
[----:B------:R-:W-:-:S04]  /*1050*/  UIMAD UR9, UR25, UR16, UR24 ;  /* 0x00000010190972a4 */ /* 0x000fc8000f8e0218 */
[----:B-1----:R-:W-:-:S12]  /*1060*/  UIMAD UR60, UR9, UR60, URZ ;  /* 0x0000003c093c72a4 */ /* 0x002fd8000f8e02ff */
.L_x_322:
        /* <DEDUP_REMOVED lines=23> */
[----:B------:R-:W-:Y:S01]  /*11e0*/  VIADD R25, R24, 0x20 ;  /* 0x0000002018197836 */ /* 0x000fe20000000000 */
[----:B------:R-:W-:Y:S01]  /*11f0*/  IADD3 R2, P0, PT, R10, UR64, RZ ;  /* 0x000000400a027c10 */ /* 0x000fe2000ff1e0ff */
[----:B------:R-:W-:Y:S01]  /*1200*/  USHF.R.S32.HI UR46, URZ, 0x6, UR8 ;  /* 0x00000006ff2e7899 */ /* 0x000fe20008011408 */
[----:B------:R-:W-:Y:S01]  /*1210*/  IADD3 R27, PT, PT, R24, 0x60, RZ ;  /* 0x00000060181b7810 */ /* 0x000fe20007ffe0ff */
[----:B------:R-:W-:-:S02]  /*1220*/  IMAD R8, R9, UR48, R8 ;  /* 0x0000003009087c24 */ /* 0x000fc4000f8e0208 */
[----:B------:R-:W-:Y:S01]  /*1230*/  IMAD.X R3, RZ, RZ, UR49, P0 ;  /* 0x00000031ff037e24 */ /* 0x000fe200080e06ff */
[----:B------:R-:W-:Y:S01]  /*1240*/  UISETP.LT.AND UP0, UPT, URZ, UR46, UPT ;  /* 0x0000002eff00728c */ /* 0x000fe2000bf01270 */
[----:B------:R-:W-:Y:S01]  /*1250*/  VIADD R26, R24, 0x40 ;  /* 0x00000040181a7836 */ /* 0x000fe20000000000 */
        /* <DEDUP_REMOVED lines=19> */
[----:B------:R-:W-:Y:S01]  /*1390*/  IMAD.WIDE.U32 R6, R24, UR8, R2 ;  /* 0x0000000818067c25 */ /* 0x000fe2000f8e0002 */
        /* <DEDUP_REMOVED lines=27> */
[----:B---3--:R-:W-:Y:S01]  /*1550*/  UIMAD.WIDE UR56, UR61, 0x4, UR62 ;  /* 0x000000043d3878a5 */ /* 0x008fe2000f8e023e */
[----:B------:R-:W-:-:S02]  /*1560*/  LEA.HI.X.SX32 R4, R4, R5, 0x1, P0 ;  /* 0x0000000504047211 */ /* 0x000fc400000f0eff */
[----:B-1----:R-:W-:Y:S01]  /*1570*/  LEA R232, P0, R0, UR16, 0x2 ;  /* 0x0000001000e87c11 */ /* 0x002fe2000f8010ff */
[----:B------:R-:W-:Y:S01]  /*1580*/  UMOV UR16, UR10 ;  /* 0x0000000a00107c82 */ /* 0x000fe20008000000 */
[----:B------:R-:W-:Y:S02]  /*1590*/  LEA.HI.X R235, R2, UR9, R3, 0x1, P1 ;  /* 0x0000000902eb7c11 */ /* 0x000fe400088f0c03 */
[----:B------:R-:W-:Y:S02]  /*15a0*/  LEA.HI.X R233, R0, UR17, R4, 0x2, P0 ;  /* 0x0000001100e97c11 */ /* 0x000fe400080f1404 */
[C---:B------:R-:W-:Y:S02]  /*15b0*/  IADD3 R17, P2, PT, R24.reuse, 0x60, RZ ;  /* 0x0000006018117810 */ /* 0x040fe40007f5e0ff */
[C---:B------:R-:W-:Y:S02]  /*15c0*/  IADD3 R15, P0, PT, R24.reuse, 0x40, RZ ;  /* 0x00000040180f7810 */ /* 0x040fe40007f1e0ff */
[----:B------:R-:W-:Y:S01]  /*15d0*/  IADD3 R14, P1, PT, R24, 0x20, RZ ;  /* 0x00000020180e7810 */ /* 0x000fe20007f3e0ff */
[----:B------:R-:W-:Y:S01]  /*15e0*/  IMAD.X R21, RZ, RZ, RZ, P2 ;  /* 0x000000ffff157224 */ /* 0x000fe200010e06ff */
[----:B------:R-:W-:Y:S01]  /*15f0*/  SHF.L.U64.HI R13, R12, 0x5, R13 ;  /* 0x000000050c0d7819 */ /* 0x000fe2000001020d */
[----:B------:R-:W-:Y:S01]  /*1600*/  IMAD.X R20, RZ, RZ, RZ, P0 ;  /* 0x000000ffff147224 */ /* 0x000fe200000e06ff */
[----:B------:R-:W-:-:S02]  /*1610*/  IADD3.X R18, PT, PT, RZ, RZ, RZ, P1, !PT ;  /* 0x000000ffff127210 */ /* 0x000fc40000ffe4ff */
[----:B------:R-:W-:Y:S01]  /*1620*/  LOP3.LUT R12, R10, 0x40, RZ, 0xfc, !PT ;  /* 0x000000400a0c7812 */ /* 0x000fe200078efcff */
        /* <DEDUP_REMOVED lines=14> */
.L_x_324:
[----:B------:R-:W1:Y:S01]  /*1710*/  LDCU.64 UR10, c[0x0][0x5c0] ;  /* 0x0000b800ff0a77ac */ /* 0x000e620008000a00 */
[----:B------:R-:W-:-:S04]  /*1720*/  UIADD3 UR8, UPT, UPT, UR40, UR42, URZ ;  /* 0x0000002a28087290 */ /* 0x000fc8000fffe0ff */
[----:B-1----:R-:W-:Y:S02]  /*1730*/  UIMAD.WIDE.U32 UR16, UR8, UR10, URZ ;  /* 0x0000000a081072a5 */ /* 0x002fe4000f8e00ff */
[----:B------:R-:W-:-:S04]  /*1740*/  UIMAD UR8, UR8, UR11, URZ ;  /* 0x0000000b080872a4 */ /* 0x000fc8000f8e02ff */
[----:B------:R-:W-:-:S06]  /*1750*/  UIADD3 UR8, UPT, UPT, UR17, UR8, URZ ;  /* 0x0000000811087290 */ /* 0x000fcc000fffe0ff */
[----:B------:R-:W-:Y:S02]  /*1760*/  MOV R0, UR8 ;  /* 0x0000000800007c02 */ /* 0x000fe40008000f00 */
.L_x_325:
        /* <DEDUP_REMOVED lines=13> */
.L_x_326:
[----:B------:R-:W1:Y:S01]  /*1840*/  LDCU.64 UR8, c[0x0][0x5c8] ;  /* 0x0000b900ff0877ac */ /* 0x000e620008000a00 */
[----:B------:R-:W-:-:S04]  /*1850*/  UIADD3 UR40, UPT, UPT, UR40, UR42, URZ ;  /* 0x0000002a28287290 */ /* 0x000fc8000fffe0ff */
[----:B-1----:R-:W-:Y:S02]  /*1860*/  UIMAD.WIDE.U32 UR14, UR40, UR8, URZ ;  /* 0x00000008280e72a5 */ /* 0x002fe4000f8e00ff */
[----:B------:R-:W-:-:S04]  /*1870*/  UIMAD UR40, UR40, UR9, URZ ;  /* 0x00000009282872a4 */ /* 0x000fc8000f8e02ff */
[----:B------:R-:W-:-:S06]  /*1880*/  UIADD3 UR40, UPT, UPT, UR15, UR40, URZ ;  /* 0x000000280f287290 */ /* 0x000fcc000fffe0ff */
[----:B------:R-:W-:-:S07]  /*1890*/  MOV R9, UR40 ;  /* 0x0000002800097c02 */ /* 0x000fce0008000f00 */
.L_x_327:
        /* <DEDUP_REMOVED lines=30> */
.L_x_329:
[----:B------:R-:W-:Y:S05]  /*1a80*/  BSYNC.RECONVERGENT B0 ;  /* 0x0000000000007941 */ /* 0x000fea0003800200 */
.L_x_328:
        /* <DEDUP_REMOVED lines=16> */
.L_x_331:
[----:B------:R-:W-:Y:S05]  /*1b90*/  BSYNC.RECONVERGENT B0 ;  /* 0x0000000000007941 */ /* 0x000fea0003800200 */
.L_x_330:
        /* <DEDUP_REMOVED lines=16> */
.L_x_333:
[----:B------:R-:W-:Y:S05]  /*1ca0*/  BSYNC.RECONVERGENT B0 ;  /* 0x0000000000007941 */ /* 0x000fea0003800200 */
.L_x_332:
        /* <DEDUP_REMOVED lines=16> */
.L_x_335:
[----:B------:R-:W-:Y:S05]  /*1db0*/  BSYNC.RECONVERGENT B0 ;  /* 0x0000000000007941 */ /* 0x000fea0003800200 */
.L_x_334:
        /* <DEDUP_REMOVED lines=25> */
.L_x_337:
[----:B------:R-:W-:Y:S05]  /*1f50*/  BSYNC.RECONVERGENT B0 ;  /* 0x0000000000007941 */ /* 0x000fea0003800200 */
.L_x_336:
        /* <DEDUP_REMOVED lines=16> */
.L_x_339:
[----:B------:R-:W-:Y:S05]  /*2060*/  BSYNC.RECONVERGENT B0 ;  /* 0x0000000000007941 */ /* 0x000fea0003800200 */
.L_x_338:
        /* <DEDUP_REMOVED lines=16> */
.L_x_341:
[----:B------:R-:W-:Y:S05]  /*2170*/  BSYNC.RECONVERGENT B0 ;  /* 0x0000000000007941 */ /* 0x000fea0003800200 */
.L_x_340:
        /* <DEDUP_REMOVED lines=17> */
.L_x_323:
        /* <DEDUP_REMOVED lines=30> */
.L_x_344:
[----:B------:R2:W-:Y:S04]  /*2470*/  STS.128 [R6+0x8000], RZ ;  /* 0x008000ff06007388 */ /* 0x0005e80000000c00 */
[----:B------:R2:W-:Y:S02]  /*2480*/  STS.128 [R6+0xa000], RZ ;  /* 0x00a000ff06007388 */ /* 0x0005e40000000c00 */
.L_x_345:
[----:B------:R-:W-:Y:S05]  /*2490*/  BSYNC.RECONVERGENT B0 ;  /* 0x0000000000007941 */ /* 0x000fea0003800200 */
.L_x_343:
        /* <DEDUP_REMOVED lines=23> */
.L_x_347:
[----:B------:R-:W-:Y:S05]  /*2610*/  BSYNC.RECONVERGENT B0 ;  /* 0x0000000000007941 */ /* 0x000fea0003800200 */
.L_x_346:
        /* <DEDUP_REMOVED lines=21> */
.L_x_349:
[----:B------:R1:W-:Y:S04]  /*2770*/  STS.128 [R230], RZ ;  /* 0x000000ffe6007388 */ /* 0x0003e80000000c00 */
[----:B------:R1:W-:Y:S02]  /*2780*/  STS.128 [R230+0x2000], RZ ;  /* 0x002000ffe6007388 */ /* 0x0003e40000000c00 */
.L_x_350:
[----:B------:R-:W-:Y:S05]  /*2790*/  BSYNC.RECONVERGENT B0 ;  /* 0x0000000000007941 */ /* 0x000fea0003800200 */
.L_x_348:
[--C-:B------:R-:W-:Y:S01]  /*27a0*/  SHF.R.U32.HI R30, RZ, 0x1, R28.reuse ;  /* 0x00000001ff1e7819 */ /* 0x100fe2000001161c */
[----:B-1----:R-:W-:Y:S01]  /*27b0*/  IMAD.MOV.U32 R4, RZ, RZ, 0x7f800000 ;  /* 0x7f800000ff047424 */ /* 0x002fe200078e00ff */
[----:B------:R-:W-:Y:S01]  /*27c0*/  SHF.R.U32.HI R0, RZ, 0x2, R28 ;  /* 0x00000002ff007819 */ /* 0x000fe2000001161c */
[----:B------:R-:W-:Y:S01]  /*27d0*/  IMAD.MOV.U32 R5, RZ, RZ, 0x7f800000 ;  /* 0x7f800000ff057424 */ /* 0x000fe200078e00ff */
[----:B------:R-:W-:Y:S01]  /*27e0*/  LOP3.LUT R240, R30, 0x10, RZ, 0xc0, !PT ;  /* 0x000000101ef07812 */ /* 0x000fe200078ec0ff */
[----:B------:R-:W-:Y:S02]  /*27f0*/  IMAD.MOV.U32 R8, RZ, RZ, 0x7f800000 ;  /* 0x7f800000ff087424 */ /* 0x000fe400078e00ff */
[----:B------:R-:W-:Y:S01]  /*2800*/  IMAD.MOV.U32 R9, RZ, RZ, 0x7f800000 ;  /* 0x7f800000ff097424 */ /* 0x000fe200078e00ff */
[----:B------:R-:W-:-:S04]  /*2810*/  LOP3.LUT R240, R240, 0x7, R0, 0xf8, !PT ;  /* 0x00000007f0f07812 */ /* 0x000fc800078ef800 */
[C---:B----4-:R-:W-:Y:S01]  /*2820*/  LOP3.LUT R2, R240.reuse, 0x20, RZ, 0xfc, !PT ;  /* 0x00000020f0027812 */ /* 0x050fe200078efcff */
[C---:B------:R-:W-:Y:S01]  /*2830*/  VIADD R0, R240.reuse, 0x28 ;  /* 0x00000028f0007836 */ /* 0x040fe20000000000 */
[C---:B------:R-:W-:Y:S01]  /*2840*/  ISETP.GE.AND P3, PT, R240.reuse, UR55, PT ;  /* 0x00000037f0007c0c */ /* 0x040fe2000bf66270 */
[----:B------:R-:W-:Y:S01]  /*2850*/  VIADD R3, R240, 0x8 ;  /* 0x00000008f0037836 */ /* 0x000fe20000000000 */
[----:B------:R-:W-:Y:S01]  /*2860*/  ISETP.GE.AND P1, PT, R2, UR55, PT ;  /* 0x0000003702007c0c */ /* 0x000fe2000bf26270 */
[----:B------:R-:W-:Y:S01]  /*2870*/  IMAD.MOV.U32 R2, RZ, RZ, 0x4 ;  /* 0x00000004ff027424 */ /* 0x000fe200078e00ff */
[----:B------:R-:W-:Y:S02]  /*2880*/  ISETP.GE.AND P0, PT, R0, UR55, PT ;  /* 0x0000003700007c0c */ /* 0x000fe4000bf06270 */
[----:B------:R-:W-:Y:S01]  /*2890*/  ISETP.GE.AND P2, PT, R3, UR55, PT ;  /* 0x0000003703007c0c */ /* 0x000fe2000bf46270 */
[----:B------:R-:W-:-:S06]  /*28a0*/  IMAD.WIDE.U32 R2, R240, R2, UR56 ;  /* 0x00000038f0027e25 */ /* 0x000fcc000f8e0002 */
[----:B------:R-:W4:Y:S04]  /*28b0*/  @!P3 LDG.E R9, desc[UR34][R2.64] ;  /* 0x000000220209b981 */ /* 0x000f28000c1e1900 */
[----:B------:R-:W5:Y:S04]  /*28c0*/  @!P0 LDG.E R4, desc[UR34][R2.64+0xa0] ;  /* 0x0000a02202048981 */ /* 0x000f68000c1e1900 */
[----:B------:R-:W2:Y:S04]  /*28d0*/  @!P1 LDG.E R5, desc[UR34][R2.64+0x80] ;  /* 0x0000802202059981 */ /* 0x000ea8000c1e1900 */
[----:B------:R-:W3:Y:S04]  /*28e0*/  @!P2 LDG.E R8, desc[UR34][R2.64+0x20] ;  /* 0x000020220208a981 */ /* 0x000ee8000c1e1900 */
[----:B------:R1:W-:Y:S04]  /*28f0*/  @P4 STS.128 [R230+0x1000], RZ ;  /* 0x001000ffe6004388 */ /* 0x0003e80000000c00 */
[----:B------:R1:W-:Y:S01]  /*2900*/  @P4 STS.128 [R230+0x3000], RZ ;  /* 0x003000ffe6004388 */ /* 0x0003e20000000c00 */
[----:B------:R-:W-:Y:S03]  /*2910*/  BSSY.RECONVERGENT B0, `(.L_x_351) ;  /* 0x0000015000007945 */ /* 0x000fe60003800200 */
[----:B-----5:R1:W-:Y:S04]  /*2920*/  STL [R1], R4 ;  /* 0x0000000401007387 */ /* 0x0203e80000100800 */
[----:B--2---:R1:W-:Y:S04]  /*2930*/  STL [R1+0x4], R5 ;  /* 0x0000040501007387 */ /* 0x0043e80000100800 */
[----:B---3--:R1:W-:Y:S04]  /*2940*/  STL [R1+0x8], R8 ;  /* 0x0000080801007387 */ /* 0x0083e80000100800 */
[----:B----4-:R1:W-:Y:S01]  /*2950*/  STL [R1+0xc], R9 ;  /* 0x00000c0901007387 */ /* 0x0103e20000100800 */
[----:B------:R-:W-:Y:S05]  /*2960*/  @P4 BRA `(.L_x_352) ;  /* 0x00000000003c4947 */ /* 0x000fea0003800000 */
[----:B------:R-:W2:Y:S01]  /*2970*/  LDCU UR8, c[0x0][0x440] ;  /* 0x00008800ff0877ac */ /* 0x000ea20008000800 */
[----:B------:R-:W-:-:S04]  /*2980*/  LEA R2, P2, R7, R236, 0x1 ;  /* 0x000000ec07027211 */ /* 0x000fc800078408ff */
        /* <DEDUP_REMOVED lines=13> */
.L_x_352:
[----:B------:R-:W-:Y:S05]  /*2a60*/  BSYNC.RECONVERGENT B0 ;  /* 0x0000000000007941 */ /* 0x000fea0003800200 */
.L_x_351:
[----:B------:R-:W3:Y:S01]  /*2a70*/  LDCU.64 UR8, c[0x0][0x3d0] ;  /* 0x00007a00ff0877ac */ /* 0x000ee20008000a00 */
[----:B--2---:R-:W-:Y:S01]  /*2a80*/  MOV R2, UR14 ;  /* 0x0000000e00027c02 */ /* 0x004fe20008000f00 */
        /* <DEDUP_REMOVED lines=8> */
[----:B---3--:R-:W-:-:S04]  /*2b10*/  IMAD R0, R22, UR8, RZ ;  /* 0x0000000816007c24 */ /* 0x008fc8000f8e02ff */
[C---:B------:R-:W-:Y:S02]  /*2b20*/  IMAD R0, R16.reuse, UR9, R0 ;  /* 0x0000000910007c24 */ /* 0x040fe4000f8e0200 */
[----:B-1----:R-:W-:-:S05]  /*2b30*/  IMAD.WIDE.U32 R8, R16, UR8, R2 ;  /* 0x0000000810087c25 */ /* 0x002fca000f8e0002 */
        /* <DEDUP_REMOVED lines=23> */
.L_x_354:
[----:B------:R2:W-:Y:S04]  /*2cb0*/  STS.128 [R6+0xc000], RZ ;  /* 0x00c000ff06007388 */ /* 0x0005e80000000c00 */
[----:B------:R2:W-:Y:S02]  /*2cc0*/  STS.128 [R6+0x10000], RZ ;  /* 0x010000ff06007388 */ /* 0x0005e40000000c00 */
.L_x_355:
[----:B------:R-:W-:Y:S05]  /*2cd0*/  BSYNC.RECONVERGENT B0 ;  /* 0x0000000000007941 */ /* 0x000fea0003800200 */
.L_x_353:
[----:B------:R-:W-:Y:S01]  /*2ce0*/  ISETP.GE.AND P5, PT, R25, UR17, PT ;  /* 0x0000001119007c0c */ /* 0x000fe2000bfa6270 */
[----:B------:R-:W-:Y:S01]  /*2cf0*/  BSSY.RECONVERGENT B0, `(.L_x_356) ;  /* 0x000001c000007945 */ /* 0x000fe20003800200 */
[----:B------:R-:W-:Y:S02]  /*2d00*/  ISETP.GE.AND P4, PT, R26, UR17, PT ;  /* 0x000000111a007c0c */ /* 0x000fe4000bf86270 */
[----:B------:R-:W-:-:S09]  /*2d10*/  ISETP.GE.AND P3, PT, R27, UR17, PT ;  /* 0x000000111b007c0c */ /* 0x000fd2000bf66270 */
[----:B------:R3:W-:Y:S04]  /*2d20*/  @P5 STS.128 [R6+0xd000], RZ ;  /* 0x00d000ff06005388 */ /* 0x0007e80000000c00 */
[----:B------:R3:W-:Y:S01]  /*2d30*/  @P5 STS.128 [R6+0x11000], RZ ;  /* 0x011000ff06005388 */ /* 0x0007e20000000c00 */
[----:B------:R-:W-:Y:S05]  /*2d40*/  @P5 BRA `(.L_x_357) ;  /* 0x0000000000585947 */ /* 0x000fea0003800000 */
[----:B------:R-:W4:Y:S01]  /*2d50*/  LDCU UR53, c[0x0][0x440] ;  /* 0x00008800ff3577ac */ /* 0x000f220008000800 */
[----:B-1----:R-:W-:Y:S01]  /*2d60*/  MOV R3, R7 ;  /* 0x0000000700037202 */ /* 0x002fe20000000f00 */
        /* <DEDUP_REMOVED lines=20> */
.L_x_357:
[----:B------:R-:W-:Y:S05]  /*2eb0*/  BSYNC.RECONVERGENT B0 ;  /* 0x0000000000007941 */ /* 0x000fea0003800200 */
.L_x_356:
[----:B------:R1:W-:Y:S01]  /*2ec0*/  @P4 STS.128 [R6+0xe000], RZ ;  /* 0x00e000ff06004388 */ /* 0x0003e20000000c00 */
[----:B------:R-:W-:Y:S03]  /*2ed0*/  BSSY.RECONVERGENT B0, `(.L_x_358) ;  /* 0x0000019000007945 */ /* 0x000fe60003800200 */
[----:B------:R1:W-:Y:S01]  /*2ee0*/  @P4 STS.128 [R6+0x12000], RZ ;  /* 0x012000ff06004388 */ /* 0x0003e20000000c00 */
[----:B------:R-:W-:Y:S05]  /*2ef0*/  @P4 BRA `(.L_x_359) ;  /* 0x0000000000584947 */ /* 0x000fea0003800000 */
[----:B------:R-:W5:Y:S01]  /*2f00*/  LDCU UR53, c[0x0][0x440] ;  /* 0x00008800ff3577ac */ /* 0x000f620008000800 */
[----:B-1--4-:R-:W-:Y:S01]  /*2f10*/  MOV R3, R7 ;  /* 0x0000000700037202 */ /* 0x012fe20000000f00 */
[----:B------:R-:W-:Y:S01]  /*2f20*/  IMAD R0, R20, UR14, RZ ;  /* 0x0000000e14007c24 */ /* 0x000fe2000f8e02ff */
[----:B------:R-:W1:Y:S01]  /*2f30*/  LDCU.64 UR8, c[0x0][0x388] ;  /* 0x00007100ff0877ac */ /* 0x000e620008000a00 */
[----:B------:R-:W-:Y:S02]  /*2f40*/  IMAD.MOV.U32 R2, RZ, RZ, R8 ;  /* 0x000000ffff027224 */ /* 0x000fe400078e0008 */
[C---:B------:R-:W-:Y:S02]  /*2f50*/  IMAD R0, R15.reuse, UR15, R0 ;  /* 0x0000000f0f007c24 */ /* 0x040fe4000f8e0200 */
[----:B------:R-:W-:-:S04]  /*2f60*/  IMAD.WIDE.U32 R4, R15, UR14, R2 ;  /* 0x0000000e0f047c25 */ /* 0x000fc8000f8e0002 */
[----:B------:R-:W-:Y:S01]  /*2f70*/  IMAD.IADD R0, R5, 0x1, R0 ;  /* 0x0000000105007824 */ /* 0x000fe200078e0200 */
[----:B-----5:R-:W-:Y:S02]  /*2f80*/  ISETP.GE.AND P1, PT, R10, UR53, PT ;  /* 0x000000350a007c0c */ /* 0x020fe4000bf26270 */
        /* <DEDUP_REMOVED lines=13> */
.L_x_359:
[----:B------:R-:W-:Y:S05]  /*3060*/  BSYNC.RECONVERGENT B0 ;  /* 0x0000000000007941 */ /* 0x000fea0003800200 */
.L_x_358:
        /* <DEDUP_REMOVED lines=26> */
.L_x_361:
[----:B------:R-:W-:Y:S05]  /*3210*/  BSYNC.RECONVERGENT B0 ;  /* 0x0000000000007941 */ /* 0x000fea0003800200 */
.L_x_360:
[----:B------:R-:W5:Y:S01]  /*3220*/  LDCU.64 UR8, c[0x0][0x3d8] ;  /* 0x00007b00ff0877ac */ /* 0x000f620008000a00 */
[----:B-1--4-:R-:W-:Y:S01]  /*3230*/  MOV R2, UR12 ;  /* 0x0000000c00027c02 */ /* 0x012fe20008000f00 */
[----:B------:R-:W-:Y:S01]  /*3240*/  BSSY.RECONVERGENT B0, `(.L_x_362) ;  /* 0x0000022000007945 */ /* 0x000fe20003800200 */
[----:B------:R-:W-:-:S03]  /*3250*/  UIMAD UR14, UR51, UR12, URZ ;  /* 0x0000000c330e72a4 */ /* 0x000fc6000f8e02ff */
[----:B------:R-:W-:Y:S01]  /*3260*/  IMAD.WIDE.U32 R2, R2, UR5, R10 ;  /* 0x0000000502027c25 */ /* 0x000fe2000f8e000a */
[----:B------:R-:W-:Y:S02]  /*3270*/  UIMAD UR14, UR5, UR13, UR14 ;  /* 0x0000000d050e72a4 */ /* 0x000fe4000f8e020e */
[----:B------:R-:W-:-:S04]  /*3280*/  IADD3 R2, P0, PT, R2, UR52, RZ ;  /* 0x0000003402027c10 */ /* 0x000fc8000ff1e0ff */
[----:B------:R-:W-:Y:S01]  /*3290*/  IADD3.X R3, PT, PT, R23, UR14, R3, P0, !PT ;  /* 0x0000000e17037c10 */ /* 0x000fe200087fe403 */
[----:B-----5:R-:W-:Y:S02]  /*32a0*/  IMAD R0, R22, UR8, RZ ;  /* 0x0000000816007c24 */ /* 0x020fe4000f8e02ff */
[----:B------:R-:W-:-:S04]  /*32b0*/  IMAD.WIDE.U32 R8, R16, UR8, R2 ;  /* 0x0000000810087c25 */ /* 0x000fc8000f8e0002 */
[----:B------:R-:W-:-:S05]  /*32c0*/  IMAD R0, R16, UR9, R0 ;  /* 0x0000000910007c24 */ /* 0x000fca000f8e0200 */
[----:B------:R-:W-:Y:S01]  /*32d0*/  IADD3 R7, PT, PT, R9, R0, RZ ;  /* 0x0000000009077210 */ /* 0x000fe20007ffe0ff */
[----:B------:R-:W-:Y:S06]  /*32e0*/  @P6 BRA `(.L_x_363) ;  /* 0x0000000000546947 */ /* 0x000fec0003800000 */
[----:B------:R-:W1:Y:S01]  /*32f0*/  LDCU UR14, c[0x0][0x440] ;  /* 0x00008800ff0e77ac */ /* 0x000e620008000800 */
[----:B------:R-:W-:Y:S02]  /*3300*/  IMAD.MOV.U32 R2, RZ, RZ, R8 ;  /* 0x000000ffff027224 */ /* 0x000fe400078e0008 */
[----:B------:R-:W-:Y:S01]  /*3310*/  IMAD.MOV.U32 R3, RZ, RZ, R7 ;  /* 0x000000ffff037224 */ /* 0x000fe200078e0007 */
[----:B------:R-:W4:Y:S01]  /*3320*/  LDCU.64 UR8, c[0x0][0x390] ;  /* 0x00007200ff0877ac */ /* 0x000f220008000a00 */
[----:B------:R-:W-:-:S04]  /*3330*/  IMAD.WIDE.U32 R4, R24, UR12, R2 ;  /* 0x0000000c18047c25 */ /* 0x000fc8000f8e0002 */
[----:B------:R-:W-:Y:S01]  /*3340*/  IMAD R0, R24, UR13, R5 ;  /* 0x0000000d18007c24 */ /* 0x000fe2000f8e0205 */
[----:B-1----:R-:W-:Y:S02]  /*3350*/  ISETP.GE.AND P1, PT, R10, UR14, PT ;  /* 0x0000000e0a007c0c */ /* 0x002fe4000bf26270 */
        /* <DEDUP_REMOVED lines=14> */
.L_x_363:
[----:B------:R1:W-:Y:S04]  /*3440*/  STS.128 [R6+0x14000], RZ ;  /* 0x014000ff06007388 */ /* 0x0003e80000000c00 */
[----:B------:R1:W-:Y:S02]  /*3450*/  STS.128 [R6+0x18000], RZ ;  /* 0x018000ff06007388 */ /* 0x0003e40000000c00 */
.L_x_364:
[----:B------:R-:W-:Y:S05]  /*3460*/  BSYNC.RECONVERGENT B0 ;  /* 0x0000000000007941 */ /* 0x000fea0003800200 */
.L_x_362:
[----:B------:R1:W-:Y:S01]  /*3470*/  @P5 STS.128 [R6+0x15000], RZ ;  /* 0x015000ff06005388 */ /* 0x0003e20000000c00 */
[----:B------:R-:W-:Y:S03]  /*3480*/  BSSY.RECONVERGENT B0, `(.L_x_365) ;  /* 0x0000019000007945 */ /* 0x000fe60003800200 */
[----:B------:R1:W-:Y:S01]  /*3490*/  @P5 STS.128 [R6+0x19000], RZ ;  /* 0x019000ff06005388 */ /* 0x0003e20000000c00 */
[----:B------:R-:W-:Y:S05]  /*34a0*/  @P5 BRA `(.L_x_366) ;  /* 0x0000000000585947 */ /* 0x000fea0003800000 */
[----:B------:R-:W5:Y:S01]  /*34b0*/  LDCU UR14, c[0x0][0x440] ;  /* 0x00008800ff0e77ac */ /* 0x000f620008000800 */
[----:B----4-:R-:W-:Y:S01]  /*34c0*/  MOV R3, R7 ;  /* 0x0000000700037202 */ /* 0x010fe20000000f00 */
[----:B------:R-:W-:Y:S01]  /*34d0*/  IMAD R0, R18, UR12, RZ ;  /* 0x0000000c12007c24 */ /* 0x000fe2000f8e02ff */
[----:B------:R-:W4:Y:S01]  /*34e0*/  LDCU.64 UR8, c[0x0][0x390] ;  /* 0x00007200ff0877ac */ /* 0x000f220008000a00 */
[----:B------:R-:W-:Y:S02]  /*34f0*/  IMAD.MOV.U32 R2, RZ, RZ, R8 ;  /* 0x000000ffff027224 */ /* 0x000fe400078e0008 */
[C---:B------:R-:W-:Y:S02]  /*3500*/  IMAD R0, R14.reuse, UR13, R0 ;  /* 0x0000000d0e007c24 */ /* 0x040fe4000f8e0200 */
[----:B------:R-:W-:-:S04]  /*3510*/  IMAD.WIDE.U32 R4, R14, UR12, R2 ;  /* 0x0000000c0e047c25 */ /* 0x000fc8000f8e0002 */
[----:B------:R-:W-:Y:S01]  /*3520*/  IMAD.IADD R0, R5, 0x1, R0 ;  /* 0x0000000105007824 */ /* 0x000fe200078e0200 */
[----:B-----5:R-:W-:Y:S02]  /*3530*/  ISETP.GE.AND P1, PT, R10, UR14, PT ;  /* 0x0000000e0a007c0c */ /* 0x020fe4000bf26270 */
        /* <DEDUP_REMOVED lines=13> */
.L_x_366:
[----:B------:R-:W-:Y:S05]  /*3610*/  BSYNC.RECONVERGENT B0 ;  /* 0x0000000000007941 */ /* 0x000fea0003800200 */
.L_x_365:
        /* <DEDUP_REMOVED lines=26> */
.L_x_368:
[----:B------:R-:W-:Y:S05]  /*37c0*/  BSYNC.RECONVERGENT B0 ;  /* 0x0000000000007941 */ /* 0x000fea0003800200 */
.L_x_367:
        /* <DEDUP_REMOVED lines=26> */
.L_x_370:
[----:B------:R-:W-:Y:S05]  /*3970*/  BSYNC.RECONVERGENT B0 ;  /* 0x0000000000007941 */ /* 0x000fea0003800200 */
.L_x_369:
[----:B------:R-:W5:Y:S01]  /*3980*/  LDCU.64 UR8, c[0x0][0x538] ;  /* 0x0000a700ff0877ac */ /* 0x000f620008000a00 */
[----:B----4-:R-:W-:Y:S01]  /*3990*/  IMAD.U32 R2, RZ, RZ, UR24 ;  /* 0x00000018ff027e24 */ /* 0x010fe2000f8e00ff */
[----:B------:R-:W4:Y:S01]  /*39a0*/  S2R R215, SR_TID.X ;  /* 0x0000000000d77919 */ /* 0x000f220000002100 */
[C---:B------:R-:W-:Y:S01]  /*39b0*/  IMAD.SHL.U32 R208, R28.reuse, 0x40, RZ ;  /* 0x000000401cd07824 */ /* 0x040fe200078e00ff */
[----:B------:R-:W4:Y:S01]  /*39c0*/  LDC R239, c[0x0][0x44c] ;  /* 0x00011300ffef7b82 */ /* 0x000f220000000800 */
[----:B------:R-:W-:Y:S01]  /*39d0*/  IMAD.SHL.U32 R209, R28, 0x20, RZ ;  /* 0x000000201cd17824 */ /* 0x000fe200078e00ff */
[----:B------:R-:W0:Y:S01]  /*39e0*/  LDGDEPBAR ;  /* 0x00000000000079af */ /* 0x000e220000000000 */
[----:B-123--:R-:W-:Y:S01]  /*39f0*/  IMAD.U32 R6, RZ, RZ, UR41 ;  /* 0x00000029ff067e24 */ /* 0x00efe2000f8e00ff */
[----:B------:R-:W1:Y:S01]  /*3a00*/  LDCU UR12, c[0x0][0x590] ;  /* 0x0000b200ff0c77ac */ /* 0x000e620008000800 */
[----:B-----5:R-:W-:-:S04]  /*3a10*/  ISETP.NE.U32.AND P0, PT, RZ, UR8, PT ;  /* 0x00000008ff007c0c */ /* 0x020fc8000bf05070 */
[----:B------:R-:W-:-:S13]  /*3a20*/  ISETP.NE.AND.EX P0, PT, RZ, UR9, PT, P0 ;  /* 0x00000009ff007c0c */ /* 0x000fda000bf05300 */
[----:B------:R-:W2:Y:S01]  /*3a30*/  @P0 LDC.64 R4, c[0x0][0x540] ;  /* 0x00015000ff040b82 */ /* 0x000ea20000000a00 */
[----:B------:R-:W-:Y:S01]  /*3a40*/  @P0 IMAD.MOV.U32 R3, RZ, RZ, RZ ;  /* 0x000000ffff030224 */ /* 0x000fe200078e00ff */
[----:B------:R-:W-:-:S06]  /*3a50*/  LOP3.LUT R0, R208, 0x1c0, RZ, 0xc0, !PT ;  /* 0x000001c0d0007812 */ /* 0x000fcc00078ec0ff */
[----:B------:R-:W3:Y:S01]  /*3a60*/  @P0 LDC R9, c[0x0][0x458] ;  /* 0x00011600ff090b82 */ /* 0x000ee20000000800 */
[----:B--2---:R-:W-:-:S04]  /*3a70*/  @P0 IMAD.WIDE.U32 R2, R4, UR25, R2 ;  /* 0x0000001904020c25 */ /* 0x004fc8000f8e0002 */
[----:B------:R-:W-:Y:S01]  /*3a80*/  @P0 IMAD R5, R5, UR25, R3 ;  /* 0x0000001905050c24 */ /* 0x000fe2000f8e0203 */
[C---:B------:R-:W-:Y:S01]  /*3a90*/  @P0 LEA R4, P1, R2.reuse, UR8, 0x2 ;  /* 0x0000000802040c11 */ /* 0x040fe2000f8210ff */
[C---:B----4-:R-:W-:Y:S01]  /*3aa0*/  IMAD.SHL.U32 R216, R215.reuse, 0x8, RZ ;  /* 0x00000008d7d87824 */ /* 0x050fe200078e00ff */
[----:B------:R-:W-:Y:S01]  /*3ab0*/  SHF.R.U32.HI R3, RZ, 0x4, R28 ;  /* 0x00000004ff037819 */ /* 0x000fe2000001161c */
[----:B------:R-:W-:Y:S01]  /*3ac0*/  IMAD.SHL.U32 R10, R215, 0x20, RZ ;  /* 0x00000020d70a7824 */ /* 0x000fe200078e00ff */
[----:B------:R-:W-:Y:S01]  /*3ad0*/  @P0 LEA.HI.X R5, R2, UR9, R5, 0x2, P1 ;  /* 0x0000000902050c11 */ /* 0x000fe200088f1405 */
[----:B------:R-:W-:Y:S01]  /*3ae0*/  IMAD.U32 R2, RZ, RZ, UR37 ;  /* 0x00000025ff027e24 */ /* 0x000fe2000f8e00ff */
[----:B------:R-:W-:Y:S01]  /*3af0*/  LOP3.LUT R3, R3, 0x8, RZ, 0xc0, !PT ;  /* 0x0000000803037812 */ /* 0x000fe200078ec0ff */
[----:B------:R-:W-:Y:S01]  /*3b00*/  IMAD.SHL.U32 R7, R28, 0x2, RZ ;  /* 0x000000021c077824 */ /* 0x000fe200078e00ff */
[----:B------:R-:W-:Y:S01]  /*3b10*/  LOP3.LUT R0, R0, 0x38, R29, 0xf8, !PT ;  /* 0x0000003800007812 */ /* 0x000fe200078ef81d */
[----:B------:R2:W4:Y:S01]  /*3b20*/  @P0 LDG.E R8, desc[UR34][R4.64] ;  /* 0x0000002204080981 */ /* 0x000522000c1e1900 */
[----:B------:R-:W-:Y:S01]  /*3b30*/  IMAD.SHL.U32 R12, R215, 0x2, RZ ;  /* 0x00000002d70c7824 */ /* 0x000fe200078e00ff */
[----:B------:R-:W-:Y:S01]  /*3b40*/  SHF.R.U32.HI R11, RZ, 0x1, R215 ;  /* 0x00000001ff0b7819 */ /* 0x000fe200000116d7 */
[----:B------:R-:W-:Y:S01]  /*3b50*/  IMAD.MOV.U32 R200, RZ, RZ, 0x40 ;  /* 0x00000040ffc87424 */ /* 0x000fe200078e00ff */
[----:B------:R-:W-:Y:S01]  /*3b60*/  LOP3.LUT R7, R7, 0x6, RZ, 0xc0, !PT ;  /* 0x0000000607077812 */ /* 0x000fe200078ec0ff */
[----:B------:R-:W-:Y:S01]  /*3b70*/  IMAD.MOV.U32 R199, RZ, RZ, 0x20 ;  /* 0x00000020ffc77424 */ /* 0x000fe200078e00ff */
[----:B------:R-:W-:Y:S01]  /*3b80*/  R2P PR, R28, 0x6 ;  /* 0x000000061c007804 */ /* 0x000fe20000000000 */
[----:B------:R-:W-:Y:S01]  /*3b90*/  IMAD.MOV.U32 R234, RZ, RZ, R230 ;  /* 0x000000ffffea7224 */ /* 0x000fe200078e00e6 */
[----:B------:R-:W-:-:S02]  /*3ba0*/  LOP3.LUT R7, R7, 0x1e0, R30, 0xf8, !PT ;  /* 0x000001e007077812 */ /* 0x000fc400078ef81e */
[----:B------:R-:W-:Y:S02]  /*3bb0*/  CS2R R158, SRZ ;  /* 0x00000000009e7805 */ /* 0x000fe4000001ff00 */
[----:B------:R-:W-:Y:S02]  /*3bc0*/  CS2R R156, SRZ ;  /* 0x00000000009c7805 */ /* 0x000fe4000001ff00 */
[----:B------:R-:W-:Y:S02]  /*3bd0*/  SEL R200, R200, 0xffffffc0, !P2 ;  /* 0xffffffc0c8c87807 */ /* 0x000fe40005000000 */
[----:B------:R-:W-:Y:S02]  /*3be0*/  CS2R R162, SRZ ;  /* 0x0000000000a27805 */ /* 0x000fe4000001ff00 */
[----:B------:R-:W-:Y:S02]  /*3bf0*/  SEL R199, R199, 0xffffffe0, !P1 ;  /* 0xffffffe0c7c77807 */ /* 0x000fe40004800000 */
        /* <DEDUP_REMOVED lines=11> */
[----:B--2---:R-:W-:Y:S02]  /*3cb0*/  IADD3 R5, PT, PT, R2, UR39, R240 ;  /* 0x0000002702057c10 */ /* 0x004fe4000fffe0f0 */
[----:B------:R-:W-:-:S02]  /*3cc0*/  CS2R R134, SRZ ;  /* 0x0000000000867805 */ /* 0x000fc4000001ff00 */
[----:B------:R-:W-:Y:S02]  /*3cd0*/  LOP3.LUT R2, R3, 0x10, R28, 0xf8, !PT ;  /* 0x0000001003027812 */ /* 0x000fe400078ef81c */
[----:B------:R-:W-:Y:S02]  /*3ce0*/  CS2R R132, SRZ ;  /* 0x0000000000847805 */ /* 0x000fe4000001ff00 */
[----:B------:R-:W-:Y:S02]  /*3cf0*/  LOP3.LUT R4, R208, 0x200, RZ, 0xc0, !PT ;  /* 0x00000200d0047812 */ /* 0x000fe400078ec0ff */
[----:B------:R-:W-:Y:S02]  /*3d00*/  CS2R R126, SRZ ;  /* 0x00000000007e7805 */ /* 0x000fe4000001ff00 */
[----:B------:R-:W-:Y:S02]  /*3d10*/  LOP3.LUT R3, R0, 0x8, R30, 0x78, !PT ;  /* 0x0000000800037812 */ /* 0x000fe400078e781e */
[----:B------:R-:W-:-:S02]  /*3d20*/  CS2R R124, SRZ ;  /* 0x00000000007c7805 */ /* 0x000fc4000001ff00 */
[----:B------:R-:W-:Y:S02]  /*3d30*/  LOP3.LUT R2, R2, R0, RZ, 0x3c, !PT ;  /* 0x0000000002027212 */ /* 0x000fe400078e3cff */
[----:B------:R-:W-:Y:S02]  /*3d40*/  CS2R R130, SRZ ;  /* 0x0000000000827805 */ /* 0x000fe4000001ff00 */
[----:B------:R-:W-:Y:S02]  /*3d50*/  LOP3.LUT R0, R0, 0x8, R28, 0x78, !PT ;  /* 0x0000000800007812 */ /* 0x000fe400078e781c */
[----:B------:R-:W-:Y:S02]  /*3d60*/  CS2R R128, SRZ ;  /* 0x0000000000807805 */ /* 0x000fe4000001ff00 */
[----:B------:R-:W-:Y:S02]  /*3d70*/  LOP3.LUT R4, R4, 0x400, R209, 0xf8, !PT ;  /* 0x0000040004047812 */ /* 0x000fe400078ef8d1 */
[----:B------:R-:W-:-:S02]  /*3d80*/  CS2R R122, SRZ ;  /* 0x00000000007a7805 */ /* 0x000fc4000001ff00 */
[----:B------:R-:W-:Y:S01]  /*3d90*/  LOP3.LUT R209, R0, 0x7a00, R209, 0xf8, !PT ;  /* 0x00007a0000d17812 */ /* 0x000fe200078ef8d1 */
[C---:B------:R-:W-:Y:S01]  /*3da0*/  IMAD.SHL.U32 R0, R215.reuse, 0x40, RZ ;  /* 0x00000040d7007824 */ /* 0x040fe200078e00ff */
[----:B------:R-:W-:Y:S01]  /*3db0*/  LOP3.LUT R213, R4, R3, RZ, 0xfc, !PT ;  /* 0x0000000304d57212 */ /* 0x000fe200078efcff */
[----:B------:R-:W-:Y:S01]  /*3dc0*/  IMAD.SHL.U32 R4, R215, 0x10, RZ ;  /* 0x00000010d7047824 */ /* 0x000fe200078e00ff */
[----:B------:R-:W-:Y:S02]  /*3dd0*/  LOP3.LUT R208, R2, 0x200, R208, 0xf8, !PT ;  /* 0x0000020002d07812 */ /* 0x000fe400078ef8d0 */
[----:B------:R-:W-:Y:S02]  /*3de0*/  CS2R R120, SRZ ;  /* 0x0000000000787805 */ /* 0x000fe4000001ff00 */
[----:B------:R-:W-:Y:S02]  /*3df0*/  LOP3.LUT R2, R0, 0x1c0, RZ, 0xc0, !PT ;  /* 0x000001c000027812 */ /* 0x000fe400078ec0ff */
[----:B------:R-:W-:-:S02]  /*3e00*/  CS2R R118, SRZ ;  /* 0x0000000000767805 */ /* 0x000fc4000001ff00 */
[----:B------:R-:W-:Y:S02]  /*3e10*/  LOP3.LUT R3, R0, 0x200, RZ, 0xc0, !PT ;  /* 0x0000020000037812 */ /* 0x000fe400078ec0ff */
[----:B------:R-:W-:Y:S02]  /*3e20*/  CS2R R116, SRZ ;  /* 0x0000000000747805 */ /* 0x000fe4000001ff00 */
[----:B------:R-:W-:Y:S02]  /*3e30*/  LOP3.LUT R0, R2, 0x38, R216, 0xf8, !PT ;  /* 0x0000003802007812 */ /* 0x000fe400078ef8d8 */
[----:B------:R-:W-:Y:S02]  /*3e40*/  CS2R R110, SRZ ;  /* 0x00000000006e7805 */ /* 0x000fe4000001ff00 */
[----:B------:R-:W-:Y:S02]  /*3e50*/  LOP3.LUT R4, R4, 0x1c0, RZ, 0xc0, !PT ;  /* 0x000001c004047812 */ /* 0x000fe400078ec0ff */
[----:B------:R-:W-:-:S02]  /*3e60*/  CS2R R108, SRZ ;  /* 0x00000000006c7805 */ /* 0x000fc4000001ff00 */
[----:B------:R-:W-:Y:S02]  /*3e70*/  LOP3.LUT R2, R3, 0x400, R10, 0xf8, !PT ;  /* 0x0000040003027812 */ /* 0x000fe400078ef80a */
[----:B------:R-:W-:Y:S02]  /*3e80*/  CS2R R114, SRZ ;  /* 0x0000000000727805 */ /* 0x000fe4000001ff00 */
[----:B------:R-:W-:Y:S02]  /*3e90*/  IADD3 R231, PT, PT, R5, -0x1f, -R6 ;  /* 0xffffffe105e77810 */ /* 0x000fe40007ffe806 */
[----:B------:R-:W-:Y:S02]  /*3ea0*/  CS2R R112, SRZ ;  /* 0x0000000000707805 */ /* 0x000fe4000001ff00 */
[----:B------:R-:W-:Y:S01]  /*3eb0*/  LOP3.LUT R3, R0, 0x8, R215, 0x78, !PT ;  /* 0x0000000800037812 */ /* 0x000fe200078e78d7 */
[----:B---3--:R2:W4:Y:S01]  /*3ec0*/  @P0 MUFU.RCP R6, R9 ;  /* 0x0000000900060308 */ /* 0x0085220000001000 */
[----:B------:R-:W-:-:S02]  /*3ed0*/  LOP3.LUT R5, R12, 0x7006, R10, 0xc8, !PT ;  /* 0x000070060c057812 */ /* 0x000fc400078ec80a */
[----:B------:R-:W-:Y:S02]  /*3ee0*/  CS2R R106, SRZ ;  /* 0x00000000006a7805 */ /* 0x000fe4000001ff00 */
[----:B------:R-:W-:Y:S02]  /*3ef0*/  LOP3.LUT R4, R4, 0x38, R12, 0xf8, !PT ;  /* 0x0000003804047812 */ /* 0x000fe400078ef80c */
[----:B------:R-:W-:Y:S02]  /*3f00*/  CS2R R104, SRZ ;  /* 0x0000000000687805 */ /* 0x000fe4000001ff00 */
[----:B------:R-:W-:Y:S02]  /*3f10*/  LOP3.LUT R5, R5, 0x400, R10, 0xf8, !PT ;  /* 0x0000040005057812 */ /* 0x000fe400078ef80a */
[----:B------:R-:W-:Y:S02]  /*3f20*/  CS2R R102, SRZ ;  /* 0x0000000000667805 */ /* 0x000fe4000001ff00 */
[----:B------:R-:W-:-:S02]  /*3f30*/  LOP3.LUT R0, R0, 0x8, R11, 0x78, !PT ;  /* 0x0000000800007812 */ /* 0x000fc400078e780b */
[----:B------:R-:W-:Y:S02]  /*3f40*/  CS2R R100, SRZ ;  /* 0x0000000000647805 */ /* 0x000fe4000001ff00 */
[----:B------:R-:W-:Y:S02]  /*3f50*/  LEA R209, R209, UR36, 0x1 ;  /* 0x00000024d1d17c11 */ /* 0x000fe4000f8e08ff */
[----:B------:R-:W-:Y:S02]  /*3f60*/  CS2R R94, SRZ ;  /* 0x00000000005e7805 */ /* 0x000fe4000001ff00 */
[----:B------:R-:W-:Y:S01]  /*3f70*/  LOP3.LUT R214, R2, R0, RZ, 0xfc, !PT ;  /* 0x0000000002d67212 */ /* 0x000fe200078efcff */
[----:B------:R-:W-:Y:S01]  /*3f80*/  VIADD R2, R7, UR5 ;  /* 0x0000000507027c36 */ /* 0x000fe20008000000 */
[----:B------:R-:W-:Y:S01]  /*3f90*/  LEA R213, R213, UR36, 0x1 ;  /* 0x00000024d5d57c11 */ /* 0x000fe2000f8e08ff */
[----:B------:R-:W-:Y:S01]  /*3fa0*/  IMAD.MOV.U32 R0, RZ, RZ, RZ ;  /* 0x000000ffff007224 */ /* 0x000fe200078e00ff */
[----:B------:R-:W-:Y:S01]  /*3fb0*/  LEA R208, R208, UR36, 0x1 ;  /* 0x00000024d0d07c11 */ /* 0x000fe2000f8e08ff */
[----:B------:R-:W-:Y:S01]  /*3fc0*/  VIADD R7, R2, 0x10 ;  /* 0x0000001002077836 */ /* 0x000fe20000000000 */
[----:B--2---:R-:W-:Y:S01]  /*3fd0*/  LOP3.LUT R9, R3, 0x7a00, R10, 0xf8, !PT ;  /* 0x00007a0003097812 */ /* 0x004fe200078ef80a */
[----:B------:R-:W-:Y:S01]  /*3fe0*/  IMAD.IADD R210, R200, 0x1, R209 ;  /* 0x00000001c8d27824 */ /* 0x000fe200078e02d1 */
[----:B------:R-:W-:Y:S01]  /*3ff0*/  LOP3.LUT R3, R4, 0x20, R11, 0x78, !PT ;  /* 0x0000002004037812 */ /* 0x000fe200078e780b */
[C---:B------:R-:W-:Y:S01]  /*4000*/  VIADD R4, R2.reuse, 0x8 ;  /* 0x0000000802047836 */ /* 0x040fe20000000000 */
[----:B------:R-:W-:Y:S01]  /*4010*/  I2FP.F32.S32 R12, R2 ;  /* 0x00000002000c7245 */ /* 0x000fe20000201400 */
[----:B------:R2:W-:Y:S01]  /*4020*/  STL [R1+0x14], R9 ;  /* 0x0000140901007387 */ /* 0x0005e20000100800 */
[----:B------:R-:W-:Y:S01]  /*4030*/  LOP3.LUT R3, R5, R3, RZ, 0xfc, !PT ;  /* 0x0000000305037212 */ /* 0x000fe200078efcff */
[C---:B------:R-:W-:Y:S01]  /*4040*/  VIADD R5, R2.reuse, 0x1 ;  /* 0x0000000102057836 */ /* 0x040fe20000000000 */
[----:B------:R-:W-:Y:S01]  /*4050*/  CS2R R92, SRZ ;  /* 0x00000000005c7805 */ /* 0x000fe2000001ff00 */
[----:B------:R-:W-:Y:S01]  /*4060*/  VIADD R11, R2, 0x18 ;  /* 0x00000018020b7836 */ /* 0x000fe20000000000 */
[----:B------:R-:W-:Y:S01]  /*4070*/  CS2R R98, SRZ ;  /* 0x0000000000627805 */ /* 0x000fe2000001ff00 */
[----:B------:R3:W-:Y:S01]  /*4080*/  STL [R1+0x10], R3 ;  /* 0x0000100301007387 */ /* 0x0007e20000100800 */
[----:B------:R-:W-:-:S02]  /*4090*/  I2FP.F32.S32 R10, R5 ;  /* 0x00000005000a7245 */ /* 0x000fc40000201400 */
        /* <DEDUP_REMOVED lines=17> */
[----:B--2---:R-:W-:Y:S01]  /*41b0*/  VIADD R9, R2, 0x11 ;  /* 0x0000001102097836 */ /* 0x004fe20000000000 */
[----:B------:R-:W-:-:S02]  /*41c0*/  CS2R R64, SRZ ;  /* 0x0000000000407805 */ /* 0x000fc4000001ff00 */
[----:B------:R-:W-:Y:S02]  /*41d0*/  CS2R R58, SRZ ;  /* 0x00000000003a7805 */ /* 0x000fe4000001ff00 */
[----:B------:R-:W-:Y:S02]  /*41e0*/  CS2R R56, SRZ ;  /* 0x0000000000387805 */ /* 0x000fe4000001ff00 */
[----:B------:R-:W-:Y:S02]  /*41f0*/  CS2R R54, SRZ ;  /* 0x0000000000367805 */ /* 0x000fe4000001ff00 */
[----:B------:R-:W-:Y:S01]  /*4200*/  CS2R R52, SRZ ;  /* 0x0000000000347805 */ /* 0x000fe2000001ff00 */
[C---:B---3--:R-:W-:Y:S01]  /*4210*/  VIADD R3, R2.reuse, 0x9 ;  /* 0x0000000902037836 */ /* 0x048fe20000000000 */
[----:B------:R-:W-:Y:S01]  /*4220*/  CS2R R46, SRZ ;  /* 0x00000000002e7805 */ /* 0x000fe2000001ff00 */
[----:B------:R-:W-:Y:S01]  /*4230*/  VIADD R2, R2, 0x19 ;  /* 0x0000001902027836 */ /* 0x000fe20000000000 */
[----:B------:R-:W-:-:S02]  /*4240*/  CS2R R44, SRZ ;  /* 0x00000000002c7805 */ /* 0x000fc4000001ff00 */
[----:B------:R-:W-:Y:S02]  /*4250*/  CS2R R50, SRZ ;  /* 0x0000000000327805 */ /* 0x000fe4000001ff00 */
[----:B------:R-:W-:Y:S02]  /*4260*/  CS2R R48, SRZ ;  /* 0x0000000000307805 */ /* 0x000fe4000001ff00 */
[----:B------:R-:W-:Y:S02]  /*4270*/  CS2R R42, SRZ ;  /* 0x00000000002a7805 */ /* 0x000fe4000001ff00 */
[----:B------:R-:W-:Y:S02]  /*4280*/  I2FP.F32.S32 R2, R2 ;  /* 0x0000000200027245 */ /* 0x000fe40000201400 */
[----:B------:R-:W-:Y:S02]  /*4290*/  CS2R R40, SRZ ;  /* 0x0000000000287805 */ /* 0x000fe4000001ff00 */
[----:B------:R-:W-:-:S02]  /*42a0*/  CS2R R38, SRZ ;  /* 0x0000000000267805 */ /* 0x000fc4000001ff00 */
[----:B------:R-:W-:Y:S02]  /*42b0*/  CS2R R36, SRZ ;  /* 0x0000000000247805 */ /* 0x000fe4000001ff00 */
[----:B------:R-:W-:Y:S01]  /*42c0*/  LOP3.LUT P3, RZ, R215, 0x2, RZ, 0xc0, !PT ;  /* 0x00000002d7ff7812 */ /* 0x000fe2000786c0ff */
[----:B------:R-:W-:Y:S01]  /*42d0*/  VIADD R213, R213, UR10 ;  /* 0x0000000ad5d57c36 */ /* 0x000fe20008000000 */
[----:B------:R-:W-:Y:S01]  /*42e0*/  LOP3.LUT P4, RZ, R215, 0x8, RZ, 0xc0, !PT ;  /* 0x00000008d7ff7812 */ /* 0x000fe2000788c0ff */
[----:B------:R-:W-:Y:S01]  /*42f0*/  VIADD R208, R208, UR10 ;  /* 0x0000000ad0d07c36 */ /* 0x000fe20008000000 */
[----:B------:R-:W-:Y:S01]  /*4300*/  SHF.R.U32.HI R217, RZ, 0x3, R215 ;  /* 0x00000003ffd97819 */ /* 0x000fe200000116d7 */
[C---:B------:R-:W-:Y:S01]  /*4310*/  IMAD.IADD R211, R199.reuse, 0x1, R209 ;  /* 0x00000001c7d37824 */ /* 0x040fe200078e02d1 */
[----:B------:R-:W2:Y:S01]  /*4320*/  LDCU UR8, c[0x0][0x440] ;  /* 0x00008800ff0877ac */ /* 0x000ea20008000800 */
[----:B------:R-:W-:Y:S01]  /*4330*/  IMAD.IADD R212, R199, 0x1, R210 ;  /* 0x00000001c7d47824 */ /* 0x000fe200078e02d2 */
[----:B------:R-:W3:Y:S01]  /*4340*/  LDCU UR9, c[0x0][0x3e0] ;  /* 0x00007c00ff0977ac */ /* 0x000ee20008000800 */
[----:B------:R-:W2:Y:S01]  /*4350*/  LDCU UR5, c[0x0][0x45c] ;  /* 0x00008b80ff0577ac */ /* 0x000ea20008000800 */
[----:B-1----:R-:W-:-:S02]  /*4360*/  USHF.L.U32 UR12, UR12, 0x6, URZ ;  /* 0x000000060c0c7899 */ /* 0x002fc400080006ff */
[----:B------:R-:W-:Y:S02]  /*4370*/  UIADD3 UR47, UPT, UPT, UR47, 0x80, -UR39 ;  /* 0x000000802f2f7890 */ /* 0x000fe4000fffe827 */
[----:B------:R-:W-:Y:S01]  /*4380*/  USHF.L.U32 UR48, UR48, 0x3, URZ ;  /* 0x0000000330307899 */ /* 0x000fe200080006ff */
[----:B----4-:R-:W-:Y:S01]  /*4390*/  @P0 FMUL.FTZ R0, R8, R6 ;  /* 0x0000000608000220 */ /* 0x010fe20000410000 */
[----:B------:R-:W-:Y:S02]  /*43a0*/  I2FP.F32.S32 R8, R4 ;  /* 0x0000000400087245 */ /* 0x000fe40000201400 */
[----:B------:R-:W-:Y:S01]  /*43b0*/  I2FP.F32.S32 R6, R3 ;  /* 0x0000000300067245 */ /* 0x000fe20000201400 */
[-C--:B------:R-:W-:Y:S01]  /*43c0*/  FMUL.FTZ R248, R10, R0.reuse ;  /* 0x000000000af87220 */ /* 0x080fe20000410000 */
[----:B------:R-:W-:Y:S01]  /*43d0*/  I2FP.F32.S32 R4, R9 ;  /* 0x0000000900047245 */ /* 0x000fe20000201400 */
[-C--:B------:R-:W-:Y:S01]  /*43e0*/  FMUL.FTZ R247, R8, R0.reuse ;  /* 0x0000000008f77220 */ /* 0x080fe20000410000 */
[----:B------:R-:W-:Y:S01]  /*43f0*/  I2FP.F32.S32 R3, R11 ;  /* 0x0000000b00037245 */ /* 0x000fe20000201400 */
[-C--:B------:R-:W-:Y:S01]  /*4400*/  FMUL.FTZ R246, R6, R0.reuse ;  /* 0x0000000006f67220 */ /* 0x080fe20000410000 */
[-C--:B------:R-:W-:Y:S01]  /*4410*/  FMUL.FTZ R245, R5, R0.reuse ;  /* 0x0000000005f57220 */ /* 0x080fe20000410000 */
[-C--:B------:R-:W-:Y:S01]  /*4420*/  FMUL.FTZ R244, R4, R0.reuse ;  /* 0x0000000004f47220 */ /* 0x080fe20000410000 */
[-C--:B------:R-:W-:Y:S01]  /*4430*/  FMUL.FTZ R242, R12, R0.reuse ;  /* 0x000000000cf27220 */ /* 0x080fe20000410000 */
[-C--:B------:R-:W-:Y:S01]  /*4440*/  FMUL.FTZ R243, R3, R0.reuse ;  /* 0x0000000003f37220 */ /* 0x080fe20000410000 */
[----:B------:R-:W-:Y:S01]  /*4450*/  FMUL.FTZ R241, R2, R0 ;  /* 0x0000000002f17220 */ /* 0x000fe20000410000 */
[----:B------:R-:W-:Y:S01]  /*4460*/  IMAD.MOV.U32 R0, RZ, RZ, 0x10 ;  /* 0x00000010ff007424 */ /* 0x000fe200078e00ff */
[----:B------:R-:W-:-:S02]  /*4470*/  LOP3.LUT P0, RZ, R215, 0x4, RZ, 0xc0, !PT ;  /* 0x00000004d7ff7812 */ /* 0x000fc4000780c0ff */
[----:B------:R-:W-:Y:S02]  /*4480*/  LOP3.LUT R2, R216, 0x38, RZ, 0xc0, !PT ;  /* 0x00000038d8027812 */ /* 0x000fe400078ec0ff */
[----:B------:R-:W-:Y:S02]  /*4490*/  SEL R3, R0, 0xfffffff0, !P0 ;  /* 0xfffffff000037807 */ /* 0x000fe40004000000 */
[----:B--23--:R-:W-:-:S07]  /*44a0*/  LOP3.LUT R0, R2, 0x40, RZ, 0xfc, !PT ;  /* 0x0000004002007812 */ /* 0x00cfce00078efcff */
.L_x_373:
[----:B------:R-:W0:Y:S01]  /*44b0*/  LDGDEPBAR ;  /* 0x00000000000079af */ /* 0x000e220000000000 */
[C---:B------:R-:W-:Y:S01]  /*44c0*/  IMAD.IADD R0, R213.reuse, 0x1, R199 ;  /* 0x00000001d5007824 */ /* 0x040fe200078e02c7 */
[----:B------:R-:W-:Y:S01]  /*44d0*/  UIADD3 UR37, UPT, UPT, UR37, -0x40, URZ ;  /* 0xffffffc025257890 */ /* 0x000fe2000fffe0ff */
[----:B------:R-:W-:Y:S05]  /*44e0*/  IMAD.IADD R3, R213, 0x1, R200 ;  /* 0x00000001d5037824 */ /* 0x000fea00078e02c8 */
[----:B------:R-:W2:Y:S01]  /*44f0*/  LDL R218, [R1+0xc] ;  /* 0x00000c0001da7983 */ /* 0x000ea20000100800 */
[----:B------:R-:W-:Y:S01]  /*4500*/  USHF.L.U32 UR10, UR43, 0x7, URZ ;  /* 0x000000072b0a7899 */ /* 0x000fe200080006ff */
[----:B------:R-:W-:Y:S01]  /*4510*/  IMAD.SHL.U32 R220, R215, 0x2, RZ ;  /* 0x00000002d7dc7824 */ /* 0x000fe200078e00ff */
[----:B------:R-:W-:Y:S01]  /*4520*/  UISETP.GE.AND UP0, UPT, UR37, UR47, UPT ;  /* 0x0000002f2500728c */ /* 0x000fe2000bf06270 */
[----:B------:R-:W-:Y:S01]  /*4530*/  IMAD.IADD R2, R199, 0x1, R3 ;  /* 0x00000001c7027824 */ /* 0x000fe200078e0203 */
[----:B------:R-:W3:Y:S01]  /*4540*/  LDL R219, [R1+0x8] ;  /* 0x0000080001db7983 */ /* 0x000ee20000100800 */
[----:B------:R-:W-:Y:S01]  /*4550*/  UIADD3 UR10, UPT, UPT, UR10, 0x80, URZ ;  /* 0x000000800a0a7890 */ /* 0x000fe2000fffe0ff */
[----:B------:R-:W-:Y:S01]  /*4560*/  SHF.R.U32.HI R221, RZ, 0x1, R215 ;  /* 0x00000001ffdd7819 */ /* 0x000fe200000116d7 */
        /* <DEDUP_REMOVED lines=8> */
[----:B------:R-:W4:Y:S08]  /*45f0*/  LDSM.16.M88.4 R28, [R213+0x1000] ;  /* 0x00100000d51c783b */ /* 0x000f300000000200 */
[----:B------:R-:W4:Y:S08]  /*4600*/  LDSM.16.M88.4 R164, [R209+0xc800] ;  /* 0x00c80000d1a4783b */ /* 0x000f300000000200 */
[----:B------:R-:W-:Y:S08]  /*4610*/  LDSM.16.M88.4 R168, [R0] ;  /* 0x0000000000a8783b */ /* 0x000ff00000000200 */
[----:B------:R-:W4:Y:S01]  /*4620*/  LDSM.16.M88.4 R172, [R211+0xc000] ;  /* 0x00c00000d3ac783b */ /* 0x000f220000000200 */
[-C--:B-1----:R-:W-:Y:S07]  /*4630*/  HMMA.16816.F32.BF16 R4, R32, R16.reuse, RZ ;  /* 0x000000102004723c */ /* 0x082fee00000418ff */
[----:B------:R-:W1:Y:S01]  /*4640*/  LDSM.16.M88.4 R176, [R0+0x1000] ;  /* 0x0010000000b0783b */ /* 0x000e620000000200 */
[C---:B----4-:R-:W-:Y:S07]  /*4650*/  HMMA.16816.F32.BF16 R8, R28.reuse, R16, RZ ;  /* 0x000000101c08723c */ /* 0x050fee00000418ff */
[----:B------:R-:W4:Y:S01]  /*4660*/  LDSM.16.M88.4 R180, [R211+0xc800] ;  /* 0x00c80000d3b4783b */ /* 0x000f220000000200 */
[-C--:B------:R-:W-:Y:S07]  /*4670*/  HMMA.16816.F32.BF16 R12, R28, R18.reuse, RZ ;  /* 0x000000121c0c723c */ /* 0x080fee00000418ff */
[----:B------:R-:W-:Y:S01]  /*4680*/  LDSM.16.M88.4 R184, [R3] ;  /* 0x0000000003b8783b */ /* 0x000fe20000000200 */
[C---:B------:R-:W-:Y:S07]  /*4690*/  HMMA.16816.F32.BF16 R16, R32.reuse, R18, RZ ;  /* 0x000000122010723c */ /* 0x040fee00000418ff */
[----:B------:R-:W4:Y:S01]  /*46a0*/  LDSM.16.M88.4 R188, [R210+0xc000] ;  /* 0x00c00000d2bc783b */ /* 0x000f220000000200 */
[-C--:B------:R-:W-:Y:S07]  /*46b0*/  HMMA.16816.F32.BF16 R20, R32, R164.reuse, RZ ;  /* 0x000000a42014723c */ /* 0x080fee00000418ff */
[----:B------:R-:W4:Y:S01]  /*46c0*/  LDSM.16.M88.4 R192, [R3+0x1000] ;  /* 0x0010000003c0783b */ /* 0x000f220000000200 */
[C---:B------:R-:W-:Y:S07]  /*46d0*/  HMMA.16816.F32.BF16 R24, R28.reuse, R164, RZ ;  /* 0x000000a41c18723c */ /* 0x040fee00000418ff */
[----:B------:R-:W-:Y:S01]  /*46e0*/  LDSM.16.M88.4 R196, [R212+0xc000] ;  /* 0x00c00000d4c4783b */ /* 0x000fe20000000200 */
[-C--:B------:R-:W-:Y:S07]  /*46f0*/  HMMA.16816.F32.BF16 R28, R28, R166.reuse, RZ ;  /* 0x000000a61c1c723c */ /* 0x080fee00000418ff */
[----:B------:R-:W-:Y:S01]  /*4700*/  LDSM.16.M88.4 R200, [R2+0x1000] ;  /* 0x0010000002c8783b */ /* 0x000fe20000000200 */
[----:B------:R-:W-:Y:S07]  /*4710*/  HMMA.16816.F32.BF16 R32, R32, R166, RZ ;  /* 0x000000a62020723c */ /* 0x000fee00000418ff */
[----:B------:R-:W4:Y:S01]  /*4720*/  LDSM.16.M88.4 R164, [R210+0xc800] ;  /* 0x00c80000d2a4783b */ /* 0x000f220000000200 */
[-C--:B------:R-:W-:Y:S07]  /*4730*/  HMMA.16816.F32.BF16 R4, R168, R172.reuse, R4 ;  /* 0x000000aca804723c */ /* 0x080fee0000041804 */
[----:B------:R-:W-:Y:S01]  /*4740*/  LDSM.16.M88.4 R204, [R212+0xc800] ;  /* 0x00c80000d4cc783b */ /* 0x000fe20000000200 */
[C---:B-1----:R-:W-:Y:S08]  /*4750*/  HMMA.16816.F32.BF16 R8, R176.reuse, R172, R8 ;  /* 0x000000acb008723c */ /* 0x042ff00000041808 */
[-C--:B------:R-:W-:Y:S08]  /*4760*/  HMMA.16816.F32.BF16 R12, R176, R174.reuse, R12 ;  /* 0x000000aeb00c723c */ /* 0x080ff0000004180c */
[C---:B------:R-:W-:Y:S01]  /*4770*/  HMMA.16816.F32.BF16 R16, R168.reuse, R174, R16 ;  /* 0x000000aea810723c */ /* 0x040fe20000041810 */
[----:B------:R-:W1:Y:S07]  /*4780*/  LDSM.16.M88.4 R172, [R2] ;  /* 0x0000000002ac783b */ /* 0x000e6e0000000200 */
[-C--:B----4-:R-:W-:Y:S08]  /*4790*/  HMMA.16816.F32.BF16 R20, R168, R180.reuse, R20 ;  /* 0x000000b4a814723c */ /* 0x090ff00000041814 */
[C---:B------:R-:W-:Y:S08]  /*47a0*/  HMMA.16816.F32.BF16 R24, R176.reuse, R180, R24 ;  /* 0x000000b4b018723c */ /* 0x040ff00000041818 */
[-C--:B------:R-:W-:Y:S01]  /*47b0*/  HMMA.16816.F32.BF16 R28, R176, R182.reuse, R28 ;  /* 0x000000b6b01c723c */ /* 0x080fe2000004181c */
[----:B------:R-:W-:Y:S07]  /*47c0*/  LDSM.16.M88.4 R176, [R209+0x10000] ;  /* 0x01000000d1b0783b */ /* 0x000fee0000000200 */
[----:B------:R-:W-:Y:S01]  /*47d0*/  HMMA.16816.F32.BF16 R32, R168, R182, R32 ;  /* 0x000000b6a820723c */ /* 0x000fe20000041820 */
[----:B------:R-:W4:Y:S07]  /*47e0*/  LDSM.16.M88.4 R168, [R213+0x2000] ;  /* 0x00200000d5a8783b */ /* 0x000f2e0000000200 */
[-C--:B------:R-:W-:Y:S01]  /*47f0*/  HMMA.16816.F32.BF16 R4, R184, R188.reuse, R4 ;  /* 0x000000bcb804723c */ /* 0x080fe20000041804 */
[----:B------:R-:W4:Y:S07]  /*4800*/  LDSM.16.M88.4 R180, [R213+0x3000] ;  /* 0x00300000d5b4783b */ /* 0x000f2e0000000200 */
[C---:B------:R-:W-:Y:S08]  /*4810*/  HMMA.16816.F32.BF16 R8, R192.reuse, R188, R8 ;  /* 0x000000bcc008723c */ /* 0x040ff00000041808 */
[-C--:B------:R-:W-:Y:S08]  /*4820*/  HMMA.16816.F32.BF16 R12, R192, R190.reuse, R12 ;  /* 0x000000bec00c723c */ /* 0x080ff0000004180c */
[C---:B------:R-:W-:Y:S01]  /*4830*/  HMMA.16816.F32.BF16 R16, R184.reuse, R190, R16 ;  /* 0x000000beb810723c */ /* 0x040fe20000041810 */
[----:B------:R-:W4:Y:S07]  /*4840*/  LDSM.16.M88.4 R188, [R209+0x10800] ;  /* 0x01080000d1bc783b */ /* 0x000f2e0000000200 */
[-C--:B------:R-:W-:Y:S08]  /*4850*/  HMMA.16816.F32.BF16 R20, R184, R164.reuse, R20 ;  /* 0x000000a4b814723c */ /* 0x080ff00000041814 */
[C---:B------:R-:W-:Y:S08]  /*4860*/  HMMA.16816.F32.BF16 R24, R192.reuse, R164, R24 ;  /* 0x000000a4c018723c */ /* 0x040ff00000041818 */
[-C--:B------:R-:W-:Y:S01]  /*4870*/  HMMA.16816.F32.BF16 R28, R192, R166.reuse, R28 ;  /* 0x000000a6c01c723c */ /* 0x080fe2000004181c */
[----:B------:R-:W-:Y:S07]  /*4880*/  LDSM.16.M88.4 R192, [R0+0x3000] ;  /* 0x0030000000c0783b */ /* 0x000fee0000000200 */
[----:B------:R-:W-:Y:S01]  /*4890*/  HMMA.16816.F32.BF16 R32, R184, R166, R32 ;  /* 0x000000a6b820723c */ /* 0x000fe20000041820 */
[----:B------:R4:W-:Y:S07]  /*48a0*/  LDSM.16.M88.4 R164, [R0+0x2000] ;  /* 0x0020000000a4783b */ /* 0x0009ee0000000200 */
[-C--:B-1----:R-:W-:Y:S01]  /*48b0*/  HMMA.16816.F32.BF16 R4, R172, R196.reuse, R4 ;  /* 0x000000c4ac04723c */ /* 0x082fe20000041804 */
[----:B------:R-:W1:Y:S07]  /*48c0*/  LDSM.16.M88.4 R184, [R211+0x10000] ;  /* 0x01000000d3b8783b */ /* 0x000e6e0000000200 */
[C---:B------:R-:W-:Y:S04]  /*48d0*/  HMMA.16816.F32.BF16 R8, R200.reuse, R196, R8 ;  /* 0x000000c4c808723c */ /* 0x040fe80000041808 */
[----:B--2---:R-:W-:Y:S04]  /*48e0*/  FSETP.NEU.FTZ.AND P2, PT, R218, -INF , PT ;  /* 0xff800000da00780b */ /* 0x004fe80003f5d000 */
[-C--:B------:R-:W-:Y:S03]  /*48f0*/  HMMA.16816.F32.BF16 R12, R200, R198.reuse, R12 ;  /* 0x000000c6c80c723c */ /* 0x080fe6000004180c */
[----:B----4-:R-:W-:Y:S01]  /*4900*/  @!P1 LOP3.LUT R0, R220, 0x6, RZ, 0xc0, !PT ;  /* 0x00000006dc009812 */ /* 0x010fe200078ec0ff */
[----:B------:R-:W-:Y:S03]  /*4910*/  IMAD.MOV.U32 R220, RZ, RZ, 0x20 ;  /* 0x00000020ffdc7424 */ /* 0x000fe600078e00ff */
[----:B------:R-:W-:Y:S01]  /*4920*/  @!P1 LOP3.LUT R0, R0, 0x1e0, R221, 0xf8, !PT ;  /* 0x000001e000009812 */ /* 0x000fe200078ef8dd */
[C---:B------:R-:W-:Y:S01]  /*4930*/  HMMA.16816.F32.BF16 R16, R172.reuse, R198, R16 ;  /* 0x000000c6ac10723c */ /* 0x040fe20000041810 */
[----:B------:R-:W2:Y:S07]  /*4940*/  LDSM.16.M88.4 R196, [R211+0x10800] ;  /* 0x01080000d3c4783b */ /* 0x000eae0000000200 */
[-C--:B------:R-:W-:Y:S08]  /*4950*/  HMMA.16816.F32.BF16 R20, R172, R204.reuse, R20 ;  /* 0x000000ccac14723c */ /* 0x080ff00000041814 */
[C---:B------:R-:W-:Y:S08]  /*4960*/  HMMA.16816.F32.BF16 R24, R200.reuse, R204, R24 ;  /* 0x000000ccc818723c */ /* 0x040ff00000041818 */
[-C--:B------:R-:W-:Y:S01]  /*4970*/  HMMA.16816.F32.BF16 R28, R200, R206.reuse, R28 ;  /* 0x000000cec81c723c */ /* 0x080fe2000004181c */
[----:B------:R-:W-:Y:S07]  /*4980*/  LDSM.16.M88.4 R200, [R3+0x3000] ;  /* 0x0030000003c8783b */ /* 0x000fee0000000200 */
[----:B------:R-:W-:Y:S01]  /*4990*/  HMMA.16816.F32.BF16 R32, R172, R206, R32 ;  /* 0x000000ceac20723c */ /* 0x000fe20000041820 */
[----:B------:R4:W-:Y:S07]  /*49a0*/  LDSM.16.M88.4 R172, [R3+0x2000] ;  /* 0x0020000003ac783b */ /* 0x0009ee0000000200 */
[-C--:B------:R-:W-:Y:S01]  /*49b0*/  HMMA.16816.F32.BF16 R4, R168, R176.reuse, R4 ;  /* 0x000000b0a804723c */ /* 0x080fe20000041804 */
[----:B------:R-:W-:Y:S07]  /*49c0*/  LDSM.16.M88.4 R204, [R210+0x10800] ;  /* 0x01080000d2cc783b */ /* 0x000fee0000000200 */
[C---:B------:R-:W-:Y:S08]  /*49d0*/  HMMA.16816.F32.BF16 R8, R180.reuse, R176, R8 ;  /* 0x000000b0b408723c */ /* 0x040ff00000041808 */
[-C--:B------:R-:W-:Y:S01]  /*49e0*/  HMMA.16816.F32.BF16 R12, R180, R178.reuse, R12 ;  /* 0x000000b2b40c723c */ /* 0x080fe2000004180c */
[----:B----4-:R-:W4:Y:S07]  /*49f0*/  LDL R3, [R1] ;  /* 0x0000000001037983 */ /* 0x010f2e0000100800 */
[C---:B------:R-:W-:Y:S01]  /*4a00*/  HMMA.16816.F32.BF16 R16, R168.reuse, R178, R16 ;  /* 0x000000b2a810723c */ /* 0x040fe20000041810 */
[----:B------:R-:W3:Y:S07]  /*4a10*/  LDSM.16.M88.4 R176, [R210+0x10000] ;  /* 0x01000000d2b0783b */ /* 0x000eee0000000200 */
[-C--:B------:R-:W-:Y:S08]  /*4a20*/  HMMA.16816.F32.BF16 R20, R168, R188.reuse, R20 ;  /* 0x000000bca814723c */ /* 0x080ff00000041814 */
[C---:B------:R-:W-:Y:S08]  /*4a30*/  HMMA.16816.F32.BF16 R24, R180.reuse, R188, R24 ;  /* 0x000000bcb418723c */ /* 0x040ff00000041818 */
[-C--:B------:R-:W-:Y:S01]  /*4a40*/  HMMA.16816.F32.BF16 R28, R180, R190.reuse, R28 ;  /* 0x000000beb41c723c */ /* 0x080fe2000004181c */
[----:B------:R-:W-:Y:S07]  /*4a50*/  LDSM.16.M88.4 R180, [R212+0x10000] ;  /* 0x01000000d4b4783b */ /* 0x000fee0000000200 */
[----:B------:R-:W-:Y:S01]  /*4a60*/  HMMA.16816.F32.BF16 R32, R168, R190, R32 ;  /* 0x000000bea820723c */ /* 0x000fe20000041820 */
[----:B------:R-:W3:Y:S07]  /*4a70*/  LDSM.16.M88.4 R168, [R2+0x2000] ;  /* 0x0020000002a8783b */ /* 0x000eee0000000200 */
[-C--:B-1----:R-:W-:Y:S08]  /*4a80*/  HMMA.16816.F32.BF16 R4, R164, R184.reuse, R4 ;  /* 0x000000b8a404723c */ /* 0x082ff00000041804 */
[C---:B------:R-:W-:Y:S08]  /*4a90*/  HMMA.16816.F32.BF16 R8, R192.reuse, R184, R8 ;  /* 0x000000b8c008723c */ /* 0x040ff00000041808 */
[-C--:B------:R-:W-:Y:S08]  /*4aa0*/  HMMA.16816.F32.BF16 R12, R192, R186.reuse, R12 ;  /* 0x000000bac00c723c */ /* 0x080ff0000004180c */
[C---:B------:R-:W-:Y:S08]  /*4ab0*/  HMMA.16816.F32.BF16 R16, R164.reuse, R186, R16 ;  /* 0x000000baa410723c */ /* 0x040ff00000041810 */
[-C--:B--2---:R-:W-:Y:S08]  /*4ac0*/  HMMA.16816.F32.BF16 R20, R164, R196.reuse, R20 ;  /* 0x000000c4a414723c */ /* 0x084ff00000041814 */
[C---:B------:R-:W-:Y:S04]  /*4ad0*/  HMMA.16816.F32.BF16 R24, R192.reuse, R196, R24 ;  /* 0x000000c4c018723c */ /* 0x040fe80000041818 */
[----:B------:R-:W-:Y:S04]  /*4ae0*/  LEA R196, R214, UR4, 0x1 ;  /* 0x00000004d6c47c11 */ /* 0x000fe8000f8e08ff */
[-C--:B------:R-:W-:Y:S08]  /*4af0*/  HMMA.16816.F32.BF16 R28, R192, R198.reuse, R28 ;  /* 0x000000c6c01c723c */ /* 0x080ff0000004181c */
[----:B------:R-:W-:Y:S01]  /*4b00*/  HMMA.16816.F32.BF16 R32, R164, R198, R32 ;  /* 0x000000c6a420723c */ /* 0x000fe20000041820 */
[----:B------:R1:W2:Y:S07]  /*4b10*/  LDSM.16.M88.4 R164, [R2+0x3000] ;  /* 0x0030000002a4783b */ /* 0x0002ae0000000200 */
[-C--:B---3--:R-:W-:Y:S08]  /*4b20*/  HMMA.16816.F32.BF16 R4, R172, R176.reuse, R4 ;  /* 0x000000b0ac04723c */ /* 0x088ff00000041804 */
[C---:B------:R-:W-:Y:S01]  /*4b30*/  HMMA.16816.F32.BF16 R8, R200.reuse, R176, R8 ;  /* 0x000000b0c808723c */ /* 0x040fe20000041808 */
[----:B------:R-:W3:Y:S03]  /*4b40*/  LDL R177, [R1+0x4] ;  /* 0x0000040001b17983 */ /* 0x000ee60000100800 */
[----:B------:R-:W-:Y:S04]  /*4b50*/  @!P1 VIADDMNMX R176, R231, -R220, UR39, PT ;  /* 0x00000027e7b09e46 */ /* 0x000fe8000b8009dc */
[-C--:B------:R-:W-:Y:S01]  /*4b60*/  HMMA.16816.F32.BF16 R12, R200, R178.reuse, R12 ;  /* 0x000000b2c80c723c */ /* 0x080fe2000004180c */
[----:B-1----:R-:W-:Y:S04]  /*4b70*/  IMAD.U32 R2, RZ, RZ, UR43 ;  /* 0x0000002bff027e24 */ /* 0x002fe8000f8e00ff */
[----:B------:R-:W-:Y:S03]  /*4b80*/  @!P1 IMAD R0, R2, 0x80, R0 ;  /* 0x0000008002009824 */ /* 0x000fe600078e0200 */
[C---:B------:R-:W-:Y:S04]  /*4b90*/  HMMA.16816.F32.BF16 R16, R172.reuse, R178, R16 ;  /* 0x000000b2ac10723c */ /* 0x040fe80000041810 */
[----:B------:R-:W-:Y:S04]  /*4ba0*/  @!P1 ISETP.GE.AND P5, PT, R0, R176, PT ;  /* 0x000000b00000920c */ /* 0x000fe80003fa6270 */
[-C--:B------:R-:W-:Y:S08]  /*4bb0*/  HMMA.16816.F32.BF16 R20, R172, R204.reuse, R20 ;  /* 0x000000ccac14723c */ /* 0x080ff00000041814 */
[C---:B------:R-:W-:Y:S08]  /*4bc0*/  HMMA.16816.F32.BF16 R24, R200.reuse, R204, R24 ;  /* 0x000000ccc818723c */ /* 0x040ff00000041818 */
[-C--:B------:R-:W-:Y:S01]  /*4bd0*/  HMMA.16816.F32.BF16 R28, R200, R206.reuse, R28 ;  /* 0x000000cec81c723c */ /* 0x080fe2000004181c */
[----:B------:R-:W-:Y:S02]  /*4be0*/  IMAD.MOV.U32 R200, RZ, RZ, 0x40 ;  /* 0x00000040ffc87424 */ /* 0x000fe400078e00ff */
[C---:B------:R-:W-:Y:S01]  /*4bf0*/  IMAD.SHL.U32 R203, R215.reuse, 0x20, RZ ;  /* 0x00000020d7cb7824 */ /* 0x040fe200078e00ff */
[----:B------:R-:W-:Y:S01]  /*4c00*/  SHF.R.U32.HI R201, RZ, 0x1, R215 ;  /* 0x00000001ffc97819 */ /* 0x000fe200000116d7 */
[----:B------:R-:W-:Y:S01]  /*4c10*/  IMAD.SHL.U32 R202, R215, 0x2, RZ ;  /* 0x00000002d7ca7824 */ /* 0x000fe200078e00ff */
[----:B------:R-:W-:Y:S02]  /*4c20*/  SEL R200, R200, 0xffffffc0, !P0 ;  /* 0xffffffc0c8c87807 */ /* 0x000fe40004000000 */
[----:B------:R-:W-:Y:S04]  /*4c30*/  HMMA.16816.F32.BF16 R32, R172, R206, R32 ;  /* 0x000000ceac20723c */ /* 0x000fe80000041820 */
[----:B------:R-:W-:Y:S01]  /*4c40*/  @!P1 VIMNMX R172, PT, PT, R231, UR39, PT ;  /* 0x00000027e7ac9c48 */ /* 0x000fe2000bfe0100 */
[----:B------:R-:W-:Y:S01]  /*4c50*/  FMUL.FTZ R175, R218, 1.4426950216293334961 ;  /* 0x3fb8aa3bdaaf7820 */ /* 0x000fe20000410000 */
[----:B------:R-:W-:Y:S02]  /*4c60*/  IMAD.MOV.U32 R218, RZ, RZ, 0x18 ;  /* 0x00000018ffda7424 */ /* 0x000fe400078e00ff */
[----:B------:R-:W-:Y:S01]  /*4c70*/  FMUL.FTZ R173, R219, 1.4426950216293334961 ;  /* 0x3fb8aa3bdbad7820 */ /* 0x000fe20000410000 */
[-C--:B------:R-:W-:Y:S05]  /*4c80*/  HMMA.16816.F32.BF16 R4, R168, R180.reuse, R4 ;  /* 0x000000b4a804723c */ /* 0x080fea0000041804 */
[----:B------:R-:W-:Y:S02]  /*4c90*/  FSEL R175, R175, RZ, P2 ;  /* 0x000000ffafaf7208 */ /* 0x000fe40001000000 */
[----:B------:R-:W-:Y:S01]  /*4ca0*/  @!P1 VIADDMNMX R174, R231, -R218, UR39, PT ;  /* 0x00000027e7ae9e46 */ /* 0x000fe2000b8009da */
[C---:B--2---:R-:W-:Y:S04]  /*4cb0*/  HMMA.16816.F32.BF16 R8, R164.reuse, R180, R8 ;  /* 0x000000b4a408723c */ /* 0x044fe80000041808 */
[----:B------:R-:W-:Y:S02]  /*4cc0*/  FSETP.NEU.FTZ.AND P2, PT, R219, -INF , PT ;  /* 0xff800000db00780b */ /* 0x000fe40003f5d000 */
[----:B------:R-:W-:Y:S02]  /*4cd0*/  @!P1 ISETP.GE.AND P6, PT, R0, R172, PT ;  /* 0x000000ac0000920c */ /* 0x000fe40003fc6270 */
[-C--:B------:R-:W-:Y:S03]  /*4ce0*/  HMMA.16816.F32.BF16 R12, R164, R182.reuse, R12 ;  /* 0x000000b6a40c723c */ /* 0x080fe6000004180c */
[----:B------:R-:W-:Y:S01]  /*4cf0*/  FADD.FTZ R2, R242, R4 ;  /* 0x00000004f2027221 */ /* 0x000fe20000010000 */
[----:B------:R-:W-:Y:S02]  /*4d00*/  @!P1 VIADD R4, R0, 0x1 ;  /* 0x0000000100049836 */ /* 0x000fe40000000000 */
[----:B------:R-:W-:Y:S01]  /*4d10*/  FADD.FTZ R5, R248, R5 ;  /* 0x00000005f8057221 */ /* 0x000fe20000010000 */
[----:B------:R-:W-:Y:S01]  /*4d20*/  FADD.FTZ R6, R242, R6 ;  /* 0x00000006f2067221 */ /* 0x000fe20000010000 */
[----:B------:R-:W-:Y:S01]  /*4d30*/  FSEL R173, R173, RZ, P2 ;  /* 0x000000ffadad7208 */ /* 0x000fe20001000000 */
[C---:B------:R-:W-:Y:S04]  /*4d40*/  HMMA.16816.F32.BF16 R16, R168.reuse, R182, R16 ;  /* 0x000000b6a810723c */ /* 0x040fe80000041810 */
[----:B------:R-:W-:Y:S01]  /*4d50*/  @!P1 FSEL R2, R2, -INF , !P5 ;  /* 0xff80000002029808 */ /* 0x000fe20006800000 */
[----:B------:R-:W-:Y:S01]  /*4d60*/  FADD.FTZ R8, R242, R8 ;  /* 0x00000008f2087221 */ /* 0x000fe20000010000 */
[----:B------:R-:W-:Y:S01]  /*4d70*/  @!P1 ISETP.GE.AND P5, PT, R4, R176, PT ;  /* 0x000000b00400920c */ /* 0x000fe20003fa6270 */
[----:B------:R-:W-:Y:S01]  /*4d80*/  FADD.FTZ R7, R248, R7 ;  /* 0x00000007f8077221 */ /* 0x000fe20000010000 */
[-C--:B------:R-:W-:Y:S01]  /*4d90*/  @!P1 ISETP.GE.AND P2, PT, R4, R174.reuse, PT ;  /* 0x000000ae0400920c */ /* 0x080fe20003f46270 */
[----:B------:R-:W-:Y:S01]  /*4da0*/  FFMA.FTZ R2, R2, UR5, -R175 ;  /* 0x0000000502027c23 */ /* 0x000fe200080108af */
[----:B------:R-:W-:Y:S01]  /*4db0*/  @!P1 FSEL R5, R5, -INF , !P5 ;  /* 0xff80000005059808 */ /* 0x000fe20006800000 */
[----:B------:R-:W-:Y:S01]  /*4dc0*/  FADD.FTZ R9, R248, R9 ;  /* 0x00000009f8097221 */ /* 0x000fe20000010000 */
[----:B------:R-:W-:Y:S01]  /*4dd0*/  @!P1 ISETP.GE.AND P5, PT, R0, R174, PT ;  /* 0x000000ae0000920c */ /* 0x000fe20003fa6270 */
[----:B------:R-:W-:Y:S01]  /*4de0*/  MUFU.EX2 R184, R2 ;  /* 0x0000000200b87308 */ /* 0x000fe20000000800 */
[----:B------:R-:W-:Y:S01]  /*4df0*/  @!P1 FSEL R8, R8, -INF , !P6 ;  /* 0xff80000008089808 */ /* 0x000fe20007000000 */
[----:B------:R-:W-:Y:S01]  /*4e00*/  FFMA.FTZ R5, R5, UR5, -R175 ;  /* 0x0000000505057c23 */ /* 0x000fe200080108af */
[----:B------:R-:W-:Y:S01]  /*4e10*/  @!P1 FSEL R6, R6, -INF , !P5 ;  /* 0xff80000006069808 */ /* 0x000fe20006800000 */
[----:B------:R-:W-:Y:S01]  /*4e20*/  FADD.FTZ R10, R242, R10 ;  /* 0x0000000af20a7221 */ /* 0x000fe20000010000 */
[----:B------:R-:W-:Y:S01]  /*4e30*/  @!P1 FSEL R7, R7, -INF , !P2 ;  /* 0xff80000007079808 */ /* 0x000fe20005000000 */
[----:B------:R-:W-:Y:S01]  /*4e40*/  FADD.FTZ R11, R248, R11 ;  /* 0x0000000bf80b7221 */ /* 0x000fe20000010000 */
[----:B------:R-:W-:Y:S03]  /*4e50*/  FADD.FTZ R12, R247, R12 ;  /* 0x0000000cf70c7221 */ /* 0x000fe60000010000 */
[----:B------:R4:W-:Y:S01]  /*4e60*/  MUFU.EX2 R250, R5 ;  /* 0x0000000500fa7308 */ /* 0x0009e20000000800 */
[--C-:B------:R-:W-:Y:S01]  /*4e70*/  FFMA.FTZ R6, R6, UR5, -R173.reuse ;  /* 0x0000000506067c23 */ /* 0x100fe200080108ad */
[----:B------:R-:W-:Y:S01]  /*4e80*/  FFMA.FTZ R7, R7, UR5, -R173 ;  /* 0x0000000507077c23 */ /* 0x000fe200080108ad */
[C---:B------:R-:W-:Y:S01]  /*4e90*/  FADD.FTZ R13, R246.reuse, R13 ;  /* 0x0000000df60d7221 */ /* 0x040fe20000010000 */
[C---:B------:R-:W-:Y:S01]  /*4ea0*/  FADD.FTZ R14, R247.reuse, R14 ;  /* 0x0000000ef70e7221 */ /* 0x040fe20000010000 */
[C---:B------:R-:W-:Y:S01]  /*4eb0*/  FADD.FTZ R15, R246.reuse, R15 ;  /* 0x0000000ff60f7221 */ /* 0x040fe20000010000 */
[C---:B------:R-:W-:Y:S01]  /*4ec0*/  FADD.FTZ R16, R247.reuse, R16 ;  /* 0x00000010f7107221 */ /* 0x040fe20000010000 */
[C---:B------:R-:W-:Y:S03]  /*4ed0*/  FADD.FTZ R17, R246.reuse, R17 ;  /* 0x00000011f6117221 */ /* 0x040fe60000010000 */
[----:B------:R-:W-:Y:S01]  /*4ee0*/  MUFU.EX2 R252, R6 ;  /* 0x0000000600fc7308 */ /* 0x000fe20000000800 */
[----:B------:R-:W-:Y:S01]  /*4ef0*/  FADD.FTZ R18, R247, R18 ;  /* 0x00000012f7127221 */ /* 0x000fe20000010000 */
[----:B------:R-:W-:Y:S08]  /*4f00*/  FADD.FTZ R19, R246, R19 ;  /* 0x00000013f6137221 */ /* 0x000ff00000010000 */
[----:B------:R-:W-:Y:S01]  /*4f10*/  MUFU.EX2 R251, R7 ;  /* 0x0000000700fb7308 */ /* 0x000fe20000000800 */
[C---:B----4-:R-:W-:Y:S01]  /*4f20*/  FMUL.FTZ R5, R3.reuse, 1.4426950216293334961 ;  /* 0x3fb8aa3b03057820 */ /* 0x050fe20000410000 */
[----:B------:R-:W-:Y:S01]  /*4f30*/  FSETP.NEU.FTZ.AND P2, PT, R3, -INF , PT ;  /* 0xff8000000300780b */ /* 0x000fe20003f5d000 */
[C---:B---3--:R-:W-:Y:S01]  /*4f40*/  FMUL.FTZ R2, R177.reuse, 1.4426950216293334961 ;  /* 0x3fb8aa3bb1027820 */ /* 0x048fe20000410000 */
[----:B------:R-:W-:Y:S01]  /*4f50*/  FSETP.NEU.FTZ.AND P5, PT, R177, -INF , PT ;  /* 0xff800000b100780b */ /* 0x000fe20003fbd000 */
[----:B------:R-:W-:Y:S03]  /*4f60*/  IMAD.MOV.U32 R177, RZ, RZ, 0x8 ;  /* 0x00000008ffb17424 */ /* 0x000fe600078e00ff */
[----:B------:R-:W-:Y:S02]  /*4f70*/  FSEL R2, R2, RZ, P5 ;  /* 0x000000ff02027208 */ /* 0x000fe40002800000 */
[----:B------:R-:W-:Y:S03]  /*4f80*/  @!P1 ISETP.GE.AND P5, PT, R4, R172, PT ;  /* 0x000000ac0400920c */ /* 0x000fe60003fa6270 */
[--C-:B------:R-:W-:Y:S01]  /*4f90*/  FFMA.FTZ R3, R8, UR5, -R2.reuse ;  /* 0x0000000508037c23 */ /* 0x100fe20008010802 */
[----:B------:R-:W-:Y:S02]  /*4fa0*/  @!P1 VIADDMNMX R8, R231, R177, UR39, PT ;  /* 0x00000027e7089e46 */ /* 0x000fe4000b8001b1 */
[----:B------:R-:W2:Y:S01]  /*4fb0*/  LDL R177, [R1+0x10] ;  /* 0x0000100001b17983 */ /* 0x000ea20000100800 */
[----:B------:R1:W-:Y:S01]  /*4fc0*/  MUFU.EX2 R222, R3 ;  /* 0x0000000300de7308 */ /* 0x0003e20000000800 */
[----:B------:R-:W-:Y:S02]  /*4fd0*/  @!P1 FSEL R9, R9, -INF , !P5 ;  /* 0xff80000009099808 */ /* 0x000fe40006800000 */
[-C--:B------:R-:W-:Y:S03]  /*4fe0*/  @!P1 ISETP.GE.AND P5, PT, R0, R8.reuse, PT ;  /* 0x000000080000920c */ /* 0x080fe60003fa6270 */
[--C-:B------:R-:W-:Y:S01]  /*4ff0*/  FFMA.FTZ R9, R9, UR5, -R2.reuse ;  /* 0x0000000509097c23 */ /* 0x100fe20008010802 */
[----:B------:R-:W-:Y:S03]  /*5000*/  @!P1 FSEL R10, R10, -INF , !P5 ;  /* 0xff8000000a0a9808 */ /* 0x000fe60006800000 */
[----:B------:R3:W-:Y:S01]  /*5010*/  MUFU.EX2 R221, R9 ;  /* 0x0000000900dd7308 */ /* 0x0007e20000000800 */
[----:B-1----:R-:W-:Y:S02]  /*5020*/  FSEL R3, R5, RZ, P2 ;  /* 0x000000ff05037208 */ /* 0x002fe40001000000 */
[----:B------:R-:W-:Y:S03]  /*5030*/  @!P1 ISETP.GE.AND P2, PT, R4, R8, PT ;  /* 0x000000080400920c */ /* 0x000fe60003f46270 */
[--C-:B------:R-:W-:Y:S01]  /*5040*/  FFMA.FTZ R4, R10, UR5, -R3.reuse ;  /* 0x000000050a047c23 */ /* 0x100fe20008010803 */
[C---:B------:R-:W-:Y:S01]  /*5050*/  @!P1 VIADD R10, R0.reuse, 0x8 ;  /* 0x00000008000a9836 */ /* 0x040fe20000000000 */
[----:B------:R-:W-:Y:S02]  /*5060*/  @!P1 FSEL R11, R11, -INF , !P2 ;  /* 0xff8000000b0b9808 */ /* 0x000fe40005000000 */
[----:B------:R1:W-:Y:S01]  /*5070*/  MUFU.EX2 R224, R4 ;  /* 0x0000000400e07308 */ /* 0x0003e20000000800 */
[----:B---3--:R-:W-:Y:S01]  /*5080*/  @!P1 VIADD R9, R0, 0x9 ;  /* 0x0000000900099836 */ /* 0x008fe20000000000 */
[-C--:B------:R-:W-:Y:S01]  /*5090*/  @!P1 ISETP.GE.AND P2, PT, R10, R172.reuse, PT ;  /* 0x000000ac0a00920c */ /* 0x080fe20003f46270 */
[--C-:B------:R-:W-:Y:S03]  /*50a0*/  FFMA.FTZ R11, R11, UR5, -R3.reuse ;  /* 0x000000050b0b7c23 */ /* 0x100fe60008010803 */
[----:B------:R-:W-:Y:S02]  /*50b0*/  @!P1 FSEL R12, R12, -INF , !P2 ;  /* 0xff8000000c0c9808 */ /* 0x000fe40005000000 */
[----:B------:R-:W-:Y:S02]  /*50c0*/  @!P1 ISETP.GE.AND P2, PT, R9, R172, PT ;  /* 0x000000ac0900920c */ /* 0x000fe40003f46270 */
[----:B------:R-:W3:Y:S01]  /*50d0*/  MUFU.EX2 R223, R11 ;  /* 0x0000000b00df7308 */ /* 0x000ee20000000800 */
[--C-:B------:R-:W-:Y:S01]  /*50e0*/  FFMA.FTZ R12, R12, UR5, -R2.reuse ;  /* 0x000000050c0c7c23 */ /* 0x100fe20008010802 */
[----:B------:R-:W-:Y:S02]  /*50f0*/  @!P1 FSEL R13, R13, -INF , !P2 ;  /* 0xff8000000d0d9808 */ /* 0x000fe40005000000 */
[-C--:B------:R-:W-:Y:S01]  /*5100*/  @!P1 ISETP.GE.AND P2, PT, R10, R8.reuse, PT ;  /* 0x000000080a00920c */ /* 0x080fe20003f46270 */
[----:B-1----:R-:W1:Y:S03]  /*5110*/  LDSM.16.M88.4 R4, [R212+0x10800] ;  /* 0x01080000d404783b */ /* 0x002e660000000200 */
[----:B------:R-:W-:Y:S01]  /*5120*/  @!P1 FSEL R14, R14, -INF , !P2 ;  /* 0xff8000000e0e9808 */ /* 0x000fe20005000000 */
[----:B------:R-:W-:Y:S01]  /*5130*/  FFMA.FTZ R13, R13, UR5, -R2 ;  /* 0x000000050d0d7c23 */ /* 0x000fe20008010802 */
[----:B------:R-:W-:Y:S01]  /*5140*/  @!P1 ISETP.GE.AND P2, PT, R9, R8, PT ;  /* 0x000000080900920c */ /* 0x000fe20003f46270 */
[----:B------:R-:W-:Y:S02]  /*5150*/  MUFU.EX2 R218, R12 ;  /* 0x0000000c00da7308 */ /* 0x000fe40000000800 */
        /* <DEDUP_REMOVED lines=10> */
[-C--:B------:R-:W-:Y:S01]  /*5200*/  @!P1 ISETP.GE.AND P2, PT, R10, R174.reuse, PT ;  /* 0x000000ae0a00920c */ /* 0x080fe20003f46270 */
[----:B------:R-:W-:Y:S02]  /*5210*/  @!P1 VIADD R10, R0, 0x10 ;  /* 0x00000010000a9836 */ /* 0x000fe40000000000 */
[----:B------:R-:W-:Y:S01]  /*5220*/  FFMA.FTZ R17, R17, UR5, -R175 ;  /* 0x0000000511117c23 */ /* 0x000fe200080108af */
[----:B------:R-:W-:Y:S02]  /*5230*/  @!P1 FSEL R18, R18, -INF , !P2 ;  /* 0xff80000012129808 */ /* 0x000fe40005000000 */
[----:B------:R-:W-:Y:S01]  /*5240*/  @!P1 ISETP.GE.AND P2, PT, R9, R174, PT ;  /* 0x000000ae0900920c */ /* 0x000fe20003f46270 */
[----:B------:R-:W-:Y:S02]  /*5250*/  @!P1 VIADD R9, R0, 0x11 ;  /* 0x0000001100099836 */ /* 0x000fe40000000000 */
[----:B------:R-:W-:Y:S01]  /*5260*/  MUFU.EX2 R249, R16 ;  /* 0x0000001000f97308 */ /* 0x000fe20000000800 */
[--C-:B------:R-:W-:Y:S01]  /*5270*/  FFMA.FTZ R18, R18, UR5, -R173.reuse ;  /* 0x0000000512127c23 */ /* 0x100fe200080108ad */
[----:B------:R-:W-:Y:S02]  /*5280*/  @!P1 FSEL R19, R19, -INF , !P2 ;  /* 0xff80000013139808 */ /* 0x000fe40005000000 */
[-C--:B------:R-:W-:Y:S03]  /*5290*/  @!P1 ISETP.GE.AND P2, PT, R10, R176.reuse, PT ;  /* 0x000000b00a00920c */ /* 0x080fe60003f46270 */
[----:B------:R-:W-:Y:S03]  /*52a0*/  FFMA.FTZ R19, R19, UR5, -R173 ;  /* 0x0000000513137c23 */ /* 0x000fe600080108ad */
[----:B------:R-:W-:Y:S01]  /*52b0*/  MUFU.EX2 R229, R17 ;  /* 0x0000001100e57308 */ /* 0x000fe20000000800 */
[-C--:B-1----:R-:W-:Y:S09]  /*52c0*/  HMMA.16816.F32.BF16 R20, R168, R4.reuse, R20 ;  /* 0x00000004a814723c */ /* 0x082ff20000041814 */
[----:B------:R-:W-:Y:S01]  /*52d0*/  MUFU.EX2 R206, R18 ;  /* 0x0000001200ce7308 */ /* 0x000fe20000000800 */
[C---:B------:R-:W-:Y:S04]  /*52e0*/  HMMA.16816.F32.BF16 R24, R164.reuse, R4, R24 ;  /* 0x00000004a418723c */ /* 0x040fe80000041818 */
[C---:B------:R-:W-:Y:S05]  /*52f0*/  @!P1 VIADD R5, R0.reuse, 0x18 ;  /* 0x0000001800059836 */ /* 0x040fea0000000000 */
[----:B------:R-:W-:Y:S01]  /*5300*/  MUFU.EX2 R205, R19 ;  /* 0x0000001300cd7308 */ /* 0x000fe20000000800 */
[----:B------:R-:W-:Y:S01]  /*5310*/  @!P1 VIADD R4, R0, 0x19 ;  /* 0x0000001900049836 */ /* 0x000fe20000000000 */
[-C--:B------:R-:W-:Y:S03]  /*5320*/  HMMA.16816.F32.BF16 R28, R164, R6.reuse, R28 ;  /* 0x00000006a41c723c */ /* 0x080fe6000004181c */
[C---:B------:R-:W-:Y:S01]  /*5330*/  FADD.FTZ R20, R245.reuse, R20 ;  /* 0x00000014f5147221 */ /* 0x040fe20000010000 */
[C---:B------:R-:W-:Y:S01]  /*5340*/  FADD.FTZ R21, R244.reuse, R21 ;  /* 0x00000015f4157221 */ /* 0x040fe20000010000 */
[----:B------:R-:W-:Y:S01]  /*5350*/  FADD.FTZ R22, R245, R22 ;  /* 0x00000016f5167221 */ /* 0x000fe20000010000 */
[----:B------:R-:W-:Y:S01]  /*5360*/  FADD.FTZ R23, R244, R23 ;  /* 0x00000017f4177221 */ /* 0x000fe20000010000 */
[-C--:B------:R-:W-:Y:S01]  /*5370*/  @!P1 ISETP.GE.AND P5, PT, R5, R176.reuse, PT ;  /* 0x000000b00500920c */ /* 0x080fe20003fa6270 */
[----:B------:R-:W-:Y:S01]  /*5380*/  HMMA.16816.F32.BF16 R32, R168, R6, R32 ;  /* 0x00000006a820723c */ /* 0x000fe20000041820 */
[----:B------:R-:W-:Y:S03]  /*5390*/  MUFU.EX2 R219, R15 ;  /* 0x0000000f00db7308 */ /* 0x000fe60000000800 */
[----:B------:R-:W-:Y:S01]  /*53a0*/  @!P1 FSEL R20, R20, -INF , !P2 ;  /* 0xff80000014149808 */ /* 0x000fe20005000000 */
[----:B------:R-:W-:Y:S01]  /*53b0*/  FADD.FTZ R24, R245, R24 ;  /* 0x00000018f5187221 */ /* 0x000fe20000010000 */
[----:B------:R-:W-:Y:S01]  /*53c0*/  @!P1 ISETP.GE.AND P2, PT, R9, R176, PT ;  /* 0x000000b00900920c */ /* 0x000fe20003f46270 */
[C---:B------:R-:W-:Y:S01]  /*53d0*/  FADD.FTZ R25, R244.reuse, R25 ;  /* 0x00000019f4197221 */ /* 0x040fe20000010000 */
[----:B------:R-:W-:Y:S01]  /*53e0*/  FADD.FTZ R26, R245, R26 ;  /* 0x0000001af51a7221 */ /* 0x000fe20000010000 */
[----:B------:R-:W-:Y:S01]  /*53f0*/  FADD.FTZ R27, R244, R27 ;  /* 0x0000001bf41b7221 */ /* 0x000fe20000010000 */
[----:B------:R-:W-:Y:S01]  /*5400*/  @!P1 FSEL R21, R21, -INF , !P2 ;  /* 0xff80000015159808 */ /* 0x000fe20005000000 */
[----:B------:R-:W-:Y:S01]  /*5410*/  FADD.FTZ R28, R243, R28 ;  /* 0x0000001cf31c7221 */ /* 0x000fe20000010000 */
[----:B------:R-:W-:Y:S01]  /*5420*/  @!P1 ISETP.GE.AND P2, PT, R10, R174, PT ;  /* 0x000000ae0a00920c */ /* 0x000fe20003f46270 */
[----:B------:R-:W-:Y:S01]  /*5430*/  FADD.FTZ R29, R241, R29 ;  /* 0x0000001df11d7221 */ /* 0x000fe20000010000 */
[----:B---3--:R-:W-:Y:S01]  /*5440*/  F2FP.BF16.F32.PACK_AB R7, R223, R224 ;  /* 0x000000e0df07723e */ /* 0x008fe200000010ff */
[----:B------:R-:W-:Y:S01]  /*5450*/  FADD.FTZ R30, R243, R30 ;  /* 0x0000001ef31e7221 */ /* 0x000fe20000010000 */
[----:B------:R-:W-:Y:S01]  /*5460*/  @!P1 FSEL R22, R22, -INF , !P2 ;  /* 0xff80000016169808 */ /* 0x000fe20005000000 */
[----:B------:R-:W-:Y:S01]  /*5470*/  FADD.FTZ R31, R241, R31 ;  /* 0x0000001ff11f7221 */ /* 0x000fe20000010000 */
[----:B------:R-:W-:Y:S01]  /*5480*/  @!P1 ISETP.GE.AND P2, PT, R9, R174, PT ;  /* 0x000000ae0900920c */ /* 0x000fe20003f46270 */
[----:B------:R-:W-:Y:S01]  /*5490*/  FADD.FTZ R33, R241, R33 ;  /* 0x00000021f1217221 */ /* 0x000fe20000010000 */
[C---:B------:R-:W-:Y:S01]  /*54a0*/  FADD.FTZ R32, R243.reuse, R32 ;  /* 0x00000020f3207221 */ /* 0x040fe20000010000 */
[----:B------:R-:W-:Y:S01]  /*54b0*/  FADD.FTZ R34, R243, R34 ;  /* 0x00000022f3227221 */ /* 0x000fe20000010000 */
[----:B------:R-:W-:Y:S01]  /*54c0*/  @!P1 FSEL R23, R23, -INF , !P2 ;  /* 0xff80000017179808 */ /* 0x000fe20005000000 */
[----:B------:R-:W-:Y:S01]  /*54d0*/  FADD.FTZ R35, R241, R35 ;  /* 0x00000023f1237221 */ /* 0x000fe20000010000 */
[-C--:B------:R-:W-:Y:S01]  /*54e0*/  @!P1 ISETP.GE.AND P2, PT, R10, R172.reuse, PT ;  /* 0x000000ac0a00920c */ /* 0x080fe20003f46270 */
[--C-:B------:R-:W-:Y:S01]  /*54f0*/  FFMA.FTZ R20, R20, UR5, -R175.reuse ;  /* 0x0000000514147c23 */ /* 0x100fe200080108af */
[----:B------:R-:W-:Y:S01]  /*5500*/  @!P1 FSEL R32, R32, -INF , !P5 ;  /* 0xff80000020209808 */ /* 0x000fe20006800000 */
[----:B------:R-:W-:Y:S01]  /*5510*/  FFMA.FTZ R21, R21, UR5, -R175 ;  /* 0x0000000515157c23 */ /* 0x000fe200080108af */
[----:B------:R-:W-:Y:S01]  /*5520*/  @!P1 FSEL R24, R24, -INF , !P2 ;  /* 0xff80000018189808 */ /* 0x000fe20005000000 */
[--C-:B------:R-:W-:Y:S01]  /*5530*/  FFMA.FTZ R22, R22, UR5, -R173.reuse ;  /* 0x0000000516167c23 */ /* 0x100fe200080108ad */
[----:B------:R-:W-:Y:S01]  /*5540*/  @!P1 ISETP.GE.AND P2, PT, R9, R172, PT ;  /* 0x000000ac0900920c */ /* 0x000fe20003f46270 */
[----:B------:R-:W-:Y:S01]  /*5550*/  FFMA.FTZ R23, R23, UR5, -R173 ;  /* 0x0000000517177c23 */ /* 0x000fe200080108ad */
[-C--:B------:R-:W-:Y:S01]  /*5560*/  @!P1 ISETP.GE.AND P5, PT, R5, R8.reuse, PT ;  /* 0x000000080500920c */ /* 0x080fe20003fa6270 */
[--C-:B------:R-:W-:Y:S01]  /*5570*/  FFMA.FTZ R24, R24, UR5, -R2.reuse ;  /* 0x0000000518187c23 */ /* 0x100fe20008010802 */
[----:B------:R-:W-:Y:S01]  /*5580*/  @!P1 FSEL R25, R25, -INF , !P2 ;  /* 0xff80000019199808 */ /* 0x000fe20005000000 */
[----:B------:R-:W-:Y:S01]  /*5590*/  FFMA.FTZ R32, R32, UR5, -R175 ;  /* 0x0000000520207c23 */ /* 0x000fe200080108af */
[-C--:B------:R-:W-:Y:S01]  /*55a0*/  @!P1 ISETP.GE.AND P2, PT, R10, R8.reuse, PT ;  /* 0x000000080a00920c */ /* 0x080fe20003f46270 */
[----:B------:R-:W-:Y:S01]  /*55b0*/  MUFU.EX2 R228, R20 ;  /* 0x0000001400e47308 */ /* 0x000fe20000000800 */
[----:B------:R-:W-:Y:S01]  /*55c0*/  @!P1 FSEL R30, R30, -INF , !P5 ;  /* 0xff8000001e1e9808 */ /* 0x000fe20006800000 */
[--C-:B------:R-:W-:Y:S01]  /*55d0*/  FFMA.FTZ R25, R25, UR5, -R2.reuse ;  /* 0x0000000519197c23 */ /* 0x100fe20008010802 */
[----:B------:R-:W-:Y:S02]  /*55e0*/  @!P1 FSEL R26, R26, -INF , !P2 ;  /* 0xff8000001a1a9808 */ /* 0x000fe40005000000 */
[----:B------:R-:W-:Y:S01]  /*55f0*/  @!P1 ISETP.GE.AND P2, PT, R9, R8, PT ;  /* 0x000000080900920c */ /* 0x000fe20003f46270 */
[--C-:B------:R-:W-:Y:S01]  /*5600*/  FFMA.FTZ R30, R30, UR5, -R3.reuse ;  /* 0x000000051e1e7c23 */ /* 0x100fe20008010803 */
[----:B------:R-:W3:Y:S01]  /*5610*/  LDL R9, [R1+0x14] ;  /* 0x0000140001097983 */ /* 0x000ee20000100800 */
[--C-:B------:R-:W-:Y:S01]  /*5620*/  FFMA.FTZ R26, R26, UR5, -R3.reuse ;  /* 0x000000051a1a7c23 */ /* 0x100fe20008010803 */
        /* <DEDUP_REMOVED lines=9> */
[----:B------:R-:W-:Y:S03]  /*56c0*/  @!P1 ISETP.GE.AND P2, PT, R4, R176, PT ;  /* 0x000000b00400920c */ /* 0x000fe60003f46270 */
[----:B------:R-:W-:Y:S01]  /*56d0*/  FFMA.FTZ R2, R29, UR5, -R2 ;  /* 0x000000051d027c23 */ /* 0x000fe20008010802 */
[----:B------:R-:W-:Y:S02]  /*56e0*/  @!P1 FSEL R33, R33, -INF , !P2 ;  /* 0xff80000021219808 */ /* 0x000fe40005000000 */
[----:B------:R-:W-:Y:S01]  /*56f0*/  MUFU.EX2 R191, R23 ;  /* 0x0000001700bf7308 */ /* 0x000fe20000000800 */
[----:B------:R-:W-:Y:S02]  /*5700*/  @!P1 ISETP.GE.AND P2, PT, R5, R174, PT ;  /* 0x000000ae0500920c */ /* 0x000fe40003f46270 */
        /* <DEDUP_REMOVED lines=10> */
[----:B------:R-:W-:Y:S02]  /*57b0*/  @!P1 FSEL R31, R31, -INF , !P2 ;  /* 0xff8000001f1f9808 */ /* 0x000fe40005000000 */
[----:B------:R-:W-:Y:S03]  /*57c0*/  MUFU.EX2 R226, R32 ;  /* 0x0000002000e27308 */ /* 0x000fe60000000800 */
[----:B------:R-:W-:Y:S07]  /*57d0*/  FFMA.FTZ R3, R31, UR5, -R3 ;  /* 0x000000051f037c23 */ /* 0x000fee0008010803 */
[----:B------:R-:W-:Y:S10]  /*57e0*/  MUFU.EX2 R225, R175 ;  /* 0x000000af00e17308 */ /* 0x000ff40000000800 */
[----:B------:R-:W-:Y:S10]  /*57f0*/  MUFU.EX2 R186, R34 ;  /* 0x0000002200ba7308 */ /* 0x000ff40000000800 */
[----:B------:R-:W1:Y:S10]  /*5800*/  MUFU.EX2 R185, R173 ;  /* 0x000000ad00b97308 */ /* 0x000e740000000800 */
[----:B------:R1:W-:Y:S10]  /*5810*/  MUFU.EX2 R187, R3 ;  /* 0x0000000300bb7308 */ /* 0x0003f40000000800 */
[----:B------:R-:W-:Y:S10]  /*5820*/  MUFU.EX2 R195, R24 ;  /* 0x0000001800c37308 */ /* 0x000ff40000000800 */
[----:B------:R-:W4:Y:S01]  /*5830*/  MUFU.EX2 R193, R25 ;  /* 0x0000001900c17308 */ /* 0x000f220000000800 */
[----:B-1----:R-:W-:Y:S09]  /*5840*/  F2FP.BF16.F32.PACK_AB R3, R185, R186 ;  /* 0x000000bab903723e */ /* 0x002ff200000010ff */
[----:B------:R-:W-:Y:S10]  /*5850*/  MUFU.EX2 R197, R26 ;  /* 0x0000001a00c57308 */ /* 0x000ff40000000800 */
[----:B------:R-:W-:Y:S10]  /*5860*/  MUFU.EX2 R194, R27 ;  /* 0x0000001b00c27308 */ /* 0x000ff40000000800 */
[----:B------:R-:W-:Y:S10]  /*5870*/  MUFU.EX2 R190, R28 ;  /* 0x0000001c00be7308 */ /* 0x000ff40000000800 */
[----:B------:R-:W1:Y:S01]  /*5880*/  MUFU.EX2 R188, R30 ;  /* 0x0000001e00bc7308 */ /* 0x000e620000000800 */
[----:B--2---:R-:W-:Y:S01]  /*5890*/  LEA R0, R177, UR4, 0x1 ;  /* 0x00000004b1007c11 */ /* 0x004fe2000f8e08ff */
[----:B------:R-:W-:Y:S04]  /*58a0*/  IMAD.MOV.U32 R177, RZ, RZ, 0x10 ;  /* 0x00000010ffb17424 */ /* 0x000fe800078e00ff */
[----:B------:R2:W-:Y:S01]  /*58b0*/  STS [R0+0x20000], R5 ;  /* 0x0200000500007388 */ /* 0x0005e20000000800 */
[----:B------:R-:W-:Y:S01]  /*58c0*/  SEL R177, R177, 0xfffffff0, !P0 ;  /* 0xfffffff0b1b17807 */ /* 0x000fe20004000000 */
[C---:B------:R-:W-:Y:S02]  /*58d0*/  VIADD R6, R0.reuse, 0x20000 ;  /* 0x0002000000067836 */ /* 0x040fe40000000000 */
[----:B------:R-:W-:Y:S02]  /*58e0*/  VIADD R2, R0, 0x20020 ;  /* 0x0002002000027836 */ /* 0x000fe40000000000 */
[----:B------:R-:W-:Y:S01]  /*58f0*/  @P4 VIADD R2, R6, 0xffffffe0 ;  /* 0xffffffe006024836 */ /* 0x000fe20000000000 */
[----:B------:R-:W-:Y:S01]  /*5900*/  F2FP.BF16.F32.PACK_AB R6, R229, R249 ;  /* 0x000000f9e506723e */ /* 0x000fe200000010ff */
[----:B------:R-:W-:Y:S01]  /*5910*/  IMAD.IADD R4, R0, 0x1, R177 ;  /* 0x0000000100047824 */ /* 0x000fe200078e02b1 */
[----:B--2---:R-:W-:Y:S05]  /*5920*/  F2FP.BF16.F32.PACK_AB R5, R251, R252 ;  /* 0x000000fcfb05723e */ /* 0x004fea00000010ff */
[----:B------:R2:W-:Y:S04]  /*5930*/  STS [R0+0x20400], R5 ;  /* 0x0204000500007388 */ /* 0x0005e80000000800 */
[----:B------:R4:W-:Y:S01]  /*5940*/  STS [R4+0x20000], R6 ;  /* 0x0200000604007388 */ /* 0x0009e20000000800 */
[----:B--2---:R-:W-:Y:S02]  /*5950*/  F2FP.BF16.F32.PACK_AB R5, R205, R206 ;  /* 0x000000cecd05723e */ /* 0x004fe400000010ff */
[----:B----4-:R-:W-:Y:S03]  /*5960*/  F2FP.BF16.F32.PACK_AB R6, R207, R218 ;  /* 0x000000dacf06723e */ /* 0x010fe600000010ff */
[----:B------:R2:W-:Y:S04]  /*5970*/  STS [R4+0x20400], R5 ;  /* 0x0204000504007388 */ /* 0x0005e80000000800 */
[----:B------:R-:W-:Y:S04]  /*5980*/  STS [R0+0x21000], R8 ;  /* 0x0210000800007388 */ /* 0x000fe80000000800 */
[----:B------:R4:W-:Y:S04]  /*5990*/  STS [R0+0x21400], R7 ;  /* 0x0214000700007388 */ /* 0x0009e80000000800 */
[----:B------:R1:W-:Y:S01]  /*59a0*/  STS [R4+0x21000], R6 ;  /* 0x0210000604007388 */ /* 0x0003e20000000800 */
[----:B--2---:R-:W-:Y:S05]  /*59b0*/  F2FP.BF16.F32.PACK_AB R5, R219, R220 ;  /* 0x000000dcdb05723e */ /* 0x004fea00000010ff */
[----:B------:R2:W-:Y:S01]  /*59c0*/  STS [R4+0x21400], R5 ;  /* 0x0214000504007388 */ /* 0x0005e20000000800 */
[----:B----4-:R-:W-:Y:S01]  /*59d0*/  F2FP.BF16.F32.PACK_AB R7, R227, R228 ;  /* 0x000000e4e307723e */ /* 0x010fe200000010ff */
[----:B------:R-:W-:Y:S01]  /*59e0*/  IMAD.IADD R0, R177, 0x1, R2 ;  /* 0x00000001b1007824 */ /* 0x000fe200078e0202 */
[----:B-1----:R-:W-:Y:S03]  /*59f0*/  F2FP.BF16.F32.PACK_AB R6, R191, R192 ;  /* 0x000000c0bf06723e */ /* 0x002fe600000010ff */
[----:B------:R-:W-:Y:S04]  /*5a00*/  STS [R2], R7 ;  /* 0x0000000702007388 */ /* 0x000fe80000000800 */
[----:B------:R-:W-:Y:S04]  /*5a10*/  STS [R2+0x400], R6 ;  /* 0x0004000602007388 */ /* 0x000fe80000000800 */
[----:B------:R1:W-:Y:S01]  /*5a20*/  STS [R0+0x400], R3 ;  /* 0x0004000300007388 */ /* 0x0003e20000000800 */
[----:B--2---:R-:W-:Y:S02]  /*5a30*/  F2FP.BF16.F32.PACK_AB R4, R225, R226 ;  /* 0x000000e2e104723e */ /* 0x004fe400000010ff */
[----:B------:R-:W-:Y:S03]  /*5a40*/  F2FP.BF16.F32.PACK_AB R5, R193, R195 ;  /* 0x000000c3c105723e */ /* 0x000fe600000010ff */
[----:B------:R2:W-:Y:S04]  /*5a50*/  STS [R0], R4 ;  /* 0x0000000400007388 */ /* 0x0005e80000000800 */
[----:B------:R4:W-:Y:S01]  /*5a60*/  STS [R2+0x1000], R5 ;  /* 0x0010000502007388 */ /* 0x0009e20000000800 */
[----:B-1----:R-:W-:Y:S02]  /*5a70*/  F2FP.BF16.F32.PACK_AB R3, R187, R188 ;  /* 0x000000bcbb03723e */ /* 0x002fe400000010ff */
[----:B--2---:R-:W-:Y:S02]  /*5a80*/  F2FP.BF16.F32.PACK_AB R4, R189, R190 ;  /* 0x000000bebd04723e */ /* 0x004fe400000010ff */
[----:B---3--:R-:W-:Y:S01]  /*5a90*/  LEA R209, R9, UR4, 0x1 ;  /* 0x0000000409d17c11 */ /* 0x008fe2000f8e08ff */
[----:B------:R-:W-:Y:S01]  /*5aa0*/  IMAD.MOV.U32 R9, RZ, RZ, 0x20 ;  /* 0x00000020ff097424 */ /* 0x000fe200078e00ff */
[----:B----4-:R-:W-:Y:S03]  /*5ab0*/  F2FP.BF16.F32.PACK_AB R5, R194, R197 ;  /* 0x000000c5c205723e */ /* 0x010fe600000010ff */
[----:B------:R-:W-:Y:S01]  /*5ac0*/  IMAD.IADD R210, R200, 0x1, R209 ;  /* 0x00000001c8d27824 */ /* 0x000fe200078e02d1 */
[----:B------:R-:W-:Y:S01]  /*5ad0*/  SEL R199, R9, 0xffffffe0, !P3 ;  /* 0xffffffe009c77807 */ /* 0x000fe20005800000 */
[----:B------:R-:W-:Y:S04]  /*5ae0*/  STS [R2+0x1400], R5 ;  /* 0x0014000502007388 */ /* 0x000fe80000000800 */
[----:B------:R-:W-:Y:S01]  /*5af0*/  STS [R0+0x1400], R3 ;  /* 0x0014000300007388 */ /* 0x000fe20000000800 */
[C---:B------:R-:W-:Y:S02]  /*5b00*/  IMAD.IADD R198, R196.reuse, 0x1, R199 ;  /* 0x00000001c4c67824 */ /* 0x040fe400078e02c7 */
[C---:B------:R-:W-:Y:S01]  /*5b10*/  IMAD.IADD R211, R199.reuse, 0x1, R209 ;  /* 0x00000001c7d37824 */ /* 0x040fe200078e02d1 */
[----:B------:R1:W-:Y:S01]  /*5b20*/  STS [R0+0x1000], R4 ;  /* 0x0010000400007388 */ /* 0x0003e20000000800 */
[C---:B------:R-:W-:Y:S03]  /*5b30*/  IMAD.IADD R212, R199.reuse, 0x1, R210 ;  /* 0x00000001c7d47824 */ /* 0x040fe600078e02d2 */
        /* <DEDUP_REMOVED lines=109> */
[----:B------:R-:W-:Y:S01]  /*6210*/  LOP3.LUT R164, R203, 0x7400, RZ, 0xc0, !PT ;  /* 0x00007400cba47812 */ /* 0x000fe200078ec0ff */
[C---:B--2---:R-:W-:Y:S01]  /*6220*/  FADD.FTZ R4, -R180.reuse, R4 ;  /* 0x00000004b4047221 */ /* 0x044fe20000010100 */
[C---:B------:R-:W-:Y:S01]  /*6230*/  FADD.FTZ R5, -R180.reuse, R5 ;  /* 0x00000005b4057221 */ /* 0x040fe20000010100 */
[C---:B------:R-:W-:Y:S11]  /*6240*/  FADD.FTZ R17, -R180.reuse, R17 ;  /* 0x00000011b4117221 */ /* 0x040ff60000010100 */
[----:B------:R-:W-:Y:S01]  /*6250*/  @!UPT UIADD3 URZ, UPT, UPT, URZ, URZ, URZ ;  /* 0x000000fffffff290 */ /* 0x000fe2000fffe0ff */
[----:B------:R-:W-:Y:S01]  /*6260*/  FADD.FTZ R32, -R180, R32 ;  /* 0x00000020b4207221 */ /* 0x000fe20000010100 */
[----:B------:R-:W-:Y:S01]  /*6270*/  FMUL.FTZ R178, R184, R4 ;  /* 0x00000004b8b27220 */ /* 0x000fe20000410000 */
[C---:B------:R-:W-:Y:S02]  /*6280*/  IMAD.SHL.U32 R4, R215.reuse, 0x10, RZ ;  /* 0x00000010d7047824 */ /* 0x040fe400078e00ff */
[----:B------:R-:W-:Y:S03]  /*6290*/  IMAD.SHL.U32 R184, R215, 0x40, RZ ;  /* 0x00000040d7b87824 */ /* 0x000fe600078e00ff */
[----:B------:R-:W-:Y:S02]  /*62a0*/  LOP3.LUT R4, R4, 0x1c0, RZ, 0xc0, !PT ;  /* 0x000001c004047812 */ /* 0x000fe400078ec0ff */
[----:B------:R-:W-:Y:S02]  /*62b0*/  LOP3.LUT R0, R184, 0x1c0, RZ, 0xc0, !PT ;  /* 0x000001c0b8007812 */ /* 0x000fe400078ec0ff */
[----:B------:R-:W-:Y:S02]  /*62c0*/  LOP3.LUT R181, R4, 0x38, R202, 0xf8, !PT ;  /* 0x0000003804b57812 */ /* 0x000fe400078ef8ca */
[----:B------:R-:W-:Y:S01]  /*62d0*/  LOP3.LUT R0, R0, 0x38, R216, 0xf8, !PT ;  /* 0x0000003800007812 */ /* 0x000fe200078ef8d8 */
[C---:B---3--:R-:W-:Y:S01]  /*62e0*/  FADD.FTZ R6, -R177.reuse, R6 ;  /* 0x00000006b1067221 */ /* 0x048fe20000010100 */
[----:B------:R-:W-:Y:S01]  /*62f0*/  LOP3.LUT R4, R164, 0x6, R202, 0xf8, !PT ;  /* 0x00000006a4047812 */ /* 0x000fe200078ef8ca */
[----:B------:R-:W-:Y:S01]  /*6300*/  FADD.FTZ R7, -R177, R7 ;  /* 0x00000007b1077221 */ /* 0x000fe20000010100 */
[----:B------:R-:W-:Y:S01]  /*6310*/  LOP3.LUT R164, R181, 0x20, R201, 0x78, !PT ;  /* 0x00000020b5a47812 */ /* 0x000fe200078e78c9 */
[----:B------:R-:W-:Y:S01]  /*6320*/  FMUL.FTZ R165, R252, R6 ;  /* 0x00000006fca57220 */ /* 0x000fe20000410000 */
[----:B------:R-:W-:Y:S01]  /*6330*/  LOP3.LUT R0, R2, R0, RZ, 0x3c, !PT ;  /* 0x0000000002007212 */ /* 0x000fe200078e3cff */
[----:B------:R-:W-:Y:S01]  /*6340*/  FADD.FTZ R2, -R180, R16 ;  /* 0x00000010b4027221 */ /* 0x000fe20000010100 */
[----:B------:R-:W-:Y:S01]  /*6350*/  LOP3.LUT R164, R4, R164, RZ, 0xfc, !PT ;  /* 0x000000a404a47212 */ /* 0x000fe200078efcff */
[----:B------:R-:W-:Y:S01]  /*6360*/  FADD.FTZ R16, -R180, R20 ;  /* 0x00000014b4107221 */ /* 0x000fe20000010100 */
[----:B------:R-:W-:Y:S01]  /*6370*/  FMUL.FTZ R4, R250, R5 ;  /* 0x00000005fa047220 */ /* 0x000fe20000410000 */
[----:B------:R-:W-:Y:S01]  /*6380*/  FMUL.FTZ R2, R249, R2 ;  /* 0x00000002f9027220 */ /* 0x000fe20000410000 */
[----:B------:R-:W-:Y:S01]  /*6390*/  LOP3.LUT R249, R216, 0x38, RZ, 0xc0, !PT ;  /* 0x00000038d8f97812 */ /* 0x000fe200078ec0ff */
[----:B------:R-:W-:Y:S01]  /*63a0*/  FMUL.FTZ R20, R229, R17 ;  /* 0x00000011e5147220 */ /* 0x000fe20000410000 */
[----:B------:R-:W-:Y:S01]  /*63b0*/  FADD.FTZ R5, -R180, R21 ;  /* 0x00000015b4057221 */ /* 0x000fe20000010100 */
[----:B------:R-:W-:Y:S01]  /*63c0*/  F2FP.BF16.F32.PACK_AB R4, R4, R178 ;  /* 0x000000b20404723e */ /* 0x000fe200000010ff */
[----:B------:R-:W-:Y:S01]  /*63d0*/  FADD.FTZ R21, -R180, R33 ;  /* 0x00000021b4157221 */ /* 0x000fe20000010100 */
[----:B------:R-:W-:Y:S01]  /*63e0*/  LOP3.LUT R250, R249, 0x40, RZ, 0xfc, !PT ;  /* 0x00000040f9fa7812 */ /* 0x000fe200078efcff */
[----:B------:R-:W-:Y:S01]  /*63f0*/  FMUL.FTZ R16, R228, R16 ;  /* 0x00000010e4107220 */ /* 0x000fe20000410000 */
[----:B------:R-:W-:Y:S01]  /*6400*/  F2FP.BF16.F32.PACK_AB R20, R20, R2 ;  /* 0x000000021414723e */ /* 0x000fe200000010ff */
[----:B------:R-:W-:Y:S01]  /*6410*/  FMUL.FTZ R5, R227, R5 ;  /* 0x00000005e3057220 */ /* 0x000fe20000410000 */
[----:B------:R-:W-:Y:S01]  /*6420*/  FMUL.FTZ R2, R226, R32 ;  /* 0x00000020e2027220 */ /* 0x000fe20000410000 */
[----:B------:R-:W-:Y:S01]  /*6430*/  FMUL.FTZ R21, R225, R21 ;  /* 0x00000015e1157220 */ /* 0x000fe20000410000 */
[----:B------:R-:W-:Y:S02]  /*6440*/  FMUL.FTZ R33, R251, R7 ;  /* 0x00000007fb217220 */ /* 0x000fe40000410000 */
[----:B------:R-:W-:Y:S02]  /*6450*/  F2FP.BF16.F32.PACK_AB R32, R5, R16 ;  /* 0x000000100520723e */ /* 0x000fe400000010ff */
[----:B------:R-:W-:Y:S02]  /*6460*/  F2FP.BF16.F32.PACK_AB R21, R21, R2 ;  /* 0x000000021515723e */ /* 0x000fe400000010ff */
[----:B------:R-:W-:Y:S01]  /*6470*/  LEA R5, R164, UR4, 0x1 ;  /* 0x00000004a4057c11 */ /* 0x000fe2000f8e08ff */
        /* <DEDUP_REMOVED lines=21> */
[C---:B------:R-:W-:Y:S02]  /*65d0*/  @!P1 LEA R6, P5, R166.reuse, R236, 0x6 ;  /* 0x000000eca6069211 */ /* 0x040fe400078a30ff */
        /* <DEDUP_REMOVED lines=31> */
.L_x_371:
[----:B------:R1:W-:Y:S01]  /*67d0*/  STS [R5+0x1c000], R4 ;  /* 0x01c0000405007388 */ /* 0x0003e20000000800 */
[----:B--2---:R-:W-:Y:S01]  /*67e0*/  F2FP.BF16.F32.PACK_AB R6, R33, R165 ;  /* 0x000000a52106723e */ /* 0x004fe200000010ff */
[C---:B------:R-:W-:Y:S01]  /*67f0*/  FADD.FTZ R18, -R177.reuse, R18 ;  /* 0x00000012b1127221 */ /* 0x040fe20000010100 */
[C---:B------:R-:W-:Y:S01]  /*6800*/  FADD.FTZ R23, -R177.reuse, R23 ;  /* 0x00000017b1177221 */ /* 0x040fe20000010100 */
[----:B------:R-:W-:Y:S01]  /*6810*/  FADD.FTZ R19, -R177, R19 ;  /* 0x00000013b1137221 */ /* 0x000fe20000010100 */
[----:B-----5:R-:W-:Y:S01]  /*6820*/  FADD.FTZ R8, -R176, R8 ;  /* 0x00000008b0087221 */ /* 0x020fe20000010100 */
[----:B------:R2:W-:Y:S01]  /*6830*/  STS [R5+0x1c400], R6 ;  /* 0x01c4000605007388 */ /* 0x0005e20000000800 */
[----:B------:R-:W-:Y:S01]  /*6840*/  FMUL.FTZ R16, R206, R18 ;  /* 0x00000012ce107220 */ /* 0x000fe20000410000 */
[----:B------:R-:W-:Y:S01]  /*6850*/  FMUL.FTZ R18, R191, R23 ;  /* 0x00000017bf127220 */ /* 0x000fe20000410000 */
[----:B------:R-:W-:Y:S01]  /*6860*/  MOV R23, 0x10 ;  /* 0x0000001000177802 */ /* 0x000fe20000000f00 */
[----:B------:R-:W-:Y:S01]  /*6870*/  FADD.FTZ R9, -R176, R9 ;  /* 0x00000009b0097221 */ /* 0x000fe20000010100 */
[----:B------:R-:W-:Y:S01]  /*6880*/  FMUL.FTZ R7, R205, R19 ;  /* 0x00000013cd077220 */ /* 0x000fe20000410000 */
[----:B------:R-:W-:Y:S01]  /*6890*/  FMUL.FTZ R19, R222, R8 ;  /* 0x00000008de137220 */ /* 0x000fe20000410000 */
[----:B------:R-:W-:Y:S01]  /*68a0*/  SEL R23, R23, 0xfffffff0, !P0 ;  /* 0xfffffff017177807 */ /* 0x000fe20004000000 */
[C---:B------:R-:W-:Y:S01]  /*68b0*/  FADD.FTZ R11, -R3.reuse, R11 ;  /* 0x0000000b030b7221 */ /* 0x040fe20000010100 */
[----:B------:R-:W-:Y:S01]  /*68c0*/  FADD.FTZ R10, -R3, R10 ;  /* 0x0000000a030a7221 */ /* 0x000fe20000010100 */
[----:B------:R-:W-:Y:S01]  /*68d0*/  F2FP.BF16.F32.PACK_AB R7, R7, R16 ;  /* 0x000000100707723e */ /* 0x000fe200000010ff */
        /* <DEDUP_REMOVED lines=8> */
[----:B-1----:R-:W-:Y:S01]  /*6960*/  LEA R4, R164, UR33, 0x1 ;  /* 0x00000021a4047c11 */ /* 0x002fe2000f8e08ff */
[----:B------:R-:W-:Y:S01]  /*6970*/  FMUL.FTZ R14, R220, R14 ;  /* 0x0000000edc0e7220 */ /* 0x000fe20000410000 */
[----:B------:R-:W-:Y:S01]  /*6980*/  FMUL.FTZ R22, R192, R22 ;  /* 0x00000016c0167220 */ /* 0x000fe20000410000 */
[C---:B------:R-:W-:Y:S01]  /*6990*/  FADD.FTZ R34, -R177.reuse, R34 ;  /* 0x00000022b1227221 */ /* 0x040fe20000010100 */
[C---:B------:R-:W-:Y:S01]  /*69a0*/  IADD3 R2, PT, PT, R4.reuse, 0x20, RZ ;  /* 0x0000002004027810 */ /* 0x040fe20007ffe0ff */
[----:B------:R-:W-:Y:S01]  /*69b0*/  FADD.FTZ R35, -R177, R35 ;  /* 0x00000023b1237221 */ /* 0x000fe20000010100 */
[----:B------:R-:W-:Y:S01]  /*69c0*/  @P4 IADD3 R2, PT, PT, R4, -0x20, RZ ;  /* 0xffffffe004024810 */ /* 0x000fe20007ffe0ff */
[----:B--2---:R-:W-:Y:S01]  /*69d0*/  FMUL.FTZ R6, R221, R9 ;  /* 0x00000009dd067220 */ /* 0x004fe20000410000 */
[----:B------:R-:W-:Y:S01]  /*69e0*/  IADD3 R4, PT, PT, R23, R4, RZ ;  /* 0x0000000417047210 */ /* 0x000fe20007ffe0ff */
[----:B------:R-:W-:Y:S01]  /*69f0*/  FMUL.FTZ R34, R186, R34 ;  /* 0x00000022ba227220 */ /* 0x000fe20000410000 */
[----:B------:R-:W-:Y:S01]  /*6a00*/  F2FP.BF16.F32.PACK_AB R12, R12, R8 ;  /* 0x000000080c0c723e */ /* 0x000fe200000010ff */
[----:B------:R-:W-:Y:S01]  /*6a10*/  FMUL.FTZ R17, R185, R35 ;  /* 0x00000023b9117220 */ /* 0x000fe20000410000 */
[----:B------:R-:W-:Y:S01]  /*6a20*/  F2FP.BF16.F32.PACK_AB R6, R6, R19 ;  /* 0x000000130606723e */ /* 0x000fe200000010ff */
[----:B------:R-:W-:Y:S01]  /*6a30*/  STS [R4+-0x4000], R20 ;  /* 0xffc0001404007388 */ /* 0x000fe20000000800 */
[C---:B------:R-:W-:Y:S01]  /*6a40*/  FADD.FTZ R24, -R176.reuse, R24 ;  /* 0x00000018b0187221 */ /* 0x040fe20000010100 */
[----:B------:R-:W-:Y:S01]  /*6a50*/  FADD.FTZ R25, -R176, R25 ;  /* 0x00000019b0197221 */ /* 0x000fe20000010100 */
[C---:B------:R-:W-:Y:S02]  /*6a60*/  FADD.FTZ R27, -R3.reuse, R27 ;  /* 0x0000001b031b7221 */ /* 0x040fe40000010100 */
[----:B------:R1:W-:Y:S01]  /*6a70*/  STS [R4+-0x3c00], R7 ;  /* 0xffc4000704007388 */ /* 0x0003e20000000800 */
[----:B------:R-:W-:Y:S01]  /*6a80*/  FADD.FTZ R26, -R3, R26 ;  /* 0x0000001a031a7221 */ /* 0x000fe20000010100 */
[----:B------:R-:W-:Y:S01]  /*6a90*/  F2FP.BF16.F32.PACK_AB R18, R18, R22 ;  /* 0x000000161212723e */ /* 0x000fe200000010ff */
[C---:B------:R-:W-:Y:S02]  /*6aa0*/  FADD.FTZ R28, -R176.reuse, R28 ;  /* 0x0000001cb01c7221 */ /* 0x040fe40000010100 */
[----:B------:R2:W-:Y:S01]  /*6ab0*/  STS [R5+0x1d000], R6 ;  /* 0x01d0000605007388 */ /* 0x0005e20000000800 */
[----:B------:R-:W-:Y:S01]  /*6ac0*/  FADD.FTZ R29, -R176, R29 ;  /* 0x0000001db01d7221 */ /* 0x000fe20000010100 */
        /* <DEDUP_REMOVED lines=8> */
[----:B------:R-:W-:Y:S01]  /*6b50*/  FMUL.FTZ R16, R189, R29 ;  /* 0x0000001dbd107220 */ /* 0x000fe20000410000 */
[----:B------:R-:W-:Y:S01]  /*6b60*/  FMUL.FTZ R30, R188, R30 ;  /* 0x0000001ebc1e7220 */ /* 0x000fe20000410000 */
[----:B------:R-:W-:Y:S01]  /*6b70*/  FMUL.FTZ R9, R187, R31 ;  /* 0x0000001fbb097220 */ /* 0x000fe20000410000 */
[----:B------:R-:W-:Y:S01]  /*6b80*/  F2FP.BF16.F32.PACK_AB R13, R13, R24 ;  /* 0x000000180d0d723e */ /* 0x000fe200000010ff */
[----:B------:R-:W-:Y:S01]  /*6b90*/  IMAD R205, R239, UR9, RZ ;  /* 0x00000009efcd7c24 */ /* 0x000fe2000f8e02ff */
[----:B------:R-:W-:Y:S02]  /*6ba0*/  F2FP.BF16.F32.PACK_AB R8, R8, R26 ;  /* 0x0000001a0808723e */ /* 0x000fe400000010ff */
[----:B------:R-:W-:Y:S02]  /*6bb0*/  F2FP.BF16.F32.PACK_AB R16, R16, R28 ;  /* 0x0000001c1010723e */ /* 0x000fe400000010ff */
[----:B------:R-:W-:Y:S01]  /*6bc0*/  F2FP.BF16.F32.PACK_AB R9, R9, R30 ;  /* 0x0000001e0909723e */ /* 0x000fe200000010ff */
[----:B-1----:R-:W-:Y:S01]  /*6bd0*/  FMUL.FTZ R7, R219, R15 ;  /* 0x0000000fdb077220 */ /* 0x002fe20000410000 */
[----:B------:R-:W-:Y:S02]  /*6be0*/  LOP3.LUT R3, R201, 0x30, RZ, 0xc0, !PT ;  /* 0x00000030c9037812 */ /* 0x000fe400078ec0ff */
[--C-:B------:R-:W-:Y:S01]  /*6bf0*/  LOP3.LUT R180, R0, 0x200, R184.reuse, 0xf8, !PT ;  /* 0x0000020000b47812 */ /* 0x100fe200078ef8b8 */
[----:B--2---:R-:W-:Y:S01]  /*6c00*/  FMUL.FTZ R6, R223, R11 ;  /* 0x0000000bdf067220 */ /* 0x004fe20000410000 */
[----:B------:R-:W-:Y:S02]  /*6c10*/  F2FP.BF16.F32.PACK_AB R7, R7, R14 ;  /* 0x0000000e0707723e */ /* 0x000fe400000010ff */
[----:B------:R-:W-:Y:S02]  /*6c20*/  LOP3.LUT R3, R3, 0x8, R215, 0xf8, !PT ;  /* 0x0000000803037812 */ /* 0x000fe400078ef8d7 */
[----:B------:R-:W-:Y:S02]  /*6c30*/  F2FP.BF16.F32.PACK_AB R6, R6, R10 ;  /* 0x0000000a0606723e */ /* 0x000fe400000010ff */
[----:B------:R-:W-:Y:S02]  /*6c40*/  LOP3.LUT R3, R3, 0x1c0, R184, 0xf8, !PT ;  /* 0x000001c003037812 */ /* 0x000fe400078ef8b8 */
[----:B------:R-:W-:Y:S01]  /*6c50*/  LEA R180, R180, UR4, 0x1 ;  /* 0x00000004b4b47c11 */ /* 0x000fe2000f8e08ff */
[----:B------:R1:W-:Y:S01]  /*6c60*/  STS [R5+0x1d400], R6 ;  /* 0x01d4000605007388 */ /* 0x0003e20000000800 */
[----:B------:R-:W-:Y:S02]  /*6c70*/  LOP3.LUT R3, R3, 0x38, R216, 0x78, !PT ;  /* 0x0000003803037812 */ /* 0x000fe400078e78d8 */
[C---:B------:R-:W-:Y:S02]  /*6c80*/  IADD3 R0, PT, PT, R180.reuse, 0x8040, RZ ;  /* 0x00008040b4007810 */ /* 0x040fe40007ffe0ff */
[----:B------:R-:W-:Y:S01]  /*6c90*/  STS [R4+-0x3000], R12 ;  /* 0xffd0000c04007388 */ /* 0x000fe20000000800 */
[----:B------:R-:W-:Y:S04]  /*6ca0*/  LOP3.LUT R3, R3, 0x200, R203, 0xf8, !PT ;  /* 0x0000020003037812 */ /* 0x000fe800078ef8cb */
[----:B------:R-:W-:Y:S01]  /*6cb0*/  STS [R4+-0x2c00], R7 ;  /* 0xffd4000704007388 */ /* 0x000fe20000000800 */
[----:B------:R-:W-:Y:S04]  /*6cc0*/  LEA R3, R3, UR4, 0x1 ;  /* 0x0000000403037c11 */ /* 0x000fe8000f8e08ff */
[----:B------:R-:W-:Y:S05]  /*6cd0*/  STS [R2+-0x4000], R32 ;  /* 0xffc0002002007388 */ /* 0x000fea0000000800 */
[----:B------:R-:W-:Y:S01]  /*6ce0*/  STS [R2+-0x3c00], R18 ;  /* 0xffc4001202007388 */ /* 0x000fe20000000800 */
[----:B-1----:R-:W-:Y:S05]  /*6cf0*/  IADD3 R5, PT, PT, R23, R2, RZ ;  /* 0x0000000217057210 */ /* 0x002fea0007ffe0ff */
[----:B------:R-:W-:Y:S05]  /*6d00*/  STS [R5+-0x4000], R21 ;  /* 0xffc0001505007388 */ /* 0x000fea0000000800 */
[----:B------:R-:W-:Y:S05]  /*6d10*/  STS [R5+-0x3c00], R17 ;  /* 0xffc4001105007388 */ /* 0x000fea0000000800 */
[----:B------:R-:W-:Y:S05]  /*6d20*/  STS [R2+-0x3000], R13 ;  /* 0xffd0000d02007388 */ /* 0x000fea0000000800 */
[----:B------:R1:W-:Y:S05]  /*6d30*/  STS [R2+-0x2c00], R8 ;  /* 0xffd4000802007388 */ /* 0x0003ea0000000800 */
[----:B------:R-:W-:Y:S05]  /*6d40*/  STS [R5+-0x3000], R16 ;  /* 0xffd0001005007388 */ /* 0x000fea0000000800 */
[----:B------:R-:W-:Y:S01]  /*6d50*/  STS [R5+-0x2c00], R9 ;  /* 0xffd4000905007388 */ /* 0x000fe20000000800 */
[----:B------:R-:W-:Y:S01]  /*6d60*/  BAR.SYNC.DEFER_BLOCKING 0x0 ;  /* 0x0000000000007b1d */ /* 0x000fe20000010000 */
[----:B-1----:R-:W-:Y:S04]  /*6d70*/  IADD3 R2, PT, PT, R180, 0x8000, RZ ;  /* 0x00008000b4027810 */ /* 0x002fe80007ffe0ff */
[----:B------:R-:W-:Y:S01]  /*6d80*/  @P0 IADD3 R0, PT, PT, R2, -0x40, RZ ;  /* 0xffffffc002000810 */ /* 0x000fe20007ffe0ff */
[----:B------:R-:W-:Y:S05]  /*6d90*/  LDSM.16.MT88.4 R4, [R3+0x20000] ;  /* 0x020000000304783b */ /* 0x000fea0000004200 */
        /* <DEDUP_REMOVED lines=103> */
[----:B------:R-:W-:Y:S01]  /*7410*/  SHF.R.S64 R2, R2, 0x1f, R0 ;  /* 0x0000001f02027819 */ /* 0x000fe20000001000 */
[----:B------:R-:W-:Y:S03]  /*7420*/  IMAD.U32 R5, RZ, RZ, UR50 ;  /* 0x00000032ff057e24 */ /* 0x000fe6000f8e00ff */
[----:B------:R-:W-:Y:S02]  /*7430*/  IADD3 R238, P1, PT, R2, R238, RZ ;  /* 0x000000ee02ee7210 */ /* 0x000fe40007f3e0ff */
[----:B------:R-:W-:Y:S02]  /*7440*/  LOP3.LUT R2, R216, 0x1f8, RZ, 0xc0, !PT ;  /* 0x000001f8d8027812 */ /* 0x000fe400078ec0ff */
[----:B------:R-:W-:Y:S02]  /*7450*/  LEA.HI.X.SX32 R237, R0, R237, 0x1, P1 ;  /* 0x000000ed00ed7211 */ /* 0x000fe400008f0eff */
[----:B------:R-:W-:Y:S01]  /*7460*/  LOP3.LUT R0, R2, 0x38, R215, 0x78, !PT ;  /* 0x0000003802007812 */ /* 0x000fe200078e78d7 */
[----:B------:R-:W-:Y:S01]  /*7470*/  IMAD.U32 R2, RZ, RZ, UR49 ;  /* 0x00000031ff027e24 */ /* 0x000fe2000f8e00ff */
[-C--:B------:R-:W-:Y:S01]  /*7480*/  @!P6 LEA R6, P2, R6, R238.reuse, 0x1 ;  /* 0x000000ee0606e211 */ /* 0x080fe200078408ff */
[----:B------:R-:W-:Y:S01]  /*7490*/  @!P6 IMAD.MOV.U32 R9, RZ, RZ, R237 ;  /* 0x000000ffff09e224 */ /* 0x000fe200078e00ed */
[----:B------:R-:W-:Y:S02]  /*74a0*/  LOP3.LUT R0, R0, 0x1e00, R216, 0xf8, !PT ;  /* 0x00001e0000007812 */ /* 0x000fe400078ef8d8 */
[-C--:B------:R-:W-:Y:S01]  /*74b0*/  @!P6 LEA.HI.X R7, R8, R237.reuse, R7, 0x1, P2 ;  /* 0x000000ed0807e211 */ /* 0x080fe200010f0c07 */
[----:B------:R-:W-:Y:S01]  /*74c0*/  @!P6 IMAD.MOV.U32 R8, RZ, RZ, R238 ;  /* 0x000000ffff08e224 */ /* 0x000fe200078e00ee */
[----:B------:R-:W-:Y:S02]  /*74d0*/  LEA R0, R0, UR4, 0x1 ;  /* 0x0000000400007c11 */ /* 0x000fe4000f8e08ff */
[----:B------:R-:W-:Y:S03]  /*74e0*/  @!P5 LEA R4, P1, R4, R238, 0x1 ;  /* 0x000000ee0404d211 */ /* 0x000fe600078208ff */
[----:B------:R-:W-:Y:S01]  /*74f0*/  @!PT LDS RZ, [RZ] ;  /* 0x00000000fffff984 */ /* 0x000fe20000000800 */
[----:B------:R-:W-:Y:S01]  /*7500*/  @!PT LDS RZ, [RZ] ;  /* 0x00000000fffff984 */ /* 0x000fe20000000800 */
[----:B------:R-:W-:Y:S01]  /*7510*/  @!PT LDS RZ, [RZ] ;  /* 0x00000000fffff984 */ /* 0x000fe20000000800 */
[----:B------:R1:W-:Y:S01]  /*7520*/  @!P6 LDGSTS.E.BYPASS.LTC128B.128 [R0+0x8000], desc[UR34][R8.64] ;  /* 0x080000000800efae */ /* 0x0003e2000b981a22 */
[----:B------:R-:W-:Y:S03]  /*7530*/  @!P5 LEA.HI.X R5, R5, R237, R2, 0x1, P1 ;  /* 0x000000ed0505d211 */ /* 0x000fe600008f0c02 */
[----:B------:R2:W-:Y:S01]  /*7540*/  @P6 STS.128 [R0+0x8000], RZ ;  /* 0x008000ff00006388 */ /* 0x0005e20000000c00 */
[----:B-1----:R-:W-:Y:S02]  /*7550*/  @!P5 IMAD.MOV.U32 R8, RZ, RZ, R238 ;  /* 0x000000ffff08d224 */ /* 0x002fe400078e00ee */
[----:B------:R-:W-:Y:S05]  /*7560*/  @!P5 IMAD.MOV.U32 R9, RZ, RZ, R237 ;  /* 0x000000ffff09d224 */ /* 0x000fea00078e00ed */
        /* <DEDUP_REMOVED lines=16> */
.L_x_372:
[----:B--2---:R-:W-:Y:S01]  /*7670*/  LOP3.LUT R0, R202, 0x20, RZ, 0xc0, !PT ;  /* 0x00000020ca007812 */ /* 0x004fe200078ec0ff */
        /* <DEDUP_REMOVED lines=13> */
[----:B------:R-:W-:Y:S01]  /*7750*/  LOP3.LUT R0, R0, 0x38, R216, 0x78, !PT ;  /* 0x0000003800007812 */ /* 0x000fe200078e78d8 */
[----:B------:R-:W-:Y:S01]  /*7760*/  @UP0 UIADD3 UR16, UP1, UPT, UR16, -0x100, URZ ;  /* 0xffffff0010100890 */ /* 0x000fe2000ff3e0ff */
[----:B------:R-:W-:Y:S01]  /*7770*/  LDSM.16.M88.4 R176, [R198+0x1d000] ;  /* 0x01d00000c6b0783b */ /* 0x000fe20000000200 */
[----:B------:R-:W-:Y:S02]  /*7780*/  @P5 LOP3.LUT R201, R201, 0x10, RZ, 0xc0, !PT ;  /* 0x00000010c9c95812 */ /* 0x000fe400078ec0ff */
[----:B------:R-:W-:Y:S01]  /*7790*/  LOP3.LUT R0, R0, 0x200, R184, 0xf8, !PT ;  /* 0x0000020000007812 */ /* 0x000fe200078ef8b8 */
[----:B------:R-:W-:Y:S01]  /*77a0*/  @UP0 UIADD3.X UR11, UPT, UPT, UR11, -0x1, URZ, UP1, !UPT ;  /* 0xffffffff0b0b0890 */ /* 0x000fe20008ffe4ff */
[----:B------:R-:W2:Y:S01]  /*77b0*/  LDL R252, [R1+0x4] ;  /* 0x0000040001fc7983 */ /* 0x000ea20000100800 */
[----:B------:R-:W-:Y:S01]  /*77c0*/  UISETP.NE.U32.AND UP1, UPT, UR10, 0x1, UPT ;  /* 0x000000010a00788c */ /* 0x000fe2000bf25070 */
[----:B------:R-:W-:Y:S03]  /*77d0*/  LEA R0, R0, UR4, 0x1 ;  /* 0x0000000400007c11 */ /* 0x000fe6000f8e08ff */
[----:B------:R-:W3:Y:S02]  /*77e0*/  LDL R251, [R1] ;  /* 0x0000000001fb7983 */ /* 0x000ee40000100800 */
[----:B------:R-:W-:Y:S03]  /*77f0*/  PLOP3.LUT P2, PT, PT, PT, UP1, 0x80, 0x8 ;  /* 0x000000000008781c */ /* 0x000fe60003f4f018 */
[----:B------:R-:W1:Y:S05]  /*7800*/  LDSM.16.MT88.4 R16, [R0+0xc000] ;  /* 0x00c000000010783b */ /* 0x000e6a0000004200 */
[----:B------:R-:W4:Y:S05]  /*7810*/  LDSM.16.MT88.4 R164, [R0+0x10000] ;  /* 0x0100000000a4783b */ /* 0x000f2a0000004200 */
[----:B------:R-:W5:Y:S05]  /*7820*/  LDSM.16.MT88.4 R172, [R0+0xc800] ;  /* 0x00c8000000ac783b */ /* 0x000f6a0000004200 */
[----:B------:R-:W5:Y:S05]  /*7830*/  LDSM.16.MT88.4 R180, [R0+0x10800] ;  /* 0x0108000000b4783b */ /* 0x000f6a0000004200 */
[----:B------:R-:W-:Y:S05]  /*7840*/  LDSM.16.MT88.4 R184, [R0+0xd000] ;  /* 0x00d0000000b8783b */ /* 0x000fea0000004200 */
[----:B------:R-:W-:Y:S01]  /*7850*/  LDSM.16.MT88.4 R192, [R0+0x11000] ;  /* 0x0110000000c0783b */ /* 0x000fe20000004200 */
[-C--:B-1----:R-:W-:Y:S08]  /*7860*/  HMMA.16816.F32.BF16 R4, R32, R16.reuse, RZ ;  /* 0x000000102004723c */ /* 0x082ff000000418ff */
[C---:B------:R-:W-:Y:S08]  /*7870*/  HMMA.16816.F32.BF16 R8, R28.reuse, R16, RZ ;  /* 0x000000101c08723c */ /* 0x040ff000000418ff */
[-C--:B------:R-:W-:Y:S08]  /*7880*/  HMMA.16816.F32.BF16 R12, R28, R18.reuse, RZ ;  /* 0x000000121c0c723c */ /* 0x080ff000000418ff */
[C---:B------:R-:W-:Y:S08]  /*7890*/  HMMA.16816.F32.BF16 R16, R32.reuse, R18, RZ ;  /* 0x000000122010723c */ /* 0x040ff000000418ff */
[-C--:B----4-:R-:W-:Y:S08]  /*78a0*/  HMMA.16816.F32.BF16 R20, R32, R164.reuse, RZ ;  /* 0x000000a42014723c */ /* 0x090ff000000418ff */
[C---:B------:R-:W-:Y:S02]  /*78b0*/  HMMA.16816.F32.BF16 R24, R28.reuse, R164, RZ ;  /* 0x000000a41c18723c */ /* 0x040fe400000418ff */
[----:B------:R-:W-:Y:S04]  /*78c0*/  VIADD R164, R196, 0x8000 ;  /* 0x00008000c4a47836 */ /* 0x000fe80000000000 */
[----:B------:R-:W-:Y:S02]  /*78d0*/  @P0 VIADD R2, R164, 0xffffffc0 ;  /* 0xffffffc0a4020836 */ /* 0x000fe40000000000 */
[-C--:B------:R-:W-:Y:S02]  /*78e0*/  HMMA.16816.F32.BF16 R28, R28, R166.reuse, RZ ;  /* 0x000000a61c1c723c */ /* 0x080fe400000418ff */
[----:B------:R-:W-:Y:S01]  /*78f0*/  IMAD.IADD R197, R199, 0x1, R2 ;  /* 0x00000001c7c57824 */ /* 0x000fe200078e0202 */
[----:B------:R-:W-:Y:S05]  /*7900*/  LDSM.16.M88.4 R188, [R2+0x15000] ;  /* 0x0150000002bc783b */ /* 0x000fea0000000200 */
[----:B------:R-:W-:Y:S01]  /*7910*/  HMMA.16816.F32.BF16 R32, R32, R166, RZ ;  /* 0x000000a62020723c */ /* 0x000fe200000418ff */
[----:B------:R-:W1:Y:S07]  /*7920*/  LDSM.16.M88.4 R164, [R2+0x14000] ;  /* 0x0140000002a4783b */ /* 0x000e6e0000000200 */
[-C--:B-----5:R-:W-:Y:S08]  /*7930*/  HMMA.16816.F32.BF16 R4, R168, R172.reuse, R4 ;  /* 0x000000aca804723c */ /* 0x0a0ff00000041804 */
[C---:B------:R-:W-:Y:S08]  /*7940*/  HMMA.16816.F32.BF16 R8, R176.reuse, R172, R8 ;  /* 0x000000acb008723c */ /* 0x040ff00000041808 */
[-C--:B------:R-:W-:Y:S08]  /*7950*/  HMMA.16816.F32.BF16 R12, R176, R174.reuse, R12 ;  /* 0x000000aeb00c723c */ /* 0x080ff0000004180c */
[C---:B------:R-:W-:Y:S01]  /*7960*/  HMMA.16816.F32.BF16 R16, R168.reuse, R174, R16 ;  /* 0x000000aea810723c */ /* 0x040fe20000041810 */
[----:B------:R-:W-:Y:S07]  /*7970*/  LDSM.16.MT88.4 R172, [R0+0xd800] ;  /* 0x00d8000000ac783b */ /* 0x000fee0000004200 */
[-C--:B------:R-:W-:Y:S08]  /*7980*/  HMMA.16816.F32.BF16 R20, R168, R180.reuse, R20 ;  /* 0x000000b4a814723c */ /* 0x080ff00000041814 */
[C---:B------:R-:W-:Y:S08]  /*7990*/  HMMA.16816.F32.BF16 R24, R176.reuse, R180, R24 ;  /* 0x000000b4b018723c */ /* 0x040ff00000041818 */
[-C--:B------:R-:W-:Y:S01]  /*79a0*/  HMMA.16816.F32.BF16 R28, R176, R182.reuse, R28 ;  /* 0x000000b6b01c723c */ /* 0x080fe2000004181c */
[----:B------:R-:W-:Y:S07]  /*79b0*/  LDSM.16.M88.4 R176, [R197+0x15000] ;  /* 0x01500000c5b0783b */ /* 0x000fee0000000200 */
[----:B------:R-:W-:Y:S01]  /*79c0*/  HMMA.16816.F32.BF16 R32, R168, R182, R32 ;  /* 0x000000b6a820723c */ /* 0x000fe20000041820 */
[----:B------:R-:W4:Y:S05]  /*79d0*/  LDSM.16.M88.4 R168, [R197+0x14000] ;  /* 0x01400000c5a8783b */ /* 0x000f2a0000000200 */
[----:B------:R-:W5:Y:S02]  /*79e0*/  LDSM.16.MT88.4 R180, [R0+0x11800] ;  /* 0x0118000000b4783b */ /* 0x000f640000004200 */
[-C--:B-1----:R-:W-:Y:S08]  /*79f0*/  HMMA.16816.F32.BF16 R4, R164, R184.reuse, R4 ;  /* 0x000000b8a404723c */ /* 0x082ff00000041804 */
        /* <DEDUP_REMOVED lines=9> */
[----:B------:R1:W2:Y:S05]  /*7a90*/  LDSM.16.M88.4 R164, [R196+0x1e000] ;  /* 0x01e00000c4a4783b */ /* 0x0002aa0000000200 */
[----:B------:R-:W3:Y:S02]  /*7aa0*/  LDSM.16.MT88.4 R192, [R0+0x12000] ;  /* 0x0120000000c0783b */ /* 0x000ee40000004200 */
[-C--:B----4-:R-:W-:Y:S08]  /*7ab0*/  HMMA.16816.F32.BF16 R4, R168, R172.reuse, R4 ;  /* 0x000000aca804723c */ /* 0x090ff00000041804 */
[C---:B------:R-:W-:Y:S08]  /*7ac0*/  HMMA.16816.F32.BF16 R8, R176.reuse, R172, R8 ;  /* 0x000000acb008723c */ /* 0x040ff00000041808 */
[-C--:B------:R-:W-:Y:S01]  /*7ad0*/  HMMA.16816.F32.BF16 R12, R176, R174.reuse, R12 ;  /* 0x000000aeb00c723c */ /* 0x080fe2000004180c */
[----:B-1----:R-:W4:Y:S07]  /*7ae0*/  LDL R196, [R1+0x8] ;  /* 0x0000080001c47983 */ /* 0x002f2e0000100800 */
[C---:B------:R-:W-:Y:S01]  /*7af0*/  HMMA.16816.F32.BF16 R16, R168.reuse, R174, R16 ;  /* 0x000000aea810723c */ /* 0x040fe20000041810 */
[----:B------:R-:W-:Y:S07]  /*7b00*/  LDSM.16.MT88.4 R172, [R0+0xe800] ;  /* 0x00e8000000ac783b */ /* 0x000fee0000004200 */
[-C--:B-----5:R-:W-:Y:S08]  /*7b10*/  HMMA.16816.F32.BF16 R20, R168, R180.reuse, R20 ;  /* 0x000000b4a814723c */ /* 0x0a0ff00000041814 */
[C---:B------:R-:W-:Y:S08]  /*7b20*/  HMMA.16816.F32.BF16 R24, R176.reuse, R180, R24 ;  /* 0x000000b4b018723c */ /* 0x040ff00000041818 */
[-C--:B------:R-:W-:Y:S01]  /*7b30*/  HMMA.16816.F32.BF16 R28, R176, R182.reuse, R28 ;  /* 0x000000b6b01c723c */ /* 0x080fe2000004181c */
[----:B------:R-:W-:Y:S07]  /*7b40*/  LDSM.16.M88.4 R176, [R198+0x1f000] ;  /* 0x01f00000c6b0783b */ /* 0x000fee0000000200 */
[----:B------:R-:W-:Y:S01]  /*7b50*/  HMMA.16816.F32.BF16 R32, R168, R182, R32 ;  /* 0x000000b6a820723c */ /* 0x000fe20000041820 */
[----:B------:R1:W5:Y:S05]  /*7b60*/  LDSM.16.M88.4 R168, [R198+0x1e000] ;  /* 0x01e00000c6a8783b */ /* 0x00036a0000000200 */
[----:B------:R-:W5:Y:S02]  /*7b70*/  LDSM.16.MT88.4 R180, [R0+0x12800] ;  /* 0x0128000000b4783b */ /* 0x000f640000004200 */
[-C--:B--2---:R-:W-:Y:S08]  /*7b80*/  HMMA.16816.F32.BF16 R4, R164, R184.reuse, R4 ;  /* 0x000000b8a404723c */ /* 0x084ff00000041804 */
[C---:B------:R-:W-:Y:S08]  /*7b90*/  HMMA.16816.F32.BF16 R8, R188.reuse, R184, R8 ;  /* 0x000000b8bc08723c */ /* 0x040ff00000041808 */
[-C--:B------:R-:W-:Y:S01]  /*7ba0*/  HMMA.16816.F32.BF16 R12, R188, R186.reuse, R12 ;  /* 0x000000babc0c723c */ /* 0x080fe2000004180c */
[----:B-1----:R-:W2:Y:S07]  /*7bb0*/  LDL R198, [R1+0xc] ;  /* 0x00000c0001c67983 */ /* 0x002eae0000100800 */
[C---:B------:R-:W-:Y:S01]  /*7bc0*/  HMMA.16816.F32.BF16 R16, R164.reuse, R186, R16 ;  /* 0x000000baa410723c */ /* 0x040fe20000041810 */
[----:B------:R-:W-:Y:S07]  /*7bd0*/  LDSM.16.M88.4 R184, [R2+0x16000] ;  /* 0x0160000002b8783b */ /* 0x000fee0000000200 */
[-C--:B---3--:R-:W-:Y:S08]  /*7be0*/  HMMA.16816.F32.BF16 R20, R164, R192.reuse, R20 ;  /* 0x000000c0a414723c */ /* 0x088ff00000041814 */
[C---:B------:R-:W-:Y:S08]  /*7bf0*/  HMMA.16816.F32.BF16 R24, R188.reuse, R192, R24 ;  /* 0x000000c0bc18723c */ /* 0x040ff00000041818 */
[-C--:B------:R-:W-:Y:S01]  /*7c00*/  HMMA.16816.F32.BF16 R28, R188, R194.reuse, R28 ;  /* 0x000000c2bc1c723c */ /* 0x080fe2000004181c */
[----:B------:R-:W1:Y:S07]  /*7c10*/  LDSM.16.MT88.4 R188, [R0+0xf000] ;  /* 0x00f0000000bc783b */ /* 0x000e6e0000004200 */
[----:B------:R-:W-:Y:S01]  /*7c20*/  HMMA.16816.F32.BF16 R32, R164, R194, R32 ;  /* 0x000000c2a420723c */ /* 0x000fe20000041820 */
[----:B------:R3:W1:Y:S07]  /*7c30*/  LDSM.16.M88.4 R164, [R2+0x17000] ;  /* 0x0170000002a4783b */ /* 0x00066e0000000200 */
[-C--:B-----5:R-:W-:Y:S08]  /*7c40*/  HMMA.16816.F32.BF16 R4, R168, R172.reuse, R4 ;  /* 0x000000aca804723c */ /* 0x0a0ff00000041804 */
[C---:B------:R-:W-:Y:S08]  /*7c50*/  HMMA.16816.F32.BF16 R8, R176.reuse, R172, R8 ;  /* 0x000000acb008723c */ /* 0x040ff00000041808 */
[-C--:B------:R-:W-:Y:S01]  /*7c60*/  HMMA.16816.F32.BF16 R12, R176, R174.reuse, R12 ;  /* 0x000000aeb00c723c */ /* 0x080fe2000004180c */
[----:B---3--:R-:W-:Y:S05]  /*7c70*/  IMAD.U32 R2, RZ, RZ, UR48 ;  /* 0x00000030ff027e24 */ /* 0x008fea000f8e00ff */
[----:B------:R-:W-:Y:S01]  /*7c80*/  LEA.HI.X.SX32 R223, R2, R233, 0x2, P1 ;  /* 0x000000e902df7211 */ /* 0x000fe200008f16ff */
[----:B------:R-:W-:Y:S01]  /*7c90*/  IMAD.MOV.U32 R2, RZ, RZ, 0x4 ;  /* 0x00000004ff027424 */ /* 0x000fe200078e00ff */
[C---:B------:R-:W-:Y:S01]  /*7ca0*/  HMMA.16816.F32.BF16 R16, R168.reuse, R174, R16 ;  /* 0x000000aea810723c */ /* 0x040fe20000041810 */
[----:B------:R-:W3:Y:S03]  /*7cb0*/  LDSM.16.MT88.4 R172, [R0+0x13000] ;  /* 0x0130000000ac783b */ /* 0x000ee60000004200 */
[C---:B------:R-:W-:Y:S04]  /*7cc0*/  LEA R220, P1, R205.reuse, R222, 0x5 ;  /* 0x000000decddc7211 */ /* 0x040fe800078228ff */
[-C--:B------:R-:W-:Y:S03]  /*7cd0*/  HMMA.16816.F32.BF16 R20, R168, R180.reuse, R20 ;  /* 0x000000b4a814723c */ /* 0x080fe60000041814 */
[C---:B------:R-:W-:Y:S02]  /*7ce0*/  LEA.HI.X.SX32 R221, R205.reuse, R223, 0x5, P1 ;  /* 0x000000dfcddd7211 */ /* 0x040fe400008f2eff */
[C---:B------:R-:W-:Y:S03]  /*7cf0*/  LEA R218, P1, R205.reuse, R220, 0x5 ;  /* 0x000000dccdda7211 */ /* 0x040fe600078228ff */
[C---:B------:R-:W-:Y:S04]  /*7d00*/  HMMA.16816.F32.BF16 R24, R176.reuse, R180, R24 ;  /* 0x000000b4b018723c */ /* 0x040fe80000041818 */
[C---:B------:R-:W-:Y:S02]  /*7d10*/  LEA.HI.X.SX32 R219, R205.reuse, R221, 0x5, P1 ;  /* 0x000000ddcddb7211 */ /* 0x040fe400008f2eff */
[C---:B------:R-:W-:Y:S02]  /*7d20*/  LEA R206, P1, R205.reuse, R218, 0x5 ;  /* 0x000000dacdce7211 */ /* 0x040fe400078228ff */
[-C--:B------:R-:W-:Y:S01]  /*7d30*/  HMMA.16816.F32.BF16 R28, R176, R182.reuse, R28 ;  /* 0x000000b6b01c723c */ /* 0x080fe2000004181c */
[----:B------:R-:W-:Y:S02]  /*7d40*/  LDSM.16.MT88.4 R176, [R0+0xf800] ;  /* 0x00f8000000b0783b */ /* 0x000fe40000004200 */
[C---:B------:R-:W-:Y:S02]  /*7d50*/  LEA.HI.X.SX32 R207, R205.reuse, R219, 0x5, P1 ;  /* 0x000000dbcdcf7211 */ /* 0x040fe400008f2eff */
[C---:B------:R-:W-:Y:S03]  /*7d60*/  LEA R194, P1, R205.reuse, R206, 0x5 ;  /* 0x000000cecdc27211 */ /* 0x040fe600078228ff */
[----:B------:R-:W-:Y:S01]  /*7d70*/  HMMA.16816.F32.BF16 R32, R168, R182, R32 ;  /* 0x000000b6a820723c */ /* 0x000fe20000041820 */
[----:B------:R-:W5:Y:S03]  /*7d80*/  LDSM.16.M88.4 R168, [R197+0x16000] ;  /* 0x01600000c5a8783b */ /* 0x000f660000000200 */
[C---:B------:R-:W-:Y:S02]  /*7d90*/  LEA.HI.X.SX32 R195, R205.reuse, R207, 0x5, P1 ;  /* 0x000000cfcdc37211 */ /* 0x040fe400008f2eff */
[----:B------:R-:W5:Y:S01]  /*7da0*/  LDSM.16.M88.4 R180, [R197+0x17000] ;  /* 0x01700000c5b4783b */ /* 0x000f620000000200 */
[C---:B------:R-:W-:Y:S01]  /*7db0*/  LEA R192, P1, R205.reuse, R194, 0x5 ;  /* 0x000000c2cdc07211 */ /* 0x040fe200078228ff */
[-C--:B-1----:R-:W-:Y:S05]  /*7dc0*/  HMMA.16816.F32.BF16 R4, R184, R188.reuse, R4 ;  /* 0x000000bcb804723c */ /* 0x082fea0000041804 */
        /* <DEDUP_REMOVED lines=8> */
[-C--:B---3--:R-:W-:Y:S03]  /*7e50*/  HMMA.16816.F32.BF16 R20, R184, R172.reuse, R20 ;  /* 0x000000acb814723c */ /* 0x088fe60000041814 */
[C---:B------:R-:W-:Y:S02]  /*7e60*/  LEA.HI.X.SX32 R191, R205.reuse, R229, 0x5, P1 ;  /* 0x000000e5cdbf7211 */ /* 0x040fe400008f2eff */
[C---:B------:R-:W-:Y:S03]  /*7e70*/  LEA R188, P1, R205.reuse, R190, 0x5 ;  /* 0x000000becdbc7211 */ /* 0x040fe600078228ff */
[C---:B------:R-:W-:Y:S04]  /*7e80*/  HMMA.16816.F32.BF16 R24, R164.reuse, R172, R24 ;  /* 0x000000aca418723c */ /* 0x040fe80000041818 */
[C---:B------:R-:W-:Y:S04]  /*7e90*/  LEA.HI.X.SX32 R189, R205.reuse, R191, 0x5, P1 ;  /* 0x000000bfcdbd7211 */ /* 0x040fe800008f2eff */
[-C--:B------:R-:W-:Y:S01]  /*7ea0*/  HMMA.16816.F32.BF16 R28, R164, R174.reuse, R28 ;  /* 0x000000aea41c723c */ /* 0x080fe2000004181c */
[----:B------:R1:W3:Y:S07]  /*7eb0*/  LDSM.16.MT88.4 R164, [R0+0x13800] ;  /* 0x0138000000a4783b */ /* 0x0002ee0000004200 */
[----:B------:R-:W-:Y:S04]  /*7ec0*/  HMMA.16816.F32.BF16 R32, R184, R174, R32 ;  /* 0x000000aeb820723c */ /* 0x000fe80000041820 */
[C---:B------:R-:W-:Y:S04]  /*7ed0*/  LEA R186, P1, R205.reuse, R188, 0x5 ;  /* 0x000000bccdba7211 */ /* 0x040fe800078228ff */
[-C--:B-----5:R-:W-:Y:S05]  /*7ee0*/  HMMA.16816.F32.BF16 R4, R168, R176.reuse, R4 ;  /* 0x000000b0a804723c */ /* 0x0a0fea0000041804 */
[C---:B------:R-:W-:Y:S02]  /*7ef0*/  LEA.HI.X.SX32 R187, R205.reuse, R189, 0x5, P1 ;  /* 0x000000bdcdbb7211 */ /* 0x040fe400008f2eff */
[C---:B------:R-:W-:Y:S01]  /*7f00*/  LEA R184, P1, R205.reuse, R186, 0x5 ;  /* 0x000000bacdb87211 */ /* 0x040fe200078228ff */
[C---:B------:R-:W-:Y:S04]  /*7f10*/  HMMA.16816.F32.BF16 R8, R180.reuse, R176, R8 ;  /* 0x000000b0b408723c */ /* 0x040fe80000041808 */
[----:B------:R-:W-:Y:S02]  /*7f20*/  LEA.HI.X.SX32 R185, R205, R187, 0x5, P1 ;  /* 0x000000bbcdb97211 */ /* 0x000fe400008f2eff */
[----:B-1----:R-:W-:Y:S02]  /*7f30*/  @P5 SHF.R.U32.HI R0, RZ, 0x2, R215 ;  /* 0x00000002ff005819 */ /* 0x002fe400000116d7 */
[-C--:B------:R-:W-:Y:S03]  /*7f40*/  HMMA.16816.F32.BF16 R12, R180, R178.reuse, R12 ;  /* 0x000000b2b40c723c */ /* 0x080fe6000004180c */
[----:B------:R-:W-:Y:S01]  /*7f50*/  @P5 LOP3.LUT R240, R201, 0x7, R0, 0xf8, !PT ;  /* 0x00000007c9f05812 */ /* 0x000fe200078ef800 */
[C---:B------:R-:W-:Y:S02]  /*7f60*/  VIADD R0, R208.reuse, 0x40 ;  /* 0x00000040d0007836 */ /* 0x040fe40000000000 */
[----:B------:R-:W-:Y:S02]  /*7f70*/  @P0 VIADD R0, R208, 0xffffffc0 ;  /* 0xffffffc0d0000836 */ /* 0x000fe40000000000 */
[C---:B------:R-:W-:Y:S04]  /*7f80*/  HMMA.16816.F32.BF16 R16, R168.reuse, R178, R16 ;  /* 0x000000b2a810723c */ /* 0x040fe80000041810 */
[C---:B------:R-:W-:Y:S04]  /*7f90*/  LEA R178, P1, R205.reuse, R184, 0x5 ;  /* 0x000000b8cdb27211 */ /* 0x040fe800078228ff */
[-C--:B---3--:R-:W-:Y:S03]  /*7fa0*/  HMMA.16816.F32.BF16 R20, R168, R164.reuse, R20 ;  /* 0x000000a4a814723c */ /* 0x088fe60000041814 */
[C---:B------:R-:W-:Y:S05]  /*7fb0*/  LEA.HI.X.SX32 R179, R205.reuse, R185, 0x5, P1 ;  /* 0x000000b9cdb37211 */ /* 0x040fea00008f2eff */
[C---:B------:R-:W-:Y:S04]  /*7fc0*/  HMMA.16816.F32.BF16 R24, R180.reuse, R164, R24 ;  /* 0x000000a4b418723c */ /* 0x040fe80000041818 */
[----:B------:R-:W-:Y:S01]  /*7fd0*/  @P5 IMAD.WIDE.U32 R164, R240, R2, UR56 ;  /* 0x00000038f0a45e25 */ /* 0x000fe2000f8e0002 */
[----:B------:R-:W-:Y:S01]  /*7fe0*/  @UP0 UMOV UR56, UR14 ;  /* 0x0000000e00380c82 */ /* 0x000fe20008000000 */
[----:B------:R-:W-:Y:S01]  /*7ff0*/  @UP0 UMOV UR57, UR13 ;  /* 0x0000000d00390c82 */ /* 0x000fe20008000000 */
[----:B------:R-:W-:Y:S01]  /*8000*/  UISETP.GT.AND UP0, UPT, UR38, UR46, UPT ;  /* 0x0000002e2600728c */ /* 0x000fe2000bf04270 */
[-C--:B------:R-:W-:Y:S01]  /*8010*/  HMMA.16816.F32.BF16 R28, R180, R166.reuse, R28 ;  /* 0x000000a6b41c723c */ /* 0x080fe2000004181c */
[----:B------:R-:W3:Y:S02]  /*8020*/  @P5 LDG.E R252, desc[UR34][R164.64+-0x80] ;  /* 0xffff8022a4fc5981 */ /* 0x000ee4000c1e1900 */
[C---:B------:R-:W-:Y:S03]  /*8030*/  LEA R182, P1, R205.reuse, R178, 0x5 ;  /* 0x000000b2cdb67211 */ /* 0x040fe600078228ff */
[----:B------:R-:W5:Y:S01]  /*8040*/  @P5 LDG.E R251, desc[UR34][R164.64+-0x60] ;  /* 0xffffa022a4fb5981 */ /* 0x000f62000c1e1900 */
[C---:B------:R-:W-:Y:S01]  /*8050*/  LEA.HI.X.SX32 R183, R205.reuse, R179, 0x5, P1 ;  /* 0x000000b3cdb77211 */ /* 0x040fe200008f2eff */
[----:B------:R-:W-:Y:S04]  /*8060*/  HMMA.16816.F32.BF16 R32, R168, R166, R32 ;  /* 0x000000a6a820723c */ /* 0x000fe80000041820 */
[C---:B------:R-:W-:Y:S01]  /*8070*/  IMAD.WIDE R226, R205.reuse, -0xc0, R182 ;  /* 0xffffff40cde27825 */ /* 0x040fe200078e02b6 */
[----:B----4-:R-:W4:Y:S02]  /*8080*/  @P5 LDG.E R196, desc[UR34][R164.64+-0xe0] ;  /* 0xffff2022a4c45981 */ /* 0x010f24000c1e1900 */
[C---:B------:R-:W-:Y:S04]  /*8090*/  LEA R176, P1, R205.reuse, R226, 0x5 ;  /* 0x000000e2cdb07211 */ /* 0x040fe800078228ff */
[C---:B------:R-:W-:Y:S02]  /*80a0*/  LEA.HI.X.SX32 R177, R205.reuse, R227, 0x5, P1 ;  /* 0x000000e3cdb17211 */ /* 0x040fe400008f2eff */
        /* <DEDUP_REMOVED lines=9> */
[C---:B------:R-:W-:Y:S01]  /*8140*/  LEA.HI.X.SX32 R181, R205.reuse, R169, 0x5, P1 ;  /* 0x000000a9cdb57211 */ /* 0x040fe200008f2eff */
[----:B--2---:R1:W2:Y:S05]  /*8150*/  @P5 LDG.E R198, desc[UR34][R164.64+-0x100] ;  /* 0xffff0022a4c65981 */ /* 0x0042aa000c1e1900 */
        /* <DEDUP_REMOVED lines=32> */
[----:B----4-:R4:W-:Y:S02]  /*8360*/  @P5 STL [R1+0x8], R196 ;  /* 0x000008c401005387 */ /* 0x0109e40000100800 */
[C---:B----4-:R-:W-:Y:S03]  /*8370*/  IMAD.WIDE R196, R205.reuse, -0xc0, R180 ;  /* 0xffffff40cdc47825 */ /* 0x050fe600078e02b4 */
[----:B------:R-:W-:Y:S01]  /*8380*/  LDSM.16.MT88.4 R180, [R208+0x3800] ;  /* 0x00380000d0b4783b */ /* 0x000fe20000004200 */
[C---:B------:R-:W-:Y:S04]  /*8390*/  LEA R166, P1, R205.reuse, R196, 0x5 ;  /* 0x000000c4cda67211 */ /* 0x040fe800078228ff */
[----:B------:R-:W-:Y:S01]  /*83a0*/  REDG.E.ADD.F32.FTZ.RN.STRONG.GPU desc[UR34][R196.64+0x180], R33 ;  /* 0x00018021c40079a6 */ /* 0x000fe2000c12f322 */
[C---:B------:R-:W-:Y:S02]  /*83b0*/  LEA.HI.X.SX32 R167, R205.reuse, R197, 0x5, P1 ;  /* 0x000000c5cda77211 */ /* 0x040fe400008f2eff */
[C---:B-1----:R-:W-:Y:S03]  /*83c0*/  LEA R164, P1, R205.reuse, R166, 0x5 ;  /* 0x000000a6cda47211 */ /* 0x042fe600078228ff */
[----:B------:R-:W-:Y:S01]  /*83d0*/  REDG.E.ADD.F32.FTZ.RN.STRONG.GPU desc[UR34][R166.64+0x180], R34 ;  /* 0x00018022a60079a6 */ /* 0x000fe2000c12f322 */
[C---:B------:R-:W-:Y:S02]  /*83e0*/  LEA.HI.X.SX32 R165, R205.reuse, R167, 0x5, P1 ;  /* 0x000000a7cda57211 */ /* 0x040fe400008f2eff */
[C---:B------:R-:W-:Y:S03]  /*83f0*/  LEA R8, P1, R205.reuse, R164, 0x5 ;  /* 0x000000a4cd087211 */ /* 0x040fe600078228ff */
        /* <DEDUP_REMOVED lines=11> */
[----:B------:R-:W-:Y:S04]  /*84b0*/  LEA.HI.X.SX32 R11, R205, R5, 0x5, P1 ;  /* 0x00000005cd0b7211 */ /* 0x000fe800008f2eff */
[----:B------:R-:W-:Y:S05]  /*84c0*/  LDSM.16.MT88.4 R4, [R3+0x1c000] ;  /* 0x01c000000304783b */ /* 0x000fea0000004200 */
[----:B------:R-:W-:Y:S05]  /*84d0*/  REDG.E.ADD.F32.FTZ.RN.STRONG.GPU desc[UR34][R10.64+0x180], R31 ;  /* 0x0001801f0a0079a6 */ /* 0x000fea000c12f322 */
[----:B------:R-:W1:Y:S05]  /*84e0*/  LDSM.16.MT88.4 R8, [R208] ;  /* 0x00000000d008783b */ /* 0x000e6a0000004200 */
[----:B------:R-:W4:Y:S05]  /*84f0*/  LDSM.16.MT88.4 R28, [R208+0x800] ;  /* 0x00080000d01c783b */ /* 0x000f2a0000004200 */
[----:B------:R-:W4:Y:S05]  /*8500*/  LDSM.16.MT88.4 R164, [R3+0x1e800] ;  /* 0x01e8000003a4783b */ /* 0x000f2a0000004200 */
[----:B--2---:R-:W-:Y:S05]  /*8510*/  @P5 STL [R1+0xc], R198 ;  /* 0x00000cc601005387 */ /* 0x004fea0000100800 */
[----:B---3--:R-:W-:Y:S05]  /*8520*/  @P5 STL [R1+0x4], R252 ;  /* 0x000004fc01005387 */ /* 0x008fea0000100800 */
[----:B-----5:R-:W-:Y:S01]  /*8530*/  @P5 STL [R1], R251 ;  /* 0x000000fb01005387 */ /* 0x020fe20000100800 */
        /* <DEDUP_REMOVED lines=20> */
[----:B------:R-:W2:Y:S05]  /*8680*/  LDSM.16.MT88.4 R4, [R3+0x1d000] ;  /* 0x01d000000304783b */ /* 0x000eaa0000004200 */
[----:B------:R-:W3:Y:S02]  /*8690*/  LDSM.16.MT88.4 R24, [R208+0x3000] ;  /* 0x00300000d018783b */ /* 0x000ee40000004200 */
        /* <DEDUP_REMOVED lines=14> */
[----:B------:R-:W5:Y:S07]  /*8780*/  LDSM.16.MT88.4 R172, [R208+0x1800] ;  /* 0x00180000d0ac783b */ /* 0x000f6e0000004200 */
[-C--:B-1----:R-:W-:Y:S08]  /*8790*/  HMMA.16816.F32.BF16 R148, R32, R8.reuse, R148 ;  /* 0x000000082094723c */ /* 0x082ff00000041894 */
[C---:B------:R-:W-:Y:S08]  /*87a0*/  HMMA.16816.F32.BF16 R152, R164.reuse, R8, R152 ;  /* 0x00000008a498723c */ /* 0x040ff00000041898 */
[-C--:B------:R-:W-:Y:S01]  /*87b0*/  HMMA.16816.F32.BF16 R156, R164, R10.reuse, R156 ;  /* 0x0000000aa49c723c */ /* 0x080fe2000004189c */
[----:B------:R-:W1:Y:S07]  /*87c0*/  LDSM.16.MT88.4 R164, [R0+0x1800] ;  /* 0x0018000000a4783b */ /* 0x000e6e0000004200 */
[----:B------:R-:W-:Y:S01]  /*87d0*/  HMMA.16816.F32.BF16 R160, R32, R10, R160 ;  /* 0x0000000a20a0723c */ /* 0x000fe200000418a0 */
[----:B------:R3:W1:Y:S07]  /*87e0*/  LDSM.16.MT88.4 R8, [R0+0x3800] ;  /* 0x003800000008783b */ /* 0x00066e0000004200 */
[-C--:B--2---:R-:W-:Y:S08]  /*87f0*/  HMMA.16816.F32.BF16 R100, R4, R12.reuse, R100 ;  /* 0x0000000c0464723c */ /* 0x084ff00000041864 */
[C---:B------:R-:W-:Y:S08]  /*8800*/  HMMA.16816.F32.BF16 R104, R16.reuse, R12, R104 ;  /* 0x0000000c1068723c */ /* 0x040ff00000041868 */
[-C--:B------:R-:W-:Y:S03]  /*8810*/  HMMA.16816.F32.BF16 R108, R16, R14.reuse, R108 ;  /* 0x0000000e106c723c */ /* 0x080fe6000004186c */
[C---:B---3--:R-:W-:Y:S02]  /*8820*/  VIADD R0, R208.reuse, 0xffffc000 ;  /* 0xffffc000d0007836 */ /* 0x048fe40000000000 */
        /* <DEDUP_REMOVED lines=11> */
[-C--:B----4-:R-:W-:Y:S08]  /*88e0*/  HMMA.16816.F32.BF16 R148, R4, R28.reuse, R148 ;  /* 0x0000001c0494723c */ /* 0x090ff00000041894 */
[C---:B------:R-:W-:Y:S08]  /*88f0*/  HMMA.16816.F32.BF16 R152, R16.reuse, R28, R152 ;  /* 0x0000001c1098723c */ /* 0x040ff00000041898 */
[-C--:B------:R-:W-:Y:S08]  /*8900*/  HMMA.16816.F32.BF16 R156, R16, R30.reuse, R156 ;  /* 0x0000001e109c723c */ /* 0x080ff0000004189c */
[----:B------:R-:W-:Y:S08]  /*8910*/  HMMA.16816.F32.BF16 R160, R4, R30, R160 ;  /* 0x0000001e04a0723c */ /* 0x000ff000000418a0 */
[-C--:B-----5:R-:W-:Y:S08]  /*8920*/  HMMA.16816.F32.BF16 R100, R168, R172.reuse, R100 ;  /* 0x000000aca864723c */ /* 0x0a0ff00000041864 */
        /* <DEDUP_REMOVED lines=17> */
[----:B------:R-:W1:Y:S01]  /*8a40*/  LDCU UR5, c[0x0][0x500] ;  /* 0x0000a000ff0577ac */ /* 0x000e620008000800 */
[----:B------:R-:W-:Y:S01]  /*8a50*/  IMAD.SHL.U32 R251, R215, 0x10, RZ ;  /* 0x00000010d7fb7824 */ /* 0x000fe200078e00ff */
[----:B------:R-:W-:Y:S01]  /*8a60*/  LOP3.LUT R0, R203, 0xc00, RZ, 0xc0, !PT ;  /* 0x00000c00cb007812 */ /* 0x000fe200078ec0ff */
[----:B------:R-:W-:Y:S01]  /*8a70*/  IMAD.SHL.U32 R252, R215, 0x2, RZ ;  /* 0x00000002d7fc7824 */ /* 0x000fe200078e00ff */
[----:B------:R-:W-:Y:S01]  /*8a80*/  F2FP.BF16.F32.PACK_AB R164, R37, R36 ;  /* 0x0000002425a4723e */ /* 0x000fe200000010ff */
[----:B------:R-:W-:Y:S01]  /*8a90*/  IMAD.MOV.U32 R37, RZ, RZ, 0x20 ;  /* 0x00000020ff257424 */ /* 0x000fe200078e00ff */
[----:B------:R-:W-:Y:S01]  /*8aa0*/  LOP3.LUT R251, R251, 0x1c0, RZ, 0xc0, !PT ;  /* 0x000001c0fbfb7812 */ /* 0x000fe200078ec0ff */
[----:B------:R-:W-:Y:S01]  /*8ab0*/  UISETP.NE.AND UP0, UPT, UR42, -0x1, UPT ;  /* 0xffffffff2a00788c */ /* 0x000fe2000bf05270 */
[----:B------:R-:W-:Y:S01]  /*8ac0*/  LOP3.LUT R0, R0, 0x6, R202, 0xf8, !PT ;  /* 0x0000000600007812 */ /* 0x000fe200078ef8ca */
[----:B------:R-:W-:Y:S01]  /*8ad0*/  UMOV UR25, UR18 ;  /* 0x0000001200197c82 */ /* 0x000fe20008000000 */
[----:B------:R-:W-:Y:S01]  /*8ae0*/  LOP3.LUT R251, R251, 0x38, R252, 0xf8, !PT ;  /* 0x00000038fbfb7812 */ /* 0x000fe200078ef8fc */
[----:B------:R-:W-:Y:S01]  /*8af0*/  UISETP.NE.AND UP1, UPT, UR42, -0x1, UPT ;  /* 0xffffffff2a00788c */ /* 0x000fe2000bf25270 */
[----:B------:R-:W-:-:S02]  /*8b00*/  LOP3.LUT P0, RZ, R215, 0x10, RZ, 0xc0, !PT ;  /* 0x00000010d7ff7812 */ /* 0x000fc4000780c0ff */
[----:B------:R-:W-:Y:S02]  /*8b10*/  LOP3.LUT R0, R0, R251, R204, 0xf6, !PT ;  /* 0x000000fb00007212 */ /* 0x000fe400078ef6cc */
[----:B------:R-:W-:Y:S02]  /*8b20*/  SEL R37, R37, 0xffffffe0, !P4 ;  /* 0xffffffe025257807 */ /* 0x000fe40006000000 */
[----:B------:R-:W-:Y:S01]  /*8b30*/  LEA R0, R0, UR4, 0x1 ;  /* 0x0000000400007c11 */ /* 0x000fe2000f8e08ff */
[----:B-1----:R-:W-:Y:S01]  /*8b40*/  FMUL.FTZ R100, R100, UR5 ;  /* 0x0000000564647c20 */ /* 0x002fe20008410000 */
        /* <DEDUP_REMOVED lines=29> */
[----:B------:R-:W-:Y:S02]  /*8d20*/  VIADD R2, R0, 0xc040 ;  /* 0x0000c04000027836 */ /* 0x000fe40000000000 */
        /* <DEDUP_REMOVED lines=50> */
[----:B-1----:R-:W-:-:S02]  /*9050*/  IMAD.IADD R4, R37, 0x1, R2 ;  /* 0x0000000125047824 */ /* 0x002fc400078e0202 */
        /* <DEDUP_REMOVED lines=21> */
[----:B------:R-:W1:Y:S01]  /*91b0*/  @UP0 LDCU.64 UR10, c[0x0][0x5c0] ;  /* 0x0000b800ff0a07ac */ /* 0x000e620008000a00 */
        /* <DEDUP_REMOVED lines=15> */
[----:B------:R-:W-:Y:S01]  /*92b0*/  F2FP.BF16.F32.PACK_AB R10, R10, R158 ;  /* 0x0000009e0a0a723e */ /* 0x000fe200000010ff */
[----:B-1----:R-:W-:Y:S01]  /*92c0*/  @UP0 UIMAD.WIDE.U32 UR8, UR15, UR10, URZ ;  /* 0x0000000a0f0802a5 */ /* 0x002fe2000f8e00ff */
        /* <DEDUP_REMOVED lines=83> */
[----:B------:R-:W1:Y:S01]  /*9800*/  LDCU.64 UR10, c[0x0][0x5c0] ;  /* 0x0000b800ff0a77ac */ /* 0x000e620008000a00 */
[----:B------:R-:W3:Y:S01]  /*9810*/  LDCU.64 UR8, c[0x0][0x5a8] ;  /* 0x0000b500ff0877ac */ /* 0x000ee20008000a00 */
[----:B------:R-:W-:-:S04]  /*9820*/  USHF.R.S32.HI UR5, URZ, 0x1f, UR40 ;  /* 0x0000001fff057899 */ /* 0x000fc80008011428 */
[----:B-1----:R-:W-:Y:S02]  /*9830*/  UIMAD UR5, UR5, UR10, URZ ;  /* 0x0000000a050572a4 */ /* 0x002fe4000f8e02ff */
[----:B------:R-:W-:Y:S02]  /*9840*/  UIMAD.WIDE.U32 UR12, UR40, UR10, URZ ;  /* 0x0000000a280c72a5 */ /* 0x000fe4000f8e00ff */
[----:B------:R-:W-:-:S04]  /*9850*/  UIMAD UR5, UR40, UR11, UR5 ;  /* 0x0000000b280572a4 */ /* 0x000fc8000f8e0205 */
[----:B------:R-:W-:-:S04]  /*9860*/  UIADD3 UR13, UPT, UPT, UR13, UR5, URZ ;  /* 0x000000050d0d7290 */ /* 0x000fc8000fffe0ff */
[----:B---3--:R-:W-:-:S04]  /*9870*/  UIMAD.WIDE.U32 UR12, UR25, UR8, UR12 ;  /* 0x00000008190c72a5 */ /* 0x008fc8000f8e000c */
[----:B------:R-:W-:-:S03]  /*9880*/  UIMAD UR15, UR25, UR9, UR13 ;  /* 0x00000009190f72a4 */ /* 0x000fc6000f8e020d */
[----:B------:R-:W-:-:S09]  /*9890*/  UMOV UR38, UR12 ;  /* 0x0000000c00267c82 */ /* 0x000fd20008000000 */
.L_x_374:
        /* <DEDUP_REMOVED lines=9> */
[----:B------:R-:W-:-:S06]  /*9930*/  UIMAD UR13, UR25, UR13, UR17 ;  /* 0x0000000d190d72a4 */ /* 0x000fcc000f8e0211 */
[----:B--2---:R-:W-:Y:S01]  /*9940*/  MOV R30, UR13 ;  /* 0x0000000d001e7c02 */ /* 0x004fe20008000f00 */
[----:B------:R-:W-:Y:S06]  /*9950*/  BRA `(.L_x_376) ;  /* 0x0000000000187947 */ /* 0x000fec0003800000 */
.L_x_375:
[----:B------:R-:W1:Y:S01]  /*9960*/  LDCU.64 UR8, c[0x0][0x5c8] ;  /* 0x0000b900ff0877ac */ /* 0x000e620008000a00 */
[----:B------:R-:W-:-:S04]  /*9970*/  UIADD3 UR5, UPT, UPT, UR40, UR42, URZ ;  /* 0x0000002a28057290 */ /* 0x000fc8000fffe0ff */
[----:B-1----:R-:W-:Y:S02]  /*9980*/  UIMAD.WIDE.U32 UR16, UR5, UR8, URZ ;  /* 0x00000008051072a5 */ /* 0x002fe4000f8e00ff */
[----:B------:R-:W-:-:S04]  /*9990*/  UIMAD UR5, UR5, UR9, URZ ;  /* 0x00000009050572a4 */ /* 0x000fc8000f8e02ff */
[----:B------:R-:W-:-:S06]  /*99a0*/  UIADD3 UR5, UPT, UPT, UR17, UR5, URZ ;  /* 0x0000000511057290 */ /* 0x000fcc000fffe0ff */
[----:B--2---:R-:W-:-:S07]  /*99b0*/  MOV R30, UR5 ;  /* 0x00000005001e7c02 */ /* 0x004fce0008000f00 */
.L_x_376:
        /* <DEDUP_REMOVED lines=42> */
[----:B------:R-:W5:Y:S01]  /*9c60*/  LDS.128 R12, [R0+0x10000] ;  /* 0x01000000000c7984 */ /* 0x000f620000000c00 */
[----:B------:R-:W-:Y:S01]  /*9c70*/  IMAD.MOV.U32 R2, RZ, RZ, R6 ;  /* 0x000000ffff027224 */ /* 0x000fe200078e0006 */
[----:B------:R-:W2:Y:S01]  /*9c80*/  LDCU.64 UR12, c[0x0][0x560] ;  /* 0x0000ac00ff0c77ac */ /* 0x000ea20008000a00 */
[----:B------:R-:W-:Y:S02]  /*9c90*/  IMAD.MOV.U32 R3, RZ, RZ, R19 ;  /* 0x000000ffff037224 */ /* 0x000fe400078e0013 */
[----:B------:R-:W-:-:S04]  /*9ca0*/  IMAD.WIDE.U32 R4, R217, UR10, R2 ;  /* 0x0000000ad9047c25 */ /* 0x000fc8000f8e0002 */
[----:B------:R-:W-:Y:S01]  /*9cb0*/  IMAD R3, R217, UR11, R5 ;  /* 0x0000000bd9037c24 */ /* 0x000fe2000f8e0205 */
[----:B----4-:R-:W-:Y:S02]  /*9cc0*/  ISETP.GE.AND P1, PT, R249, UR15, PT ;  /* 0x0000000ff9007c0c */ /* 0x010fe4000bf26270 */
[----:B------:R-:W-:Y:S02]  /*9cd0*/  ISETP.GE.AND P0, PT, R250, UR15, PT ;  /* 0x0000000ffa007c0c */ /* 0x000fe4000bf06270 */
[----:B--2---:R-:W-:-:S04]  /*9ce0*/  LEA R2, P2, R4, UR12, 0x1 ;  /* 0x0000000c04027c11 */ /* 0x004fc8000f8408ff */
[----:B------:R-:W-:-:S05]  /*9cf0*/  LEA.HI.X R3, R4, UR13, R3, 0x1, P2 ;  /* 0x0000000d04037c11 */ /* 0x000fca00090f0c03 */
[----:B------:R-:W2:Y:S04]  /*9d00*/  @!P1 LDS.128 R8, [R0+0xc000] ;  /* 0x00c0000000089984 */ /* 0x000ea80000000c00 */
[----:B-----5:R4:W-:Y:S04]  /*9d10*/  @!P0 STG.E.128 desc[UR34][R2.64+0x80], R12 ;  /* 0x0000800c02008986 */ /* 0x0209e8000c101d22 */
[----:B--2---:R4:W-:Y:S02]  /*9d20*/  @!P1 STG.E.128 desc[UR34][R2.64], R8 ;  /* 0x0000000802009986 */ /* 0x0049e4000c101d22 */
.L_x_378:
[----:B------:R-:W-:Y:S05]  /*9d30*/  BSYNC.RECONVERGENT B0 ;  /* 0x0000000000007941 */ /* 0x000fea0003800200 */
.L_x_377:
[----:B------:R-:W-:Y:S04]  /*9d40*/  BSSY.RECONVERGENT B0, `(.L_x_379) ;  /* 0x0000010000007945 */ /* 0x000fe80003800200 */
[----:B------:R-:W-:Y:S05]  /*9d50*/  @P6 BRA `(.L_x_380) ;  /* 0x0000000000386947 */ /* 0x000fea0003800000 */
[----:B------:R-:W5:Y:S01]  /*9d60*/  LDCU UR15, c[0x0][0x440] ;  /* 0x00008800ff0f77ac */ /* 0x000f620008000800 */
[----:B----4-:R-:W-:Y:S01]  /*9d70*/  MOV R3, R19 ;  /* 0x0000001300037202 */ /* 0x010fe20000000f00 */
[----:B------:R-:W-:Y:S01]  /*9d80*/  IMAD.MOV.U32 R2, RZ, RZ, R6 ;  /* 0x000000ffff027224 */ /* 0x000fe200078e0006 */
[----:B------:R-:W4:Y:S01]  /*9d90*/  LDCU.64 UR12, c[0x0][0x560] ;  /* 0x0000ac00ff0c77ac */ /* 0x000f220008000a00 */
[----:B------:R-:W-:Y:S02]  /*9da0*/  IMAD R8, R29, UR10, RZ ;  /* 0x0000000a1d087c24 */ /* 0x000fe4000f8e02ff */
[----:B------:R-:W-:-:S04]  /*9db0*/  IMAD.WIDE.U32 R4, R28, UR10, R2 ;  /* 0x0000000a1c047c25 */ /* 0x000fc8000f8e0002 */
[----:B------:R-:W-:-:S04]  /*9dc0*/  IMAD R2, R28, UR11, R8 ;  /* 0x0000000b1c027c24 */ /* 0x000fc8000f8e0208 */
[----:B------:R-:W-:Y:S01]  /*9dd0*/  IMAD.IADD R3, R2, 0x1, R5 ;  /* 0x0000000102037824 */ /* 0x000fe200078e0205 */
[----:B-----5:R-:W-:Y:S02]  /*9de0*/  ISETP.GE.AND P1, PT, R249, UR15, PT ;  /* 0x0000000ff9007c0c */ /* 0x020fe4000bf26270 */
[----:B------:R-:W-:Y:S02]  /*9df0*/  ISETP.GE.AND P0, PT, R250, UR15, PT ;  /* 0x0000000ffa007c0c */ /* 0x000fe4000bf06270 */
[----:B----4-:R-:W-:-:S04]  /*9e00*/  LEA R2, P2, R4, UR12, 0x1 ;  /* 0x0000000c04027c11 */ /* 0x010fc8000f8408ff */
[----:B------:R-:W-:-:S05]  /*9e10*/  LEA.HI.X R3, R4, UR13, R3, 0x1, P2 ;  /* 0x0000000d04037c11 */ /* 0x000fca00090f0c03 */
[----:B------:R4:W-:Y:S04]  /*9e20*/  @!P1 STG.E.128 desc[UR34][R2.64], R24 ;  /* 0x0000001802009986 */ /* 0x0009e8000c101d22 */
[----:B--2---:R4:W-:Y:S02]  /*9e30*/  @!P0 STG.E.128 desc[UR34][R2.64+0x80], R20 ;  /* 0x0000801402008986 */ /* 0x0049e4000c101d22 */
.L_x_380:
[----:B------:R-:W-:Y:S05]  /*9e40*/  BSYNC.RECONVERGENT B0 ;  /* 0x0000000000007941 */ /* 0x000fea0003800200 */
.L_x_379:
[----:B----4-:R4:W1:Y:S01]  /*9e50*/  LDS.128 R12, [R0+0xe000] ;  /* 0x00e00000000c7984 */ /* 0x0108620000000c00 */
[----:B------:R-:W-:Y:S01]  /*9e60*/  MOV R5, RZ ;  /* 0x000000ff00057202 */ /* 0x000fe20000000f00 */
[----:B------:R-:W-:Y:S01]  /*9e70*/  IMAD.U32 R2, RZ, RZ, UR8 ;  /* 0x00000008ff027e24 */ /* 0x000fe2000f8e00ff */
[C---:B--2---:R-:W-:Y:S01]  /*9e80*/  IADD3 R20, P1, PT, R217.reuse, 0x40, RZ ;  /* 0x00000040d9147810 */ /* 0x044fe20007f3e0ff */
[----:B------:R4:W2:Y:S01]  /*9e90*/  LDS.128 R8, [R0+0x12000] ;  /* 0x0120000000087984 */ /* 0x0008a20000000c00 */
[----:B------:R-:W-:Y:S01]  /*9ea0*/  IMAD.MOV.U32 R4, RZ, RZ, R249 ;  /* 0x000000ffff047224 */ /* 0x000fe200078e00f9 */
[----:B------:R-:W-:Y:S01]  /*9eb0*/  BSSY.RECONVERGENT B0, `(.L_x_381) ;  /* 0x0000013000007945 */ /* 0x000fe20003800200 */
[----:B------:R-:W-:Y:S02]  /*9ec0*/  IADD3 R21, P0, PT, R217, 0x60, RZ ;  /* 0x00000060d9157810 */ /* 0x000fe40007f1e0ff */
[----:B------:R-:W-:Y:S01]  /*9ed0*/  IMAD.WIDE.U32 R16, R2, UR5, R4 ;  /* 0x0000000502107c25 */ /* 0x000fe2000f8e0004 */
[----:B------:R-:W-:Y:S01]  /*9ee0*/  IADD3.X R22, PT, PT, RZ, RZ, RZ, P1, !PT ;  /* 0x000000ffff167210 */ /* 0x000fe20000ffe4ff */
[----:B------:R-:W-:Y:S09]  /*9ef0*/  @P5 BRA `(.L_x_382) ;  /* 0x0000000000385947 */ /* 0x000ff20003800000 */
[----:B------:R-:W5:Y:S01]  /*9f00*/  LDCU.64 UR12, c[0x0][0x560] ;  /* 0x0000ac00ff0c77ac */ /* 0x000f620008000a00 */
[----:B------:R-:W-:Y:S01]  /*9f10*/  MOV R3, R19 ;  /* 0x0000001300037202 */ /* 0x000fe20000000f00 */
[----:B------:R-:W-:Y:S01]  /*9f20*/  IMAD.MOV.U32 R2, RZ, RZ, R6 ;  /* 0x000000ffff027224 */ /* 0x000fe200078e0006 */
[----:B------:R-:W3:Y:S01]  /*9f30*/  LDCU UR15, c[0x0][0x440] ;  /* 0x00008800ff0f77ac */ /* 0x000ee20008000800 */
[----:B------:R-:W-:Y:S02]  /*9f40*/  IMAD R18, R22, UR10, RZ ;  /* 0x0000000a16127c24 */ /* 0x000fe4000f8e02ff */
[----:B------:R-:W-:-:S04]  /*9f50*/  IMAD.WIDE.U32 R4, R20, UR10, R2 ;  /* 0x0000000a14047c25 */ /* 0x000fc8000f8e0002 */
[----:B------:R-:W-:-:S04]  /*9f60*/  IMAD R2, R20, UR11, R18 ;  /* 0x0000000b14027c24 */ /* 0x000fc8000f8e0212 */
[----:B------:R-:W-:Y:S01]  /*9f70*/  IMAD.IADD R3, R2, 0x1, R5 ;  /* 0x0000000102037824 */ /* 0x000fe200078e0205 */
[----:B-----5:R-:W-:-:S04]  /*9f80*/  LEA R2, P1, R4, UR12, 0x1 ;  /* 0x0000000c04027c11 */ /* 0x020fc8000f8208ff */
[----:B------:R-:W-:Y:S02]  /*9f90*/  LEA.HI.X R3, R4, UR13, R3, 0x1, P1 ;  /* 0x0000000d04037c11 */ /* 0x000fe400088f0c03 */
[----:B---3--:R-:W-:Y:S02]  /*9fa0*/  ISETP.GE.AND P2, PT, R249, UR15, PT ;  /* 0x0000000ff9007c0c */ /* 0x008fe4000bf46270 */
[----:B------:R-:W-:-:S11]  /*9fb0*/  ISETP.GE.AND P1, PT, R250, UR15, PT ;  /* 0x0000000ffa007c0c */ /* 0x000fd6000bf26270 */
[----:B-1----:R1:W-:Y:S04]  /*9fc0*/  @!P2 STG.E.128 desc[UR34][R2.64], R12 ;  /* 0x0000000c0200a986 */ /* 0x0023e8000c101d22 */
[----:B--2---:R1:W-:Y:S02]  /*9fd0*/  @!P1 STG.E.128 desc[UR34][R2.64+0x80], R8 ;  /* 0x0000800802009986 */ /* 0x0043e4000c101d22 */
.L_x_382:
[----:B------:R-:W-:Y:S05]  /*9fe0*/  BSYNC.RECONVERGENT B0 ;  /* 0x0000000000007941 */ /* 0x000fea0003800200 */
.L_x_381:
[----:B-1----:R1:W1:Y:S01]  /*9ff0*/  LDS.128 R12, [R0+0xf000] ;  /* 0x00f00000000c7984 */ /* 0x0022620000000c00 */
[----:B------:R-:W-:Y:S01]  /*a000*/  BSSY.RECONVERGENT B0, `(.L_x_383) ;  /* 0x0000012000007945 */ /* 0x000fe20003800200 */
[----:B------:R-:W-:Y:S02]  /*a010*/  IADD3.X R18, PT, PT, RZ, RZ, RZ, P0, !PT ;  /* 0x000000ffff127210 */ /* 0x000fe400007fe4ff */
[----:B--2---:R2:W1:Y:S01]  /*a020*/  LDS.128 R8, [R0+0x13000] ;  /* 0x0130000000087984 */ /* 0x0044620000000c00 */
[----:B------:R-:W-:Y:S05]  /*a030*/  @P4 BRA `(.L_x_384) ;  /* 0x0000000000384947 */ /* 0x000fea0003800000 */
[----:B------:R-:W5:Y:S01]  /*a040*/  LDCU UR15, c[0x0][0x440] ;  /* 0x00008800ff0f77ac */ /* 0x000f620008000800 */
[----:B------:R-:W-:Y:S01]  /*a050*/  MOV R3, R19 ;  /* 0x0000001300037202 */ /* 0x000fe20000000f00 */
[----:B------:R-:W-:Y:S01]  /*a060*/  IMAD.MOV.U32 R2, RZ, RZ, R6 ;  /* 0x000000ffff027224 */ /* 0x000fe200078e0006 */
[----:B------:R-:W3:Y:S01]  /*a070*/  LDCU.64 UR12, c[0x0][0x560] ;  /* 0x0000ac00ff0c77ac */ /* 0x000ee20008000a00 */
[----:B------:R-:W-:Y:S02]  /*a080*/  IMAD R7, R18, UR10, RZ ;  /* 0x0000000a12077c24 */ /* 0x000fe4000f8e02ff */
[----:B------:R-:W-:-:S04]  /*a090*/  IMAD.WIDE.U32 R4, R21, UR10, R2 ;  /* 0x0000000a15047c25 */ /* 0x000fc8000f8e0002 */
[----:B------:R-:W-:-:S04]  /*a0a0*/  IMAD R2, R21, UR11, R7 ;  /* 0x0000000b15027c24 */ /* 0x000fc8000f8e0207 */
[----:B------:R-:W-:Y:S01]  /*a0b0*/  IMAD.IADD R3, R2, 0x1, R5 ;  /* 0x0000000102037824 */ /* 0x000fe200078e0205 */
[----:B-----5:R-:W-:Y:S02]  /*a0c0*/  ISETP.GE.AND P1, PT, R249, UR15, PT ;  /* 0x0000000ff9007c0c */ /* 0x020fe4000bf26270 */
[----:B------:R-:W-:Y:S02]  /*a0d0*/  ISETP.GE.AND P0, PT, R250, UR15, PT ;  /* 0x0000000ffa007c0c */ /* 0x000fe4000bf06270 */
[----:B---3--:R-:W-:-:S04]  /*a0e0*/  LEA R2, P2, R4, UR12, 0x1 ;  /* 0x0000000c04027c11 */ /* 0x008fc8000f8408ff */
[----:B------:R-:W-:-:S05]  /*a0f0*/  LEA.HI.X R3, R4, UR13, R3, 0x1, P2 ;  /* 0x0000000d04037c11 */ /* 0x000fca00090f0c03 */
[----:B-1----:R1:W-:Y:S04]  /*a100*/  @!P1 STG.E.128 desc[UR34][R2.64], R12 ;  /* 0x0000000c02009986 */ /* 0x0023e8000c101d22 */
[----:B------:R1:W-:Y:S02]  /*a110*/  @!P0 STG.E.128 desc[UR34][R2.64+0x80], R8 ;  /* 0x0000800802008986 */ /* 0x0003e4000c101d22 */
.L_x_384:
[----:B------:R-:W-:Y:S05]  /*a120*/  BSYNC.RECONVERGENT B0 ;  /* 0x0000000000007941 */ /* 0x000fea0003800200 */
.L_x_383:
        /* <DEDUP_REMOVED lines=10> */
[----:B------:R-:W5:Y:S01]  /*a1d0*/  LDCU UR5, c[0x0][0x440] ;  /* 0x00008800ff0577ac */ /* 0x000f620008000800 */
[----:B------:R-:W-:Y:S02]  /*a1e0*/  IMAD.MOV.U32 R2, RZ, RZ, R6 ;  /* 0x000000ffff027224 */ /* 0x000fe400078e0006 */
[----:B------:R-:W-:Y:S01]  /*a1f0*/  IMAD.MOV.U32 R3, RZ, RZ, R16 ;  /* 0x000000ffff037224 */ /* 0x000fe200078e0010 */
[----:B------:R-:W5:Y:S01]  /*a200*/  LDCU.64 UR10, c[0x0][0x568] ;  /* 0x0000ad00ff0a77ac */ /* 0x000f620008000a00 */
[----:B------:R-:W-:-:S04]  /*a210*/  IMAD.WIDE.U32 R4, R217, UR8, R2 ;  /* 0x00000008d9047c25 */ /* 0x000fc8000f8e0002 */
[----:B-1234-:R-:W-:Y:S01]  /*a220*/  IMAD R0, R217, UR9, R5 ;  /* 0x00000009d9007c24 */ /* 0x01efe2000f8e0205 */
[----:B-----5:R-:W-:Y:S02]  /*a230*/  ISETP.GE.AND P1, PT, R249, UR5, PT ;  /* 0x00000005f9007c0c */ /* 0x020fe4000bf26270 */
[----:B------:R-:W-:Y:S02]  /*a240*/  ISETP.GE.AND P0, PT, R250, UR5, PT ;  /* 0x00000005fa007c0c */ /* 0x000fe4000bf06270 */
[----:B------:R-:W-:-:S04]  /*a250*/  LEA R2, P2, R4, UR10, 0x1 ;  /* 0x0000000a04027c11 */ /* 0x000fc8000f8408ff */
[----:B------:R-:W-:-:S05]  /*a260*/  LEA.HI.X R3, R4, UR11, R0, 0x1, P2 ;  /* 0x0000000b04037c11 */ /* 0x000fca00090f0c00 */
[----:B------:R1:W-:Y:S04]  /*a270*/  @!P1 STG.E.128 desc[UR34][R2.64], R12 ;  /* 0x0000000c02009986 */ /* 0x0003e8000c101d22 */
[----:B------:R1:W-:Y:S02]  /*a280*/  @!P0 STG.E.128 desc[UR34][R2.64+0x80], R8 ;  /* 0x0000800802008986 */ /* 0x0003e4000c101d22 */
.L_x_386:
[----:B------:R-:W-:Y:S05]  /*a290*/  BSYNC.RECONVERGENT B0 ;  /* 0x0000000000007941 */ /* 0x000fea0003800200 */
.L_x_385:
[----:B------:R-:W-:Y:S04]  /*a2a0*/  BSSY.RECONVERGENT B0, `(.L_x_387) ;  /* 0x0000010000007945 */ /* 0x000fe80003800200 */
[----:B------:R-:W-:Y:S05]  /*a2b0*/  @P6 BRA `(.L_x_388) ;  /* 0x0000000000386947 */ /* 0x000fea0003800000 */
[----:B------:R-:W5:Y:S01]  /*a2c0*/  LDCU UR5, c[0x0][0x440] ;  /* 0x00008800ff0577ac */ /* 0x000f620008000800 */
[----:B-1----:R-:W-:Y:S01]  /*a2d0*/  MOV R3, R16 ;  /* 0x0000001000037202 */ /* 0x002fe20000000f00 */
[----:B--234-:R-:W-:Y:S01]  /*a2e0*/  IMAD R0, R29, UR8, RZ ;  /* 0x000000081d007c24 */ /* 0x01cfe2000f8e02ff */
        /* <DEDUP_REMOVED lines=9> */
[----:B------:R1:W-:Y:S04]  /*a380*/  @!P1 STG.E.128 desc[UR34][R2.64], R36 ;  /* 0x0000002402009986 */ /* 0x0003e8000c101d22 */
[----:B------:R1:W-:Y:S02]  /*a390*/  @!P0 STG.E.128 desc[UR34][R2.64+0x80], R32 ;  /* 0x0000802002008986 */ /* 0x0003e4000c101d22 */
.L_x_388:
[----:B------:R-:W-:Y:S05]  /*a3a0*/  BSYNC.RECONVERGENT B0 ;  /* 0x0000000000007941 */ /* 0x000fea0003800200 */
.L_x_387:
        /* <DEDUP_REMOVED lines=16> */
.L_x_390:
[----:B------:R-:W-:Y:S05]  /*a4b0*/  BSYNC.RECONVERGENT B0 ;  /* 0x0000000000007941 */ /* 0x000fea0003800200 */
.L_x_389:
        /* <DEDUP_REMOVED lines=15> */
.L_x_342:
[----:B------:R-:W-:Y:S05]  /*a5b0*/  BSYNC.RECONVERGENT B1 ;  /* 0x0000000000017941 */ /* 0x000fea0003800200 */
.L_x_312:
[----:B------:R-:W5:Y:S01]  /*a5c0*/  LDCU UR8, c[0x0][0x438] ;  /* 0x00008700ff0877ac */ /* 0x000f620008000800 */
[----:B------:R-:W4:Y:S01]  /*a5d0*/  LDCU UR9, c[0x0][0x370] ;  /* 0x00006e00ff0977ac */ /* 0x000f220008000800 */
[----:B------:R-:W-:Y:S01]  /*a5e0*/  UMOV UR10, UR20 ;  /* 0x00000014000a7c82 */ /* 0x000fe20008000000 */
[----:B-----5:R-:W-:-:S04]  /*a5f0*/  UIADD3 UR8, UPT, UPT, UR8, 0x7f, URZ ;  /* 0x0000007f08087890 */ /* 0x020fc8000fffe0ff */
[----:B------:R-:W-:Y:S02]  /*a600*/  USHF.R.S32.HI UR5, URZ, 0x1f, UR8 ;  /* 0x0000001fff057899 */ /* 0x000fe40008011408 */
[----:B----4-:R-:W-:Y:S02]  /*a610*/  UIADD3 UR43, UPT, UPT, UR9, UR43, URZ ;  /* 0x0000002b092b7290 */ /* 0x010fe4000fffe0ff */
[----:B------:R-:W-:-:S04]  /*a620*/  ULEA.HI UR5, UR5, UR8, URZ, 0x7 ;  /* 0x0000000805057291 */ /* 0x000fc8000f8f38ff */
[----:B------:R-:W-:-:S04]  /*a630*/  USHF.R.S32.HI UR5, URZ, 0x7, UR5 ;  /* 0x00000007ff057899 */ /* 0x000fc80008011405 */
[----:B------:R-:W-:-:S09]  /*a640*/  UISETP.GE.AND UP0, UPT, UR43, UR5, UPT ;  /* 0x000000052b00728c */ /* 0x000fd2000bf06270 */
[----:B------:R-:W-:Y:S05]  /*a650*/  BRA.U !UP0, `(.L_x_391) ;  /* 0xffffff5d08347547 */ /* 0x000fea000b83ffff */
[----:B------:R-:W-:Y:S05]  /*a660*/  EXIT ;  /* 0x000000000000794d */ /* 0x000fea0003800000 */
.L_x_392:
        /* <DEDUP_REMOVED lines=9> */
.L_x_1248:


//--------------------- .text._ZN5flash27flash_bwd_convert_dq_kernelI23Flash_bwd_kernel_traitsILi128ELi64ELi64ELi8ELi4ELi2ELi2ELb1ELb0EN7cutlass10bfloat16_tE19Flash_kernel_traitsILi128ELi64ELi64ELi8ES3_EEEEvNS_16Flash_bwd_paramsEi --------------------------
	.section	.text._ZN5flash27flash_bwd_convert_dq_kernelI23Flash_bwd_kernel_traitsILi128ELi64ELi64ELi8ELi4ELi2ELi2ELb1ELb0EN7cutlass10bfloat16_tE19Flash_kernel_traitsILi128ELi64ELi64ELi8ES3_EEEEvNS_16Flash_bwd_paramsEi,"ax",@progbits
	.align	128
        .global         _ZN5flash27flash_bwd_convert_dq_kernelI23Flash_bwd_kernel_traitsILi128ELi64ELi64ELi8ELi4ELi2ELi2ELb1ELb0EN7cutlass10bfloat16_tE19Flash_kernel_traitsILi128ELi64ELi64ELi8ES3_EEEEvNS_16Flash_bwd_paramsEi
        .type           _ZN5flash27flash_bwd_convert_dq_kernelI23Flash_bwd_kernel_traitsILi128ELi64ELi64ELi8ELi4ELi2ELi2ELb1ELb0EN7cutlass10bfloat16_tE19Flash_kernel_traitsILi128ELi64ELi64ELi8ES3_EEEEvNS_16Flash_bwd_paramsEi,@function
        .size           _ZN5flash27flash_bwd_convert_dq_kernelI23Flash_bwd_kernel_traitsILi128ELi64ELi64ELi8ELi4ELi2ELi2ELb1ELb0EN7cutlass10bfloat16_tE19Flash_kernel_traitsILi128ELi64ELi64ELi8ES3_EEEEvNS_16Flash_bwd_paramsEi,(.L_x_1249 - _ZN5flash27flash_bwd_convert_dq_kernelI23Flash_bwd_kernel_traitsILi128ELi64ELi64ELi8ELi4ELi2ELi2ELb1ELb0EN7cutlass10bfloat16_tE19Flash_kernel_traitsILi128ELi64ELi64ELi8ES3_EEEEvNS_16Flash_bwd_paramsEi)
        .other          _ZN5flash27flash_bwd_convert_dq_kernelI23Flash_bwd_kernel_traitsILi128ELi64ELi64ELi8ELi4ELi2ELi2ELb1ELb0EN7cutlass10bfloat16_tE19Flash_kernel_traitsILi128ELi64ELi64ELi8ES3_EEEEvNS_16Flash_bwd_paramsEi,@"STO_CUDA_ENTRY STV_DEFAULT"
_ZN5flash27flash_bwd_convert_dq_kernelI23Flash_bwd_kernel_traitsILi128ELi64ELi64ELi8ELi4ELi2ELi2ELb1ELb0EN7cutlass10bfloat16_tE19Flash_kernel_traitsILi128ELi64ELi64ELi8ES3_EEEEvNS_16Flash_bwd_paramsEi:
.text._ZN5flash27flash_bwd_convert_dq_kernelI23Flash_bwd_kernel_traitsILi128ELi64ELi64ELi8ELi4ELi2ELi2ELb1ELb0EN7cutlass10bfloat16_tE19Flash_kernel_traitsILi128ELi64ELi64ELi8ES3_EEEEvNS_16Flash_bwd_paramsEi:
[----:B------:R-:W-:Y:S08]  /*0000*/  LDC R1, c[0x0][0x37c] ;  /* 0x0000df00ff017b82 */ /* 0x000ff00000000800 */
[----:B------:R-:W0:Y:S01]  /*0010*/  LDC.64 R4, c[0x0][0x460] ;  /* 0x00011800ff047b82 */ /* 0x000e220000000a00 */
[----:B------:R-:W1:Y:S01]  /*0020*/  S2R R7, SR_CTAID.Y ;  /* 0x0000000000077919 */ /* 0x000e620000002600 */
[----:B------:R-:W2:Y:S01]  /*0030*/  LDCU.64 UR8, c[0x0][0x358] ;  /* 0x00006b00ff0877ac */ /* 0x000ea20008000a00 */
[----:B------:R-:W-:-:S05]  /*0040*/  MOV R25, 0xffffffff ;  /* 0xffffffff00197802 */ /* 0x000fca0000000f00 */
[----:B------:R-:W1:Y:S01]  /*0050*/  LDC.64 R2, c[0x0][0x460] ;  /* 0x00011800ff027b82 */ /* 0x000e620000000a00 */
[C---:B0-----:R-:W-:Y:S02]  /*0060*/  ISETP.NE.U32.AND P0, PT, R4.reuse, RZ, PT ;  /* 0x000000ff0400720c */ /* 0x041fe40003f05070 */
[----:B------:R-:W-:Y:S02]  /*0070*/  ISETP.NE.U32.AND P1, PT, R4, RZ, PT ;  /* 0x000000ff0400720c */ /* 0x000fe40003f25070 */
[C---:B------:R-:W-:Y:S02]  /*0080*/  ISETP.NE.AND.EX P0, PT, R5.reuse, RZ, PT, P0 ;  /* 0x000000ff0500720c */ /* 0x040fe40003f05300 */
[----:B------:R-:W-:Y:S01]  /*0090*/  ISETP.NE.AND.EX P1, PT, R5, RZ, PT, P1 ;  /* 0x000000ff0500720c */ /* 0x000fe20003f25310 */
[----:B-1----:R-:W-:-:S10]  /*00a0*/  IMAD.WIDE.U32 R2, R7, 0x4, R2 ;  /* 0x0000000407027825 */ /* 0x002fd400078e0002 */
[----:B--2---:R-:W2:Y:S04]  /*00b0*/  @P0 LDG.E R25, desc[UR8][R2.64] ;  /* 0x0000000802190981 */ /* 0x004ea8000c1e1900 */
[----:B------:R-:W2:Y:S01]  /*00c0*/  @P1 LDG.E R0, desc[UR8][R2.64+0x4] ;  /* 0x0000040802001981 */ /* 0x000ea2000c1e1900 */
[----:B------:R-:W0:Y:S08]  /*00d0*/  S2UR UR4, SR_CTAID.X ;  /* 0x00000000000479c3 */ /* 0x000e300000002500 */
[----:B------:R-:W1:Y:S01]  /*00e0*/  @!P1 LDC R5, c[0x0][0x434] ;  /* 0x00010d00ff059b82 */ /* 0x000e620000000800 */
[----:B0-----:R-:W-:Y:S01]  /*00f0*/  USHF.L.U32 UR4, UR4, 0x6, URZ ;  /* 0x0000000604047899 */ /* 0x001fe200080006ff */
[----:B--2---:R-:W-:-:S05]  /*0100*/  @P1 IADD3 R5, PT, PT, R0, -R25, RZ ;  /* 0x8000001900051210 */ /* 0x004fca0007ffe0ff */
[----:B-1----:R-:W-:-:S13]  /*0110*/  ISETP.GT.AND P1, PT, R5, UR4, PT ;  /* 0x0000000405007c0c */ /* 0x002fda000bf24270 */
[----:B------:R-:W-:Y:S05]  /*0120*/  @!P1 EXIT ;  /* 0x000000000000994d */ /* 0x000fea0003800000 */
[----:B------:R-:W-:Y:S01]  /*0130*/  ISETP.NE.AND P1, PT, R25, -0x1, PT ;  /* 0xffffffff1900780c */ /* 0x000fe20003f25270 */
[----:B------:R-:W0:Y:S01]  /*0140*/  LDC R41, c[0x0][0x44c] ;  /* 0x00011300ff297b82 */ /* 0x000e220000000800 */
[----:B------:R-:W0:Y:S07]  /*0150*/  LDCU UR6, c[0x0][0x3e0] ;  /* 0x00007c00ff0677ac */ /* 0x000e2e0008000800 */
[----:B------:R-:W1:Y:S08]  /*0160*/  S2UR UR7, SR_CTAID.Z ;  /* 0x00000000000779c3 */ /* 0x000e700000002700 */
[----:B------:R-:W2:Y:S08]  /*0170*/  @!P1 LDC.64 R2, c[0x0][0x5a0] ;  /* 0x00016800ff029b82 */ /* 0x000eb00000000a00 */
[----:B------:R-:W3:Y:S01]  /*0180*/  @P1 LDC.64 R10, c[0x0][0x5b8] ;  /* 0x00016e00ff0a1b82 */ /* 0x000ee20000000a00 */
[----:B--2---:R-:W-:-:S04]  /*0190*/  @!P1 IMAD.WIDE.U32 R8, R7, R2, RZ ;  /* 0x0000000207089225 */ /* 0x004fc800078e00ff */
[----:B------:R-:W-:Y:S02]  /*01a0*/  @!P1 IMAD R6, R7, R3, R9 ;  /* 0x0000000307069224 */ /* 0x000fe400078e0209 */
[----:B---3--:R-:W-:-:S04]  /*01b0*/  @P1 IMAD.WIDE.U32 R2, R25, R10, RZ ;  /* 0x0000000a19021225 */ /* 0x008fc800078e00ff */
[----:B------:R-:W-:Y:S01]  /*01c0*/  @P1 IMAD R6, R25, R11, R3 ;  /* 0x0000000b19061224 */ /* 0x000fe200078e0203 */
[----:B------:R-:W-:Y:S01]  /*01d0*/  @P1 MOV R8, R2 ;  /* 0x0000000200081202 */ /* 0x000fe20000000f00 */
[----:B0-----:R-:W-:Y:S01]  /*01e0*/  IMAD.WIDE R2, R41, UR6, RZ ;  /* 0x0000000629027c25 */ /* 0x001fe2000f8e02ff */
[----:B-1----:R-:W-:Y:S06]  /*01f0*/  @P1 BRA `(.L_x_393) ;  /* 0x0000000000401947 */ /* 0x002fec0003800000 */
[----:B------:R-:W0:Y:S02]  /*0200*/  LDCU UR10, c[0x0][0x444] ;  /* 0x00008880ff0a77ac */ /* 0x000e240008000800 */
[----:B0-----:R-:W-:Y:S02]  /*0210*/  USHF.R.S32.HI UR5, URZ, 0x1f, UR10 ;  /* 0x0000001fff057899 */ /* 0x001fe4000801140a */
[----:B------:R-:W-:-:S04]  /*0220*/  IMAD.WIDE.U32 R10, R7, UR10, RZ ;  /* 0x0000000a070a7c25 */ /* 0x000fc8000f8e00ff */
[----:B------:R-:W-:Y:S01]  /*0230*/  IMAD R9, R7, UR5, RZ ;  /* 0x0000000507097c24 */ /* 0x000fe2000f8e02ff */
[----:B------:R-:W-:Y:S02]  /*0240*/  USHF.R.S32.HI UR5, URZ, 0x1f, UR6 ;  /* 0x0000001fff057899 */ /* 0x000fe40008011406 */
[----:B------:R-:W-:Y:S02]  /*0250*/  IMAD.WIDE.U32 R12, R10, UR6, RZ ;  /* 0x000000060a0c7c25 */ /* 0x000fe4000f8e00ff */
[----:B------:R-:W-:Y:S02]  /*0260*/  IADD3 R0, PT, PT, R11, R9, RZ ;  /* 0x000000090b007210 */ /* 0x000fe40007ffe0ff */
[----:B------:R-:W-:-:S04]  /*0270*/  IMAD.WIDE.U32 R24, R12, R41, RZ ;  /* 0x000000290c187225 */ /* 0x000fc800078e00ff */
[----:B------:R-:W-:-:S04]  /*0280*/  IMAD R9, R0, UR6, RZ ;  /* 0x0000000600097c24 */ /* 0x000fc8000f8e02ff */
[----:B------:R-:W-:-:S05]  /*0290*/  IMAD R9, R10, UR5, R9 ;  /* 0x000000050a097c24 */ /* 0x000fca000f8e0209 */
[----:B------:R-:W-:Y:S02]  /*02a0*/  IADD3 R0, PT, PT, R13, R9, RZ ;  /* 0x000000090d007210 */ /* 0x000fe40007ffe0ff */
[----:B------:R-:W-:-:S03]  /*02b0*/  SHF.R.S32.HI R9, RZ, 0x1f, R41 ;  /* 0x0000001fff097819 */ /* 0x000fc60000011429 */
[----:B------:R-:W-:-:S04]  /*02c0*/  IMAD R0, R0, R41, RZ ;  /* 0x0000002900007224 */ /* 0x000fc800078e02ff */
[----:B------:R-:W-:-:S05]  /*02d0*/  IMAD R9, R9, R12, R0 ;  /* 0x0000000c09097224 */ /* 0x000fca00078e0200 */
[----:B------:R-:W-:Y:S01]  /*02e0*/  IADD3 R22, PT, PT, R25, R9, RZ ;  /* 0x0000000919167210 */ /* 0x000fe20007ffe0ff */
[----:B------:R-:W-:Y:S06]  /*02f0*/  BRA `(.L_x_394) ;  /* 0x00000000000c7947 */ /* 0x000fec0003800000 */
.L_x_393:
[-C--:B------:R-:W-:Y:S02]  /*0300*/  IMAD R9, R3, R25.reuse, RZ ;  /* 0x0000001903097224 */ /* 0x080fe400078e02ff */
[----:B------:R-:W-:-:S04]  /*0310*/  IMAD.WIDE.U32 R24, R2, R25, RZ ;  /* 0x0000001902187225 */ /* 0x000fc800078e00ff */
[----:B------:R-:W-:-:S07]  /*0320*/  IMAD.IADD R22, R25, 0x1, R9 ;  /* 0x0000000119167824 */ /* 0x000fce00078e0209 */
.L_x_394:
[----:B------:R-:W0:Y:S01]  /*0330*/  LDCU UR5, c[0x0][0x600] ;  /* 0x0000c000ff0577ac */ /* 0x000e220008000800 */
[----:B------:R-:W-:Y:S01]  /*0340*/  SHF.L.U32 R0, R7, 0x7, RZ ;  /* 0x0000000707007819 */ /* 0x000fe200000006ff */
[----:B------:R-:W1:Y:S01]  /*0350*/  S2R R25, SR_TID.X ;  /* 0x0000000000197919 */ /* 0x000e620000002100 */
[----:B------:R-:W-:Y:S01]  /*0360*/  HFMA2 R42, -RZ, RZ, 0, 0 ;  /* 0x00000000ff2a7431 */ /* 0x000fe200000001ff */
[----:B------:R-:W-:Y:S02]  /*0370*/  CS2R R14, SRZ ;  /* 0x00000000000e7805 */ /* 0x000fe4000001ff00 */
[----:B------:R-:W-:Y:S01]  /*0380*/  SEL R0, R0, RZ, P0 ;  /* 0x000000ff00007207 */ /* 0x000fe20000000000 */
[----:B------:R-:W-:Y:S01]  /*0390*/  HFMA2 R4, -RZ, RZ, 0, 0 ;  /* 0x00000000ff047431 */ /* 0x000fe200000001ff */
[----:B------:R-:W-:Y:S02]  /*03a0*/  CS2R R16, SRZ ;  /* 0x0000000000107805 */ /* 0x000fe4000001ff00 */
[----:B------:R-:W-:-:S02]  /*03b0*/  CS2R R10, SRZ ;  /* 0x00000000000a7805 */ /* 0x000fc4000001ff00 */
[----:B------:R-:W-:Y:S01]  /*03c0*/  IADD3 R7, P0, PT, R0, UR4, RZ ;  /* 0x0000000400077c10 */ /* 0x000fe2000ff1e0ff */
[----:B------:R-:W-:Y:S01]  /*03d0*/  HFMA2 R0, -RZ, RZ, 0, 0 ;  /* 0x00000000ff007431 */ /* 0x000fe200000001ff */
[----:B------:R-:W-:Y:S02]  /*03e0*/  CS2R R12, SRZ ;  /* 0x00000000000c7805 */ /* 0x000fe4000001ff00 */
[----:B------:R-:W-:Y:S02]  /*03f0*/  CS2R R26, SRZ ;  /* 0x00000000001a7805 */ /* 0x000fe4000001ff00 */
[----:B------:R-:W-:Y:S01]  /*0400*/  IADD3.X R9, PT, PT, RZ, RZ, RZ, P0, !PT ;  /* 0x000000ffff097210 */ /* 0x000fe200007fe4ff */
[----:B------:R-:W-:Y:S01]  /*0410*/  IMAD.WIDE.U32 R20, R7, R2, RZ ;  /* 0x0000000207147225 */ /* 0x000fe200078e00ff */
[----:B------:R-:W-:Y:S02]  /*0420*/  CS2R R28, SRZ ;  /* 0x00000000001c7805 */ /* 0x000fe4000001ff00 */
[----:B------:R-:W-:-:S02]  /*0430*/  CS2R R18, SRZ ;  /* 0x0000000000127805 */ /* 0x000fc4000001ff00 */
[----:B------:R-:W-:Y:S01]  /*0440*/  CS2R R32, SRZ ;  /* 0x0000000000207805 */ /* 0x000fe2000001ff00 */
[----:B0-----:R-:W-:Y:S01]  /*0450*/  UISETP.GE.AND UP0, UPT, UR5, 0x1, UPT ;  /* 0x000000010500788c */ /* 0x001fe2000bf06270 */
[----:B------:R-:W-:Y:S01]  /*0460*/  IMAD R9, R9, R2, RZ ;  /* 0x0000000209097224 */ /* 0x000fe200078e02ff */
[----:B------:R-:W-:Y:S02]  /*0470*/  CS2R R34, SRZ ;  /* 0x0000000000227805 */ /* 0x000fe4000001ff00 */
[----:B------:R-:W-:Y:S02]  /*0480*/  CS2R R36, SRZ ;  /* 0x0000000000247805 */ /* 0x000fe4000001ff00 */
[----:B------:R-:W-:Y:S01]  /*0490*/  CS2R R30, SRZ ;  /* 0x00000000001e7805 */ /* 0x000fe2000001ff00 */
[----:B------:R-:W-:Y:S01]  /*04a0*/  IMAD R43, R3, R7, R9 ;  /* 0x00000007032b7224 */ /* 0x000fe200078e0209 */
[----:B------:R-:W-:Y:S02]  /*04b0*/  CS2R R2, SRZ ;  /* 0x0000000000027805 */ /* 0x000fe4000001ff00 */
[----:B------:R-:W-:Y:S01]  /*04c0*/  MOV R7, RZ ;  /* 0x000000ff00077202 */ /* 0x000fe20000000f00 */
[----:B------:R-:W-:Y:S01]  /*04d0*/  IMAD.MOV.U32 R40, RZ, RZ, RZ ;  /* 0x000000ffff287224 */ /* 0x000fe200078e00ff */
[----:B------:R-:W-:-:S02]  /*04e0*/  MOV R9, RZ ;  /* 0x000000ff00097202 */ /* 0x000fc40000000f00 */
[----:B------:R-:W-:Y:S01]  /*04f0*/  CS2R R38, SRZ ;  /* 0x0000000000267805 */ /* 0x000fe2000001ff00 */
[----:B-1----:R-:W-:Y:S06]  /*0500*/  BRA.U !UP0, `(.L_x_395) ;  /* 0x0000000508887547 */ /* 0x002fec000b800000 */
[----:B------:R-:W-:Y:S01]  /*0510*/  IMAD R23, R41, UR7, RZ ;  /* 0x0000000729177c24 */ /* 0x000fe2000f8e02ff */
[----:B------:R-:W0:Y:S01]  /*0520*/  LDCU.64 UR10, c[0x0][0x570] ;  /* 0x0000ae00ff0a77ac */ /* 0x000e220008000a00 */
[----:B------:R-:W-:Y:S01]  /*0530*/  IADD3 R21, PT, PT, R21, R43, RZ ;  /* 0x0000002b15157210 */ /* 0x000fe20007ffe0ff */
[----:B------:R-:W-:Y:S01]  /*0540*/  IMAD R41, R41, UR6, RZ ;  /* 0x0000000629297c24 */ /* 0x000fe2000f8e02ff */
[----:B------:R-:W-:Y:S01]  /*0550*/  MOV R42, RZ ;  /* 0x000000ff002a7202 */ /* 0x000fe20000000f00 */
[----:B------:R-:W-:Y:S01]  /*0560*/  UIADD3 UR5, UPT, UPT, -UR5, URZ, URZ ;  /* 0x000000ff05057290 */ /* 0x000fe2000fffe1ff */
[----:B------:R-:W-:Y:S02]  /*0570*/  IADD3 R43, P0, P1, R23, R24, R20 ;  /* 0x00000018172b7210 */ /* 0x000fe4000791e014 */
[----:B------:R-:W-:Y:S02]  /*0580*/  SHF.R.U32.HI R20, RZ, 0x5, R25 ;  /* 0x00000005ff147819 */ /* 0x000fe40000011619 */
[----:B------:R-:W-:-:S02]  /*0590*/  LOP3.LUT R25, R25, 0x1f, RZ, 0xc0, !PT ;  /* 0x0000001f19197812 */ /* 0x000fc400078ec0ff */
[----:B------:R-:W-:-:S03]  /*05a0*/  SHF.R.S32.HI R23, RZ, 0x1f, R23 ;  /* 0x0000001fff177819 */ /* 0x000fc60000011417 */
[----:B------:R-:W-:Y:S01]  /*05b0*/  IMAD R20, R20, R41, R25 ;  /* 0x0000002914147224 */ /* 0x000fe200078e0219 */
[----:B------:R-:W-:-:S04]  /*05c0*/  IADD3.X R21, PT, PT, R23, R22, R21, P0, P1 ;  /* 0x0000001617157210 */ /* 0x000fc800007e2415 */
[----:B------:R-:W-:-:S04]  /*05d0*/  IADD3 R24, P2, PT, R20, R43, RZ ;  /* 0x0000002b14187210 */ /* 0x000fc80007f5e0ff */
[----:B0-----:R-:W-:Y:S02]  /*05e0*/  LEA R25, P0, R24, UR10, 0x2 ;  /* 0x0000000a18197c11 */ /* 0x001fe4000f8010ff */
[----:B------:R-:W-:Y:S02]  /*05f0*/  LEA.HI.X.SX32 R21, R20, R21, 0x1, P2 ;  /* 0x0000001514157211 */ /* 0x000fe400010f0eff */
[----:B------:R-:W-:Y:S02]  /*0600*/  IADD3 R25, P1, PT, R25, 0x100, RZ ;  /* 0x0000010019197810 */ /* 0x000fe40007f3e0ff */
[----:B------:R-:W-:-:S04]  /*0610*/  LEA.HI.X R22, R24, UR11, R21, 0x2, P0 ;  /* 0x0000000b18167c11 */ /* 0x000fc800080f1415 */
[----:B------:R-:W-:-:S07]  /*0620*/  IADD3.X R22, PT, PT, RZ, R22, RZ, P1, !PT ;  /* 0x00000016ff167210 */ /* 0x000fce0000ffe4ff */
.L_x_396:
[----:B------:R-:W-:Y:S01]  /*0630*/  MOV R20, R25 ;  /* 0x0000001900147202 */ /* 0x000fe20000000f00 */
[----:B------:R-:W-:Y:S01]  /*0640*/  IMAD.SHL.U32 R45, R41, 0x8, RZ ;  /* 0x00000008292d7824 */ /* 0x000fe200078e00ff */
[----:B------:R-:W-:-:S03]  /*0650*/  MOV R21, R22 ;  /* 0x0000001600157202 */ /* 0x000fc60000000f00 */
[----:B------:R-:W-:-:S05]  /*0660*/  IMAD.WIDE R44, R45, 0x4, R20 ;  /* 0x000000042d2c7825 */ /* 0x000fca00078e0214 */
[----:B------:R-:W2:Y:S04]  /*0670*/  LDG.E R22, desc[UR8][R44.64+-0x100] ;  /* 0xffff00082c167981 */ /* 0x000ea8000c1e1900 */
[----:B------:R-:W3:Y:S04]  /*0680*/  LDG.E R25, desc[UR8][R44.64+-0x80] ;  /* 0xffff80082c197981 */ /* 0x000ee8000c1e1900 */
[----:B------:R-:W4:Y:S01]  /*0690*/  LDG.E R24, desc[UR8][R44.64] ;  /* 0x000000082c187981 */ /* 0x000f22000c1e1900 */
[----:B--2---:R-:W-:Y:S01]  /*06a0*/  FADD.FTZ R39, R22, R39 ;  /* 0x0000002716277221 */ /* 0x004fe20000010000 */
[----:B------:R-:W-:-:S02]  /*06b0*/  IMAD.WIDE R22, R41, 0x20, R44 ;  /* 0x0000002029167825 */ /* 0x000fc400078e022c */
[----:B------:R-:W2:Y:S04]  /*06c0*/  LDG.E R45, desc[UR8][R44.64+0x80] ;  /* 0x000080082c2d7981 */ /* 0x000ea8000c1e1900 */
[----:B------:R-:W5:Y:S01]  /*06d0*/  LDG.E R43, desc[UR8][R22.64+-0x100] ;  /* 0xffff0008162b7981 */ /* 0x000f62000c1e1900 */
[----:B---3--:R-:W-:Y:S01]  /*06e0*/  FADD.FTZ R31, R25, R31 ;  /* 0x0000001f191f7221 */ /* 0x008fe20000010000 */
[----:B----4-:R-:W-:Y:S01]  /*06f0*/  FADD.FTZ R19, R24, R19 ;  /* 0x0000001318137221 */ /* 0x010fe20000010000 */
[----:B------:R-:W-:-:S05]  /*0700*/  IMAD.WIDE R24, R41, 0x20, R22 ;  /* 0x0000002029187825 */ /* 0x000fca00078e0216 */
[----:B------:R-:W3:Y:S01]  /*0710*/  LDG.E R44, desc[UR8][R24.64+-0x100] ;  /* 0xffff0008182c7981 */ /* 0x000ee2000c1e1900 */
[----:B--2---:R-:W-:-:S03]  /*0720*/  FADD.FTZ R12, R45, R12 ;  /* 0x0000000c2d0c7221 */ /* 0x004fc60000010000 */
[----:B------:R-:W2:Y:S01]  /*0730*/  LDG.E R45, desc[UR8][R22.64+-0x80] ;  /* 0xffff8008162d7981 */ /* 0x000ea2000c1e1900 */
[----:B-----5:R-:W-:-:S03]  /*0740*/  FADD.FTZ R38, R43, R38 ;  /* 0x000000262b267221 */ /* 0x020fc60000010000 */
[----:B------:R-:W4:Y:S04]  /*0750*/  LDG.E R43, desc[UR8][R22.64] ;  /* 0x00000008162b7981 */ /* 0x000f28000c1e1900 */
[----:B------:R-:W5:Y:S01]  /*0760*/  LDG.E R22, desc[UR8][R22.64+0x80] ;  /* 0x0000800816167981 */ /* 0x000f62000c1e1900 */
[----:B---3--:R-:W-:-:S03]  /*0770*/  FADD.FTZ R37, R44, R37 ;  /* 0x000000252c257221 */ /* 0x008fc60000010000 */
[----:B------:R-:W3:Y:S01]  /*0780*/  LDG.E R23, desc[UR8][R24.64+-0x80] ;  /* 0xffff800818177981 */ /* 0x000ee2000c1e1900 */
[----:B--2---:R-:W-:Y:S01]  /*0790*/  FADD.FTZ R30, R45, R30 ;  /* 0x0000001e2d1e7221 */ /* 0x004fe20000010000 */
[----:B------:R-:W-:-:S04]  /*07a0*/  IMAD.WIDE R44, R41, 0x20, R24 ;  /* 0x00000020292c7825 */ /* 0x000fc800078e0218 */
[----:B----4-:R-:W-:Y:S02]  /*07b0*/  FADD.FTZ R18, R43, R18 ;  /* 0x000000122b127221 */ /* 0x010fe40000010000 */
[----:B------:R-:W2:Y:S01]  /*07c0*/  LDG.E R43, desc[UR8][R24.64] ;  /* 0x00000008182b7981 */ /* 0x000ea2000c1e1900 */
[----:B-----5:R-:W-:-:S03]  /*07d0*/  FADD.FTZ R11, R22, R11 ;  /* 0x0000000b160b7221 */ /* 0x020fc60000010000 */
[----:B------:R-:W4:Y:S04]  /*07e0*/  LDG.E R22, desc[UR8][R44.64+-0x100] ;  /* 0xffff00082c167981 */ /* 0x000f28000c1e1900 */
[----:B------:R-:W5:Y:S01]  /*07f0*/  LDG.E R25, desc[UR8][R24.64+0x80] ;  /* 0x0000800818197981 */ /* 0x000f62000c1e1900 */
[----:B---3--:R-:W-:Y:S01]  /*0800*/  FADD.FTZ R4, R23, R4 ;  /* 0x0000000417047221 */ /* 0x008fe20000010000 */
[----:B--2---:R-:W-:Y:S02]  /*0810*/  FADD.FTZ R3, R43, R3 ;  /* 0x000000032b037221 */ /* 0x004fe40000010000 */
[----:B------:R-:W2:Y:S01]  /*0820*/  LDG.E R43, desc[UR8][R44.64] ;  /* 0x000000082c2b7981 */ /* 0x000ea2000c1e1900 */
[----:B----4-:R-:W-:Y:S01]  /*0830*/  FADD.FTZ R0, R22, R0 ;  /* 0x0000000016007221 */ /* 0x010fe20000010000 */
[----:B------:R-:W-:-:S04]  /*0840*/  IMAD.WIDE R22, R41, 0x20, R44 ;  /* 0x0000002029167825 */ /* 0x000fc800078e022c */
[----:B-----5:R-:W-:Y:S02]  /*0850*/  FADD.FTZ R2, R25, R2 ;  /* 0x0000000219027221 */ /* 0x020fe40000010000 */
[----:B------:R-:W3:Y:S04]  /*0860*/  LDG.E R25, desc[UR8][R44.64+-0x80] ;  /* 0xffff80082c197981 */ /* 0x000ee8000c1e1900 */
[----:B------:R-:W4:Y:S04]  /*0870*/  LDG.E R24, desc[UR8][R22.64+-0x100] ;  /* 0xffff000816187981 */ /* 0x000f28000c1e1900 */
[----:B------:R-:W5:Y:S01]  /*0880*/  LDG.E R44, desc[UR8][R44.64+0x80] ;  /* 0x000080082c2c7981 */ /* 0x000f62000c1e1900 */
[----:B--2---:R-:W-:-:S03]  /*0890*/  FADD.FTZ R29, R43, R29 ;  /* 0x0000001d2b1d7221 */ /* 0x004fc60000010000 */
[----:B------:R-:W2:Y:S01]  /*08a0*/  LDG.E R43, desc[UR8][R22.64] ;  /* 0x00000008162b7981 */ /* 0x000ea2000c1e1900 */
[----:B---3--:R-:W-:Y:S01]  /*08b0*/  FADD.FTZ R36, R25, R36 ;  /* 0x0000002419247221 */ /* 0x008fe20000010000 */
[----:B----4-:R-:W-:Y:S01]  /*08c0*/  FADD.FTZ R10, R24, R10 ;  /* 0x0000000a180a7221 */ /* 0x010fe20000010000 */
[----:B------:R-:W-:-:S04]  /*08d0*/  IMAD.WIDE R24, R41, 0x20, R22 ;  /* 0x0000002029187825 */ /* 0x000fc800078e0216 */
[----:B-----5:R-:W-:Y:S01]  /*08e0*/  FADD.FTZ R17, R44, R17 ;  /* 0x000000112c117221 */ /* 0x020fe20000010000 */
[----:B------:R-:W3:Y:S04]  /*08f0*/  LDG.E R45, desc[UR8][R24.64+-0x100] ;  /* 0xffff0008182d7981 */ /* 0x000ee8000c1e1900 */
[----:B------:R-:W4:Y:S04]  /*0900*/  LDG.E R44, desc[UR8][R22.64+-0x80] ;  /* 0xffff8008162c7981 */ /* 0x000f28000c1e1900 */
[----:B------:R-:W5:Y:S04]  /*0910*/  LDG.E R23, desc[UR8][R22.64+0x80] ;  /* 0x0000800816177981 */ /* 0x000f68000c1e1900 */
[----:B------:R-:W3:Y:S01]  /*0920*/  LDG.E R22, desc[UR8][R24.64] ;  /* 0x0000000818167981 */ /* 0x000ee2000c1e1900 */
[----:B--2---:R-:W-:-:S03]  /*0930*/  FADD.FTZ R28, R43, R28 ;  /* 0x0000001c2b1c7221 */ /* 0x004fc60000010000 */
[----:B------:R-:W2:Y:S01]  /*0940*/  LDG.E R43, desc[UR8][R24.64+0x80] ;  /* 0x00008008182b7981 */ /* 0x000ea2000c1e1900 */
[----:B-----5:R-:W-:-:S03]  /*0950*/  FADD.FTZ R16, R23, R16 ;  /* 0x0000001017107221 */ /* 0x020fc60000010000 */
[----:B------:R-:W5:Y:S01]  /*0960*/  LDG.E R23, desc[UR8][R24.64+-0x80] ;  /* 0xffff800818177981 */ /* 0x000f62000c1e1900 */
[----:B----4-:R-:W-:Y:S01]  /*0970*/  FADD.FTZ R35, R44, R35 ;  /* 0x000000232c237221 */ /* 0x010fe20000010000 */
[----:B---3--:R-:W-:Y:S01]  /*0980*/  FADD.FTZ R9, R45, R9 ;  /* 0x000000092d097221 */ /* 0x008fe20000010000 */
[----:B------:R-:W-:-:S05]  /*0990*/  IMAD.WIDE R44, R41, 0x20, R24 ;  /* 0x00000020292c7825 */ /* 0x000fca00078e0218 */
[----:B------:R-:W3:Y:S01]  /*09a0*/  LDG.E R24, desc[UR8][R44.64+-0x100] ;  /* 0xffff00082c187981 */ /* 0x000ee2000c1e1900 */
[----:B------:R-:W-:-:S03]  /*09b0*/  FADD.FTZ R27, R22, R27 ;  /* 0x0000001b161b7221 */ /* 0x000fc60000010000 */
[----:B------:R-:W4:Y:S04]  /*09c0*/  LDG.E R22, desc[UR8][R44.64+0x80] ;  /* 0x000080082c167981 */ /* 0x000f28000c1e1900 */
[----:B------:R-:W4:Y:S01]  /*09d0*/  LDG.E R25, desc[UR8][R20.64+-0x80] ;  /* 0xffff800814197981 */ /* 0x000f22000c1e1900 */
[----:B--2---:R-:W-:-:S03]  /*09e0*/  FADD.FTZ R15, R43, R15 ;  /* 0x0000000f2b0f7221 */ /* 0x004fc60000010000 */
[----:B------:R-:W2:Y:S01]  /*09f0*/  LDG.E R43, desc[UR8][R44.64] ;  /* 0x000000082c2b7981 */ /* 0x000ea2000c1e1900 */
[----:B-----5:R-:W-:-:S03]  /*0a00*/  FADD.FTZ R7, R23, R7 ;  /* 0x0000000717077221 */ /* 0x020fc60000010000 */
[----:B------:R-:W5:Y:S01]  /*0a10*/  LDG.E R23, desc[UR8][R44.64+-0x80] ;  /* 0xffff80082c177981 */ /* 0x000f62000c1e1900 */
[----:B---3--:R-:W-:-:S03]  /*0a20*/  FADD.FTZ R33, R24, R33 ;  /* 0x0000002118217221 */ /* 0x008fc60000010000 */
[----:B------:R-:W3:Y:S01]  /*0a30*/  LDG.E R24, desc[UR8][R20.64+0x80] ;  /* 0x0000800814187981 */ /* 0x000ee2000c1e1900 */
[----:B--2---:R-:W-:-:S03]  /*0a40*/  FADD.FTZ R26, R43, R26 ;  /* 0x0000001a2b1a7221 */ /* 0x004fc60000010000 */
[----:B------:R-:W2:Y:S01]  /*0a50*/  LDG.E R43, desc[UR8][R20.64] ;  /* 0x00000008142b7981 */ /* 0x000ea2000c1e1900 */
[----:B-----5:R-:W-:-:S03]  /*0a60*/  FADD.FTZ R14, R23, R14 ;  /* 0x0000000e170e7221 */ /* 0x020fc60000010000 */
[----:B------:R-:W5:Y:S01]  /*0a70*/  LDG.E R23, desc[UR8][R20.64+-0x100] ;  /* 0xffff000814177981 */ /* 0x000f62000c1e1900 */
[----:B----4-:R-:W-:Y:S01]  /*0a80*/  FADD.FTZ R42, R22, R42 ;  /* 0x0000002a162a7221 */ /* 0x010fe20000010000 */
[----:B------:R-:W-:-:S04]  /*0a90*/  UIADD3 UR5, UPT, UPT, UR5, 0x1, URZ ;  /* 0x0000000105057890 */ /* 0x000fc8000fffe0ff */
[----:B------:R-:W-:Y:S01]  /*0aa0*/  UISETP.NE.AND UP0, UPT, UR5, URZ, UPT ;  /* 0x000000ff0500728c */ /* 0x000fe2000bf05270 */
[----:B------:R-:W-:Y:S01]  /*0ab0*/  FADD.FTZ R40, R25, R40 ;  /* 0x0000002819287221 */ /* 0x000fe20000010000 */
[----:B---3--:R-:W-:Y:S01]  /*0ac0*/  FADD.FTZ R13, R24, R13 ;  /* 0x0000000d180d7221 */ /* 0x008fe20000010000 */
[----:B--2---:R-:W-:Y:S01]  /*0ad0*/  FADD.FTZ R32, R43, R32 ;  /* 0x000000202b207221 */ /* 0x004fe20000010000 */
[----:B-----5:R-:W-:Y:S02]  /*0ae0*/  FADD.FTZ R34, R23, R34 ;  /* 0x0000002217227221 */ /* 0x020fe40000010000 */
[----:B------:R-:W0:Y:S02]  /*0af0*/  LDC.64 R22, c[0x0][0x5f8] ;  /* 0x00017e00ff167b82 */ /* 0x000e240000000a00 */
[----:B0-----:R-:W-:-:S04]  /*0b00*/  LEA R25, P0, R22, R20, 0x2 ;  /* 0x0000001416197211 */ /* 0x001fc800078010ff */
[----:B------:R-:W-:Y:S01]  /*0b10*/  LEA.HI.X R22, R22, R21, R23, 0x2, P0 ;  /* 0x0000001516167211 */ /* 0x000fe200000f1417 */
[----:B------:R-:W-:Y:S08]  /*0b20*/  BRA.U UP0, `(.L_x_396) ;  /* 0xfffffff900c07547 */ /* 0x000ff0000b83ffff */
.L_x_395:
[----:B------:R-:W0:Y:S01]  /*0b30*/  S2R R23, SR_TID.X ;  /* 0x0000000000177919 */ /* 0x000e220000002100 */
[----:B------:R-:W1:Y:S01]  /*0b40*/  LDCU UR10, c[0x0][0x500] ;  /* 0x0000a000ff0a77ac */ /* 0x000e620008000800 */
[----:B------:R-:W2:Y:S01]  /*0b50*/  S2UR UR6, SR_CgaCtaId ;  /* 0x00000000000679c3 */ /* 0x000ea20000008800 */
[----:B------:R-:W-:Y:S01]  /*0b60*/  IADD3 R5, PT, PT, R5, -UR4, RZ ;  /* 0x8000000405057c10 */ /* 0x000fe2000fffe0ff */
[----:B------:R-:W-:Y:S01]  /*0b70*/  BSSY.RECONVERGENT B0, `(.L_x_397) ;  /* 0x0000074000007945 */ /* 0x000fe20003800200 */
[----:B------:R-:W-:Y:S01]  /*0b80*/  UMOV UR5, 0x400 ;  /* 0x0000040000057882 */ /* 0x000fe20000000000 */
[----:B-1----:R-:W-:Y:S01]  /*0b90*/  FMUL.FTZ R30, R30, UR10 ;  /* 0x0000000a1e1e7c20 */ /* 0x002fe20008410000 */
[----:B------:R-:W-:Y:S01]  /*0ba0*/  FMUL.FTZ R27, R27, UR10 ;  /* 0x0000000a1b1b7c20 */ /* 0x000fe20008410000 */
[----:B------:R-:W-:Y:S01]  /*0bb0*/  FMUL.FTZ R26, R26, UR10 ;  /* 0x0000000a1a1a7c20 */ /* 0x000fe20008410000 */
[----:B------:R-:W-:Y:S01]  /*0bc0*/  FMUL.FTZ R9, R9, UR10 ;  /* 0x0000000a09097c20 */ /* 0x000fe20008410000 */
[----:B------:R-:W-:Y:S01]  /*0bd0*/  FMUL.FTZ R28, R28, UR10 ;  /* 0x0000000a1c1c7c20 */ /* 0x000fe20008410000 */
[----:B------:R-:W-:Y:S01]  /*0be0*/  FMUL.FTZ R34, R34, UR10 ;  /* 0x0000000a22227c20 */ /* 0x000fe20008410000 */
[----:B------:R-:W-:Y:S01]  /*0bf0*/  FMUL.FTZ R39, R39, UR10 ;  /* 0x0000000a27277c20 */ /* 0x000fe20008410000 */
[----:B--2---:R-:W-:Y:S01]  /*0c00*/  ULEA UR5, UR6, UR5, 0x18 ;  /* 0x0000000506057291 */ /* 0x004fe2000f8ec0ff */
[----:B------:R-:W-:Y:S01]  /*0c10*/  FMUL.FTZ R38, R38, UR10 ;  /* 0x0000000a26267c20 */ /* 0x000fe20008410000 */
[----:B------:R-:W-:Y:S01]  /*0c20*/  FMUL.FTZ R37, R37, UR10 ;  /* 0x0000000a25257c20 */ /* 0x000fe20008410000 */
[----:B------:R-:W-:Y:S01]  /*0c30*/  F2FP.BF16.F32.PACK_AB R26, R26, R27 ;  /* 0x0000001b1a1a723e */ /* 0x000fe200000010ff */
[----:B------:R-:W-:Y:S01]  /*0c40*/  FMUL.FTZ R40, R40, UR10 ;  /* 0x0000000a28287c20 */ /* 0x000fe20008410000 */
[----:B------:R-:W-:Y:S01]  /*0c50*/  FMUL.FTZ R31, R31, UR10 ;  /* 0x0000000a1f1f7c20 */ /* 0x000fe20008410000 */
[----:B0-----:R-:W-:Y:S01]  /*0c60*/  SHF.L.U32 R21, R23, 0x4, RZ ;  /* 0x0000000417157819 */ /* 0x001fe200000006ff */
[----:B------:R-:W-:Y:S01]  /*0c70*/  FMUL.FTZ R35, R35, UR10 ;  /* 0x0000000a23237c20 */ /* 0x000fe20008410000 */
[----:B------:R-:W-:Y:S01]  /*0c80*/  SHF.L.U32 R22, R23, 0x5, RZ ;  /* 0x0000000517167819 */ /* 0x000fe200000006ff */
[----:B------:R-:W-:Y:S01]  /*0c90*/  FMUL.FTZ R14, R14, UR10 ;  /* 0x0000000a0e0e7c20 */ /* 0x000fe20008410000 */
[----:B------:R-:W-:Y:S01]  /*0ca0*/  SHF.R.U32.HI R20, RZ, 0x3, R23 ;  /* 0x00000003ff147819 */ /* 0x000fe20000011617 */
[----:B------:R-:W-:Y:S01]  /*0cb0*/  FMUL.FTZ R32, R32, UR10 ;  /* 0x0000000a20207c20 */ /* 0x000fe20008410000 */
[----:B------:R-:W-:Y:S01]  /*0cc0*/  LOP3.LUT R25, R21, 0x1c0, RZ, 0xc0, !PT ;  /* 0x000001c015197812 */ /* 0x000fe200078ec0ff */
[----:B------:R-:W-:Y:S01]  /*0cd0*/  FMUL.FTZ R18, R18, UR10 ;  /* 0x0000000a12127c20 */ /* 0x000fe20008410000 */
[----:B------:R-:W-:Y:S01]  /*0ce0*/  LOP3.LUT R24, R22, 0x400, RZ, 0xc0, !PT ;  /* 0x0000040016187812 */ /* 0x000fe200078ec0ff */
[----:B------:R-:W-:Y:S01]  /*0cf0*/  FMUL.FTZ R3, R3, UR10 ;  /* 0x0000000a03037c20 */ /* 0x000fe20008410000 */
[----:B------:R-:W-:Y:S01]  /*0d00*/  SHF.L.U32 R21, R23, 0x1, RZ ;  /* 0x0000000117157819 */ /* 0x000fe200000006ff */
[----:B------:R-:W-:Y:S01]  /*0d10*/  FMUL.FTZ R13, R13, UR10 ;  /* 0x0000000a0d0d7c20 */ /* 0x000fe20008410000 */
[----:B------:R-:W-:Y:S01]  /*0d20*/  LOP3.LUT R22, R25, 0x18, R20, 0xf8, !PT ;  /* 0x0000001819167812 */ /* 0x000fe200078ef814 */
[----:B------:R-:W-:Y:S01]  /*0d30*/  FMUL.FTZ R12, R12, UR10 ;  /* 0x0000000a0c0c7c20 */ /* 0x000fe20008410000 */
[--C-:B------:R-:W-:Y:S01]  /*0d40*/  LOP3.LUT R25, R24, 0x6, R21.reuse, 0xf8, !PT ;  /* 0x0000000618197812 */ /* 0x100fe200078ef815 */
[----:B------:R-:W-:Y:S01]  /*0d50*/  FMUL.FTZ R24, R0, UR10 ;  /* 0x0000000a00187c20 */ /* 0x000fe20008410000 */
[----:B------:R-:W-:Y:S01]  /*0d60*/  LOP3.LUT R22, R22, 0x38, R21, 0x78, !PT ;  /* 0x0000003816167812 */ /* 0x000fe200078e7815 */
[C---:B------:R-:W-:Y:S01]  /*0d70*/  IMAD.SHL.U32 R21, R23.reuse, 0x8, RZ ;  /* 0x0000000817157824 */ /* 0x040fe200078e00ff */
[----:B------:R-:W-:Y:S01]  /*0d80*/  LOP3.LUT P0, RZ, R23, 0x10, RZ, 0xc0, !PT ;  /* 0x0000001017ff7812 */ /* 0x000fe2000780c0ff */
[----:B------:R-:W-:Y:S01]  /*0d90*/  FMUL.FTZ R11, R11, UR10 ;  /* 0x0000000a0b0b7c20 */ /* 0x000fe20008410000 */
[----:B------:R-:W-:Y:S01]  /*0da0*/  LOP3.LUT R22, R25, R22, RZ, 0xfc, !PT ;  /* 0x0000001619167212 */ /* 0x000fe200078efcff */
[----:B------:R-:W-:Y:S01]  /*0db0*/  FMUL.FTZ R25, R10, UR10 ;  /* 0x0000000a0a197c20 */ /* 0x000fe20008410000 */
[----:B------:R-:W-:Y:S01]  /*0dc0*/  LOP3.LUT R0, R21, 0x1f8, RZ, 0xc0, !PT ;  /* 0x000001f815007812 */ /* 0x000fe200078ec0ff */
[----:B------:R-:W-:Y:S01]  /*0dd0*/  FMUL.FTZ R10, R33, UR10 ;  /* 0x0000000a210a7c20 */ /* 0x000fe20008410000 */
[----:B------:R-:W-:Y:S01]  /*0de0*/  LEA R27, R22, UR5, 0x1 ;  /* 0x00000005161b7c11 */ /* 0x000fe2000f8e08ff */
[----:B------:R-:W-:Y:S01]  /*0df0*/  FMUL.FTZ R33, R19, UR10 ;  /* 0x0000000a13217c20 */ /* 0x000fe20008410000 */
[----:B------:R-:W-:Y:S01]  /*0e00*/  LOP3.LUT R0, R0, 0x38, R23, 0x78, !PT ;  /* 0x0000003800007812 */ /* 0x000fe200078e7817 */
[----:B------:R-:W-:Y:S01]  /*0e10*/  FMUL.FTZ R23, R4, UR10 ;  /* 0x0000000a04177c20 */ /* 0x000fe20008410000 */
[----:B------:R-:W-:Y:S01]  /*0e20*/  F2FP.BF16.F32.PACK_AB R24, R25, R24 ;  /* 0x000000181918723e */ /* 0x000fe200000010ff */
        /* <DEDUP_REMOVED lines=11> */
[----:B------:R-:W-:Y:S01]  /*0ee0*/  IADD3 R28, PT, PT, R27, 0x40, RZ ;  /* 0x000000401b1c7810 */ /* 0x000fe20007ffe0ff */
[----:B------:R-:W-:Y:S01]  /*0ef0*/  FMUL.FTZ R15, R15, UR10 ;  /* 0x0000000a0f0f7c20 */ /* 0x000fe20008410000 */
[----:B------:R-:W-:Y:S01]  /*0f00*/  F2FP.BF16.F32.PACK_AB R4, R31, R40 ;  /* 0x000000281f04723e */ /* 0x000fe200000010ff */
[----:B------:R-:W-:Y:S01]  /*0f10*/  FMUL.FTZ R42, R42, UR10 ;  /* 0x0000000a2a2a7c20 */ /* 0x000fe20008410000 */
[----:B------:R-:W-:Y:S01]  /*0f20*/  @P0 IADD3 R28, PT, PT, R27, -0x40, RZ ;  /* 0xffffffc01b1c0810 */ /* 0x000fe20007ffe0ff */
[----:B------:R-:W-:Y:S01]  /*0f30*/  STS [R27], R34 ;  /* 0x000000221b007388 */ /* 0x000fe20000000800 */
[----:B------:R-:W-:-:S02]  /*0f40*/  F2FP.BF16.F32.PACK_AB R10, R35, R10 ;  /* 0x0000000a230a723e */ /* 0x000fc400000010ff */
[----:B------:R-:W-:Y:S01]  /*0f50*/  F2FP.BF16.F32.PACK_AB R19, R14, R25 ;  /* 0x000000190e13723e */ /* 0x000fe200000010ff */
[----:B------:R-:W-:Y:S01]  /*0f60*/  STS [R27+0x400], R37 ;  /* 0x000400251b007388 */ /* 0x000fe20000000800 */
[----:B------:R-:W-:Y:S02]  /*0f70*/  F2FP.BF16.F32.PACK_AB R14, R33, R32 ;  /* 0x00000020210e723e */ /* 0x000fe400000010ff */
[----:B------:R-:W-:Y:S01]  /*0f80*/  F2FP.BF16.F32.PACK_AB R18, R3, R18 ;  /* 0x000000120312723e */ /* 0x000fe200000010ff */
[----:B------:R0:W-:Y:S01]  /*0f90*/  STS [R28], R4 ;  /* 0x000000041c007388 */ /* 0x0001e20000000800 */
[----:B------:R-:W-:Y:S02]  /*0fa0*/  F2FP.BF16.F32.PACK_AB R22, R12, R13 ;  /* 0x0000000d0c16723e */ /* 0x000fe400000010ff */
[----:B------:R-:W-:Y:S01]  /*0fb0*/  F2FP.BF16.F32.PACK_AB R11, R2, R11 ;  /* 0x0000000b020b723e */ /* 0x000fe200000010ff */
[----:B------:R-:W-:Y:S01]  /*0fc0*/  STS [R28+0x400], R7 ;  /* 0x000400071c007388 */ /* 0x000fe20000000800 */
[----:B------:R-:W-:Y:S01]  /*0fd0*/  F2FP.BF16.F32.PACK_AB R25, R16, R17 ;  /* 0x000000111019723e */ /* 0x000fe200000010ff */
[----:B------:R-:W1:Y:S01]  /*0fe0*/  LDC.64 R2, c[0x0][0x5b8] ;  /* 0x00016e00ff027b82 */ /* 0x000e620000000a00 */
[----:B------:R-:W-:Y:S01]  /*0ff0*/  F2FP.BF16.F32.PACK_AB R42, R42, R15 ;  /* 0x0000000f2a2a723e */ /* 0x000fe200000010ff */
[----:B------:R-:W-:Y:S01]  /*1000*/  STS [R27+0x1000], R24 ;  /* 0x001000181b007388 */ /* 0x000fe20000000800 */
[----:B------:R-:W-:Y:S01]  /*1010*/  LOP3.LUT R0, R0, 0x1e00, R21, 0xf8, !PT ;  /* 0x00001e0000007812 */ /* 0x000fe200078ef815 */
[----:B0-----:R-:W-:Y:S01]  /*1020*/  VIADD R4, R20, 0x20 ;  /* 0x0000002014047836 */ /* 0x001fe20000000000 */
[----:B------:R-:W-:Y:S01]  /*1030*/  LOP3.LUT R16, R21, 0x38, RZ, 0xc0, !PT ;  /* 0x0000003815107812 */ /* 0x000fe200078ec0ff */
[----:B------:R-:W-:Y:S01]  /*1040*/  STS [R27+0x1400], R9 ;  /* 0x001400091b007388 */ /* 0x000fe20000000800 */
[----:B------:R-:W-:-:S02]  /*1050*/  LEA R0, R0, UR5, 0x1 ;  /* 0x0000000500007c11 */ /* 0x000fc4000f8e08ff */
[----:B------:R-:W-:Y:S01]  /*1060*/  MOV R17, RZ ;  /* 0x000000ff00117202 */ /* 0x000fe20000000f00 */
[----:B------:R-:W-:Y:S01]  /*1070*/  STS [R28+0x1000], R10 ;  /* 0x0010000a1c007388 */ /* 0x000fe20000000800 */
[----:B------:R-:W-:Y:S02]  /*1080*/  ISETP.GE.AND P1, PT, R20, R5, PT ;  /* 0x000000051400720c */ /* 0x000fe40003f26270 */
[----:B------:R-:W-:Y:S01]  /*1090*/  LOP3.LUT R21, R16, 0x40, RZ, 0xfc, !PT ;  /* 0x0000004010157812 */ /* 0x000fe200078efcff */
[----:B------:R-:W-:Y:S04]  /*10a0*/  STS [R28+0x1400], R19 ;  /* 0x001400131c007388 */ /* 0x000fe80000000800 */
[----:B------:R-:W-:Y:S04]  /*10b0*/  STS [R27+0x2000], R14 ;  /* 0x0020000e1b007388 */ /* 0x000fe80000000800 */
[----:B------:R0:W-:Y:S04]  /*10c0*/  STS [R27+0x2400], R18 ;  /* 0x002400121b007388 */ /* 0x0001e80000000800 */
[----:B------:R-:W-:Y:S04]  /*10d0*/  STS [R28+0x2000], R22 ;  /* 0x002000161c007388 */ /* 0x000fe80000000800 */
[----:B------:R1:W-:Y:S01]  /*10e0*/  STS [R28+0x2400], R11 ;  /* 0x0024000b1c007388 */ /* 0x0003e20000000800 */
[----:B0-----:R-:W0:Y:S03]  /*10f0*/  LDC.64 R18, c[0x0][0x5d0] ;  /* 0x00017400ff127b82 */ /* 0x001e260000000a00 */
[----:B------:R-:W-:Y:S04]  /*1100*/  STS [R27+0x3000], R23 ;  /* 0x003000171b007388 */ /* 0x000fe80000000800 */
[----:B------:R-:W-:Y:S01]  /*1110*/  STS [R27+0x3400], R26 ;  /* 0x0034001a1b007388 */ /* 0x000fe20000000800 */
[----:B-1----:R-:W-:-:S03]  /*1120*/  IMAD.WIDE.U32 R10, R2, UR4, R16 ;  /* 0x00000004020a7c25 */ /* 0x002fc6000f8e0010 */
[----:B------:R0:W-:Y:S01]  /*1130*/  STS [R28+0x3000], R25 ;  /* 0x003000191c007388 */ /* 0x0001e20000000800 */
[----:B------:R-:W-:Y:S01]  /*1140*/  IMAD R7, R3, UR4, R11 ;  /* 0x0000000403077c24 */ /* 0x000fe2000f8e020b */
[----:B------:R-:W-:Y:S02]  /*1150*/  IADD3 R8, P0, PT, R8, R10, RZ ;  /* 0x0000000a08087210 */ /* 0x000fe40007f1e0ff */
[----:B------:R1:W-:Y:S02]  /*1160*/  STS [R28+0x3400], R42 ;  /* 0x0034002a1c007388 */ /* 0x0003e40000000800 */
[----:B------:R-:W-:Y:S01]  /*1170*/  IADD3.X R9, PT, PT, R6, R7, RZ, P0, !PT ;  /* 0x0000000706097210 */ /* 0x000fe200007fe4ff */
[----:B------:R-:W-:Y:S01]  /*1180*/  BAR.SYNC.DEFER_BLOCKING 0x0 ;  /* 0x0000000000007b1d */ /* 0x000fe20000010000 */
[----:B------:R-:W-:Y:S01]  /*1190*/  ISETP.GE.AND P0, PT, R4, R5, PT ;  /* 0x000000050400720c */ /* 0x000fe20003f06270 */
[----:B0-----:R-:W-:-:S04]  /*11a0*/  IMAD.WIDE.U32 R24, R18, UR7, R8 ;  /* 0x0000000712187c25 */ /* 0x001fc8000f8e0008 */
[----:B------:R-:W-:Y:S01]  /*11b0*/  IMAD R23, R19, UR7, R25 ;  /* 0x0000000713177c24 */ /* 0x000fe2000f8e0219 */
[----:B------:R1:W0:Y:S01]  /*11c0*/  LDS.128 R12, [R0+0x1000] ;  /* 0x00100000000c7984 */ /* 0x0002220000000c00 */
[----:B------:R-:W-:Y:S06]  /*11d0*/  @P1 BRA `(.L_x_398) ;  /* 0x0000000000341947 */ /* 0x000fec0003800000 */
[----:B------:R-:W2:Y:S01]  /*11e0*/  LDCU UR4, c[0x0][0x440] ;  /* 0x00008800ff0477ac */ /* 0x000ea20008000800 */
[----:B------:R-:W3:Y:S01]  /*11f0*/  LDS.128 R4, [R0+0x2000] ;  /* 0x0020000000047984 */ /* 0x000ee20000000c00 */
[----:B------:R-:W-:Y:S01]  /*1200*/  MOV R22, R24 ;  /* 0x0000001800167202 */ /* 0x000fe20000000f00 */
[----:B------:R-:W4:Y:S04]  /*1210*/  LDCU.64 UR6, c[0x0][0x558] ;  /* 0x0000ab00ff0677ac */ /* 0x000f280008000a00 */
[----:B------:R-:W-:-:S04]  /*1220*/  IMAD.WIDE.U32 R18, R20, R2, R22 ;  /* 0x0000000214127225 */ /* 0x000fc800078e0016 */
[----:B------:R-:W-:Y:S01]  /*1230*/  IMAD R19, R20, R3, R19 ;  /* 0x0000000314137224 */ /* 0x000fe200078e0213 */
[----:B--2---:R-:W-:Y:S02]  /*1240*/  ISETP.GE.AND P1, PT, R16, UR4, PT ;  /* 0x0000000410007c0c */ /* 0x004fe4000bf26270 */
[----:B------:R-:W-:Y:S02]  /*1250*/  ISETP.GE.AND P2, PT, R21, UR4, PT ;  /* 0x0000000415007c0c */ /* 0x000fe4000bf46270 */
[----:B----4-:R-:W-:-:S04]  /*1260*/  LEA R26, P3, R18, UR6, 0x1 ;  /* 0x00000006121a7c11 */ /* 0x010fc8000f8608ff */
[----:B------:R-:W-:-:S05]  /*1270*/  LEA.HI.X R27, R18, UR7, R19, 0x1, P3 ;  /* 0x00000007121b7c11 */ /* 0x000fca00098f0c13 */
[----:B------:R-:W2:Y:S04]  /*1280*/  @!P1 LDS.128 R8, [R0] ;  /* 0x0000000000089984 */ /* 0x000ea80000000c00 */
[----:B---3--:R3:W-:Y:S04]  /*1290*/  @!P2 STG.E.128 desc[UR8][R26.64+0x80], R4 ;  /* 0x000080041a00a986 */ /* 0x0087e8000c101d08 */
[----:B--2---:R3:W-:Y:S02]  /*12a0*/  @!P1 STG.E.128 desc[UR8][R26.64], R8 ;  /* 0x000000081a009986 */ /* 0x0047e4000c101d08 */
.L_x_398:
[----:B------:R-:W-:Y:S05]  /*12b0*/  BSYNC.RECONVERGENT B0 ;  /* 0x0000000000007941 */ /* 0x000fea0003800200 */
.L_x_397:
[----:B------:R-:W-:Y:S05]  /*12c0*/  @P0 EXIT ;  /* 0x000000000000094d */ /* 0x000fea0003800000 */
[----:B---3--:R2:W3:Y:S01]  /*12d0*/  LDS.128 R4, [R0+0x3000] ;  /* 0x0030000000047984 */ /* 0x0084e20000000c00 */
[----:B------:R-:W4:Y:S01]  /*12e0*/  LDCU UR4, c[0x0][0x440] ;  /* 0x00008800ff0477ac */ /* 0x000f220008000800 */
[----:B------:R-:W-:Y:S02]  /*12f0*/  IADD3 R11, P0, PT, R20, 0x20, RZ ;  /* 0x00000020140b7810 */ /* 0x000fe40007f1e0ff */
[----:B------:R-:W-:Y:S01]  /*1300*/  MOV R8, R24 ;  /* 0x0000001800087202 */ /* 0x000fe20000000f00 */
[----:B------:R-:W5:Y:S01]  /*1310*/  LDCU.64 UR6, c[0x0][0x558] ;  /* 0x0000ab00ff0677ac */ /* 0x000f620008000a00 */
[----:B------:R-:W-:-:S05]  /*1320*/  IADD3.X R9, PT, PT, RZ, RZ, RZ, P0, !PT ;  /* 0x000000ffff097210 */ /* 0x000fca00007fe4ff */
[----:B------:R-:W-:Y:S01]  /*1330*/  IMAD R10, R9, R2, RZ ;  /* 0x00000002090a7224 */ /* 0x000fe200078e02ff */
[----:B------:R-:W-:-:S03]  /*1340*/  MOV R9, R23 ;  /* 0x0000001700097202 */ /* 0x000fc60000000f00 */
[C---:B------:R-:W-:Y:S02]  /*1350*/  IMAD R3, R11.reuse, R3, R10 ;  /* 0x000000030b037224 */ /* 0x040fe400078e020a */
[----:B------:R-:W-:Y:S01]  /*1360*/  IMAD.WIDE.U32 R8, R11, R2, R8 ;  /* 0x000000020b087225 */ /* 0x000fe200078e0008 */
[----:B----4-:R-:W-:Y:S02]  /*1370*/  ISETP.GE.AND P1, PT, R16, UR4, PT ;  /* 0x0000000410007c0c */ /* 0x010fe4000bf26270 */
[----:B------:R-:W-:Y:S02]  /*1380*/  ISETP.GE.AND P2, PT, R21, UR4, PT ;  /* 0x0000000415007c0c */ /* 0x000fe4000bf46270 */
[----:B-----5:R-:W-:Y:S02]  /*1390*/  LEA R2, P0, R8, UR6, 0x1 ;  /* 0x0000000608027c11 */ /* 0x020fe4000f8008ff */
[----:B------:R-:W-:-:S04]  /*13a0*/  IADD3 R3, PT, PT, R9, R3, RZ ;  /* 0x0000000309037210 */ /* 0x000fc80007ffe0ff */
[----:B------:R-:W-:-:S05]  /*13b0*/  LEA.HI.X R3, R8, UR7, R3, 0x1, P0 ;  /* 0x0000000708037c11 */ /* 0x000fca00080f0c03 */
[----:B0-----:R2:W-:Y:S01]  /*13c0*/  @!P1 STG.E.128 desc[UR8][R2.64], R12 ;  /* 0x0000000c02009986 */ /* 0x0015e2000c101d08 */
[----:B------:R-:W-:Y:S05]  /*13d0*/  @P2 EXIT ;  /* 0x000000000000294d */ /* 0x000fea0003800000 */
[----:B---3--:R-:W-:Y:S01]  /*13e0*/  STG.E.128 desc[UR8][R2.64+0x80], R4 ;  /* 0x0000800402007986 */ /* 0x008fe2000c101d08 */
[----:B------:R-:W-:Y:S05]  /*13f0*/  EXIT ;  /* 0x000000000000794d */ /* 0x000fea0003800000 */
.L_x_399:
        /* <DEDUP_REMOVED lines=16> */
.L_x_1249:


//--------------------- .text._ZN5flash44flash_bwd_dq_dk_dv_loop_seqk_parallel_kernelI23Flash_bwd_kernel_traitsILi128ELi64ELi64ELi8ELi4ELi2ELi2ELb1ELb0EN7cutlass10bfloat16_tE19Flash_kernel_traitsILi128ELi64ELi64ELi8ES3_EELb1ELb1ELb0ELb0ELb0ELb0ELb0EEEvNS_16Flash_bwd_paramsE --------------------------
	.section	.text._ZN5flash44flash_bwd_dq_dk_dv_loop_seqk_parallel_kernelI23Flash_bwd_kernel_traitsILi128ELi64ELi64ELi8ELi4ELi2ELi2ELb1ELb0EN7cutlass10bfloat16_tE19Flash_kernel_traitsILi128ELi64ELi64ELi8ES3_EELb1ELb1ELb0ELb0ELb0ELb0ELb0EEEvNS_16Flash_bwd_paramsE,"ax",@progbits
	.align	128
        .global         _ZN5flash44flash_bwd_dq_dk_dv_loop_seqk_parallel_kernelI23Flash_bwd_kernel_traitsILi128ELi64ELi64ELi8ELi4ELi2ELi2ELb1ELb0EN7cutlass10bfloat16_tE19Flash_kernel_traitsILi128ELi64ELi64ELi8ES3_EELb1ELb1ELb0ELb0ELb0ELb0ELb0EEEvNS_16Flash_bwd_paramsE
        .type           _ZN5flash44flash_bwd_dq_dk_dv_loop_seqk_parallel_kernelI23Flash_bwd_kernel_traitsILi128ELi64ELi64ELi8ELi4ELi2ELi2ELb1ELb0EN7cutlass10bfloat16_tE19Flash_kernel_traitsILi128ELi64ELi64ELi8ES3_EELb1ELb1ELb0ELb0ELb0ELb0ELb0EEEvNS_16Flash_bwd_paramsE,@function
        .size           _ZN5flash44flash_bwd_dq_dk_dv_loop_seqk_parallel_kernelI23Flash_bwd_kernel_traitsILi128ELi64ELi64ELi8ELi4ELi2ELi2ELb1ELb0EN7cutlass10bfloat16_tE19Flash_kernel_traitsILi128ELi64ELi64ELi8ES3_EELb1ELb1ELb0ELb0ELb0ELb0ELb0EEEvNS_16Flash_bwd_paramsE,(.L_x_1250 - _ZN5flash44flash_bwd_dq_dk_dv_loop_seqk_parallel_kernelI23Flash_bwd_kernel_traitsILi128ELi64ELi64ELi8ELi4ELi2ELi2ELb1ELb0EN7cutlass10bfloat16_tE19Flash_kernel_traitsILi128ELi64ELi64ELi8ES3_EELb1ELb1ELb0ELb0ELb0ELb0ELb0EEEvNS_16Flash_bwd_paramsE)
        .other          _ZN5flash44flash_bwd_dq_dk_dv_loop_seqk_parallel_kernelI23Flash_bwd_kernel_traitsILi128ELi64ELi64ELi8ELi4ELi2ELi2ELb1ELb0EN7cutlass10bfloat16_tE19Flash_kernel_traitsILi128ELi64ELi64ELi8ES3_EELb1ELb1ELb0ELb0ELb0ELb0ELb0EEEvNS_16Flash_bwd_paramsE,@"STO_CUDA_ENTRY STV_DEFAULT"
_ZN5flash44flash_bwd_dq_dk_dv_loop_seqk_parallel_kernelI23Flash_bwd_kernel_traitsILi128ELi64ELi64ELi8ELi4ELi2ELi2ELb1ELb0EN7cutlass10bfloat16_tE19Flash_kernel_traitsILi128ELi64ELi64ELi8ES3_EELb1ELb1ELb0ELb0ELb0ELb0ELb0EEEvNS_16Flash_bwd_paramsE:
.text._ZN5flash44flash_bwd_dq_dk_dv_loop_seqk_parallel_kernelI23Flash_bwd_kernel_traitsILi128ELi64ELi64ELi8ELi4ELi2ELi2ELb1ELb0EN7cutlass10bfloat16_tE19Flash_kernel_traitsILi128ELi64ELi64ELi8ES3_EELb1ELb1ELb0ELb0ELb0ELb0ELb0EEEvNS_16Flash_bwd_paramsE:
        /* <DEDUP_REMOVED lines=17> */
[----:B------:R-:W4:Y:S01]  /*0110*/  S2R R206, SR_CTAID.Z ;  /* 0x0000000000ce7919 */ /* 0x000f220000002700 */
[----:B------:R-:W4:Y:S01]  /*0120*/  LDC.64 R216, c[0x0][0x460] ;  /* 0x00011800ffd87b82 */ /* 0x000f220000000a00 */
[----:B------:R-:W1:Y:S01]  /*0130*/  LDCU.64 UR8, c[0x0][0x470] ;  /* 0x00008e00ff0877ac */ /* 0x000e620008000a00 */
[----:B------:R-:W-:Y:S01]  /*0140*/  UMOV UR23, URZ ;  /* 0x000000ff00177c82 */ /* 0x000fe20008000000 */
[----:B------:R-:W-:-:S05]  /*0150*/  UMOV UR24, URZ ;  /* 0x000000ff00187c82 */ /* 0x000fca0008000000 */
[----:B------:R-:W4:Y:S01]  /*0160*/  S2UR UR16, SR_CTAID.X ;  /* 0x00000000001079c3 */ /* 0x000f220000002500 */
[----:B---3--:R-:W-:Y:S01]  /*0170*/  IMAD.U32 R7, RZ, RZ, UR4 ;  /* 0x00000004ff077e24 */ /* 0x008fe2000f8e00ff */
        /* <DEDUP_REMOVED lines=10> */
[----:B------:R-:W-:-:S02]  /*0220*/  LOP3.LUT R210, R199, 0x30, RZ, 0xc0, !PT ;  /* 0x00000030c7d27812 */ /* 0x000fc400078ec0ff */
[--C-:B------:R-:W-:Y:S01]  /*0230*/  LOP3.LUT R211, R2, 0x20, R3.reuse, 0x78, !PT ;  /* 0x0000002002d37812 */ /* 0x100fe200078e7803 */
[----:B------:R-:W-:Y:S01]  /*0240*/  IMAD.SHL.U32 R2, R203, 0x20, RZ ;  /* 0x00000020cb027824 */ /* 0x000fe200078e00ff */
[----:B------:R-:W-:Y:S02]  /*0250*/  LOP3.LUT R210, R210, 0x7, R3, 0xf8, !PT ;  /* 0x00000007d2d27812 */ /* 0x000fe400078ef803 */
[--C-:B------:R-:W-:Y:S02]  /*0260*/  LOP3.LUT R211, R211, 0x1c0, R12.reuse, 0xf8, !PT ;  /* 0x000001c0d3d37812 */ /* 0x100fe400078ef80c */
[----:B------:R-:W-:Y:S02]  /*0270*/  LOP3.LUT R3, R2, 0x200, RZ, 0xc0, !PT ;  /* 0x0000020002037812 */ /* 0x000fe400078ec0ff */
[----:B------:R-:W-:Y:S02]  /*0280*/  LOP3.LUT R6, R200, 0x1c0, RZ, 0xc0, !PT ;  /* 0x000001c0c8067812 */ /* 0x000fe400078ec0ff */
[----:B------:R-:W-:-:S02]  /*0290*/  LOP3.LUT R4, R3, 0x3800, R12, 0xf8, !PT ;  /* 0x0000380003047812 */ /* 0x000fc400078ef80c */
[----:B------:R-:W-:Y:S02]  /*02a0*/  LOP3.LUT R10, R199, 0x10, RZ, 0xc0, !PT ;  /* 0x00000010c70a7812 */ /* 0x000fe400078ec0ff */
[----:B------:R-:W-:Y:S02]  /*02b0*/  SHF.R.U32.HI R215, RZ, 0x3, R203 ;  /* 0x00000003ffd77819 */ /* 0x000fe400000116cb */
[----:B------:R-:W-:Y:S02]  /*02c0*/  LOP3.LUT R12, R12, 0x1c0, RZ, 0xc0, !PT ;  /* 0x000001c00c0c7812 */ /* 0x000fe400078ec0ff */
[----:B------:R-:W-:Y:S02]  /*02d0*/  LOP3.LUT R212, R213, 0x1f8, RZ, 0xc0, !PT ;  /* 0x000001f8d5d47812 */ /* 0x000fe400078ec0ff */
[----:B------:R-:W-:Y:S02]  /*02e0*/  LOP3.LUT R6, R6, 0x38, R213, 0xf8, !PT ;  /* 0x0000003806067812 */ /* 0x000fe400078ef8d5 */
[----:B------:R-:W-:-:S02]  /*02f0*/  LOP3.LUT R201, R10, 0x8, R203, 0xf8, !PT ;  /* 0x000000080ac97812 */ /* 0x000fc400078ef8cb */
[C---:B------:R-:W-:Y:S02]  /*0300*/  LOP3.LUT R5, R2.reuse, 0xc00, RZ, 0xc0, !PT ;  /* 0x00000c0002057812 */ /* 0x040fe400078ec0ff */
[----:B------:R-:W-:Y:S02]  /*0310*/  LOP3.LUT R3, R2, 0x400, RZ, 0xc0, !PT ;  /* 0x0000040002037812 */ /* 0x000fe400078ec0ff */
[----:B------:R-:W-:Y:S02]  /*0320*/  LOP3.LUT R209, R12, 0x18, R215, 0xf8, !PT ;  /* 0x000000180cd17812 */ /* 0x000fe400078ef8d7 */
[----:B------:R-:W-:Y:S02]  /*0330*/  R2P PR, R203, 0xe ;  /* 0x0000000ecb007804 */ /* 0x000fe40000000000 */
[--C-:B------:R-:W-:Y:S02]  /*0340*/  LOP3.LUT R212, R212, 0x38, R203.reuse, 0x78, !PT ;  /* 0x00000038d4d47812 */ /* 0x100fe400078e78cb */
[----:B------:R-:W-:-:S02]  /*0350*/  LOP3.LUT R203, R6, 0x8, R203, 0x78, !PT ;  /* 0x0000000806cb7812 */ /* 0x000fc400078e78cb */
[----:B------:R-:W-:Y:S02]  /*0360*/  LOP3.LUT R199, R6, 0x8, R199, 0x78, !PT ;  /* 0x0000000806c77812 */ /* 0x000fe400078e78c7 */
[----:B------:R-:W-:Y:S02]  /*0370*/  LOP3.LUT R201, R201, R6, RZ, 0x3c, !PT ;  /* 0x00000006c9c97212 */ /* 0x000fe400078e3cff */
[--C-:B------:R-:W-:Y:S02]  /*0380*/  LOP3.LUT R8, R5, 0x6, R0.reuse, 0xf8, !PT ;  /* 0x0000000605087812 */ /* 0x100fe400078ef800 */
[--C-:B------:R-:W-:Y:S02]  /*0390*/  LOP3.LUT R6, R3, 0x6, R0.reuse, 0xf8, !PT ;  /* 0x0000000603067812 */ /* 0x100fe400078ef800 */
[----:B------:R-:W-:Y:S02]  /*03a0*/  LOP3.LUT R209, R209, 0x38, R0, 0x78, !PT ;  /* 0x00000038d1d17812 */ /* 0x000fe400078e7800 */
[----:B------:R-:W-:-:S02]  /*03b0*/  LOP3.LUT R0, R0, 0x20, RZ, 0xc0, !PT ;  /* 0x0000002000007812 */ /* 0x000fc400078ec0ff */
[----:B------:R-:W-:Y:S02]  /*03c0*/  LOP3.LUT R3, R200, 0x200, RZ, 0xc0, !PT ;  /* 0x00000200c8037812 */ /* 0x000fe400078ec0ff */
[----:B------:R-:W-:Y:S02]  /*03d0*/  LOP3.LUT R5, R0, 0x18, R215, 0xf8, !PT ;  /* 0x0000001800057812 */ /* 0x000fe400078ef8d7 */
[----:B------:R-:W-:Y:S02]  /*03e0*/  LOP3.LUT R203, R4, R203, RZ, 0xfc, !PT ;  /* 0x000000cb04cb7212 */ /* 0x000fe400078efcff */
[C-C-:B------:R-:W-:Y:S02]  /*03f0*/  LOP3.LUT R4, R3.reuse, 0xc00, R2.reuse, 0xf8, !PT ;  /* 0x00000c0003047812 */ /* 0x140fe400078ef802 */
[--C-:B------:R-:W-:Y:S02]  /*0400*/  LOP3.LUT R0, R3, 0x400, R2.reuse, 0xf8, !PT ;  /* 0x0000040003007812 */ /* 0x100fe400078ef802 */
[----:B------:R-:W-:-:S02]  /*0410*/  LOP3.LUT R201, R201, 0x200, R2, 0xf8, !PT ;  /* 0x00000200c9c97812 */ /* 0x000fc400078ef802 */
[----:B------:R-:W-:Y:S02]  /*0420*/  LOP3.LUT R2, R5, 0x1c0, R200, 0xf8, !PT ;  /* 0x000001c005027812 */ /* 0x000fe400078ef8c8 */
[----:B------:R-:W-:Y:S02]  /*0430*/  LOP3.LUT R211, R8, R211, RZ, 0xfc, !PT ;  /* 0x000000d308d37212 */ /* 0x000fe400078efcff */
[----:B------:R-:W-:Y:S02]  /*0440*/  LOP3.LUT R3, R2, 0x38, R213, 0x78, !PT ;  /* 0x0000003802037812 */ /* 0x000fe400078e78d5 */
[----:B------:R-:W-:Y:S02]  /*0450*/  LEA R211, R211, UR5, 0x1 ;  /* 0x00000005d3d37c11 */ /* 0x000fe4000f8e08ff */
[----:B------:R-:W-:Y:S02]  /*0460*/  LOP3.LUT R205, R4, R199, RZ, 0xfc, !PT ;  /* 0x000000c704cd7212 */ /* 0x000fe400078efcff */
[----:B------:R-:W-:Y:S01]  /*0470*/  LOP3.LUT R209, R6, R209, RZ, 0xfc, !PT ;  /* 0x000000d106d17212 */ /* 0x000fe200078efcff */
[C---:B------:R-:W-:Y:S01]  /*0480*/  VIADD R218, R211.reuse, 0x20 ;  /* 0x00000020d3da7836 */ /* 0x040fe20000000000 */
[----:B------:R-:W-:Y:S01]  /*0490*/  LOP3.LUT R199, R0, R199, RZ, 0xfc, !PT ;  /* 0x000000c700c77212 */ /* 0x000fe200078efcff */
[----:B------:R-:W-:Y:S01]  /*04a0*/  @P3 VIADD R218, R211, 0xffffffe0 ;  /* 0xffffffe0d3da3836 */ /* 0x000fe20000000000 */
[----:B----4-:R-:W-:-:S02]  /*04b0*/  LEA R216, P0, R207, R216, 0x2 ;  /* 0x000000d8cfd87211 */ /* 0x010fc400078010ff */
[----:B------:R-:W-:Y:S02]  /*04c0*/  LOP3.LUT R200, R3, 0x200, R200, 0xf8, !PT ;  /* 0x0000020003c87812 */ /* 0x000fe400078ef8c8 */
[----:B------:R-:W-:Y:S02]  /*04d0*/  LOP3.LUT R214, R213, 0x38, RZ, 0xc0, !PT ;  /* 0x00000038d5d67812 */ /* 0x000fe400078ec0ff */
[----:B------:R-:W-:Y:S02]  /*04e0*/  LOP3.LUT R212, R212, 0x1e00, R213, 0xf8, !PT ;  /* 0x00001e00d4d47812 */ /* 0x000fe400078ef8d5 */
[----:B------:R-:W-:Y:S02]  /*04f0*/  LEA.HI.X R217, R207, R217, RZ, 0x2, P0 ;  /* 0x000000d9cfd97211 */ /* 0x000fe400000f14ff */
[----:B------:R-:W-:Y:S02]  /*0500*/  SEL R204, R204, 0xfffffff0, !P1 ;  /* 0xfffffff0cccc7807 */ /* 0x000fe40004800000 */
[----:B------:R-:W-:-:S02]  /*0510*/  SEL R202, R202, 0xffffffe0, !P2 ;  /* 0xffffffe0caca7807 */ /* 0x000fc40005000000 */
[----:B------:R-:W-:Y:S02]  /*0520*/  LOP3.LUT R208, R214, 0x40, RZ, 0xfc, !PT ;  /* 0x00000040d6d07812 */ /* 0x000fe400078efcff */
[----:B------:R-:W-:Y:S02]  /*0530*/  LEA R212, R212, UR6, 0x1 ;  /* 0x00000006d4d47c11 */ /* 0x000fe4000f8e08ff */
[----:B------:R-:W-:Y:S02]  /*0540*/  LEA R209, R209, UR6, 0x1 ;  /* 0x00000006d1d17c11 */ /* 0x000fe4000f8e08ff */
[----:B------:R-:W-:Y:S02]  /*0550*/  LEA R201, R201, UR5, 0x1 ;  /* 0x00000005c9c97c11 */ /* 0x000fe4000f8e08ff */
[----:B------:R-:W-:Y:S02]  /*0560*/  LEA R205, R205, UR6, 0x1 ;  /* 0x00000006cdcd7c11 */ /* 0x000fe4000f8e08ff */
[----:B------:R-:W-:-:S02]  /*0570*/  LEA R203, R203, UR4, 0x1 ;  /* 0x00000004cbcb7c11 */ /* 0x000fc4000f8e08ff */
[----:B------:R-:W-:Y:S02]  /*0580*/  LEA R199, R199, UR4, 0x1 ;  /* 0x00000004c7c77c11 */ /* 0x000fe4000f8e08ff */
[----:B------:R-:W-:-:S07]  /*0590*/  LEA R200, R200, UR6, 0x1 ;  /* 0x00000006c8c87c11 */ /* 0x000fce000f8e08ff */
.L_x_457:
[----:B-1----:R-:W1:Y:S01]  /*05a0*/  LDCU.64 UR4, c[0x0][0x478] ;  /* 0x00008f00ff0477ac */ /* 0x002e620008000a00 */
[----:B---3--:R-:W2:Y:S01]  /*05b0*/  LDC.64 R2, c[0x0][0x460] ;  /* 0x00011800ff027b82 */ /* 0x008ea20000000a00 */
[----:B------:R-:W-:Y:S01]  /*05c0*/  ISETP.NE.U32.AND P4, PT, RZ, UR8, PT ;  /* 0x00000008ff007c0c */ /* 0x000fe2000bf85070 */
[----:B------:R-:W-:Y:S02]  /*05d0*/  IMAD.SHL.U32 R9, R207, 0x4, RZ ;  /* 0x00000004cf097824 */ /* 0x000fe400078e00ff */
[----:B------:R-:W-:Y:S01]  /*05e0*/  IMAD.MOV.U32 R238, RZ, RZ, RZ ;  /* 0x000000ffffee7224 */ /* 0x000fe200078e00ff */
[----:B------:R-:W-:-:S03]  /*05f0*/  ISETP.NE.AND.EX P4, PT, RZ, UR9, PT, P4 ;  /* 0x00000009ff007c0c */ /* 0x000fc6000bf85340 */
[----:B------:R-:W3:Y:S08]  /*0600*/  LDC.U8 R0, c[0x0][0x532] ;  /* 0x00014c80ff007b82 */ /* 0x000ef00000000000 */
[----:B------:R-:W4:Y:S01]  /*0610*/  LDC.64 R4, c[0x0][0x468] ;  /* 0x00011a00ff047b82 */ /* 0x000f220000000a00 */
[----:B-1----:R-:W-:Y:S02]  /*0620*/  ISETP.NE.U32.AND P3, PT, RZ, UR4, PT ;  /* 0x00000004ff007c0c */ /* 0x002fe4000bf65070 */
[----:B------:R-:W-:-:S02]  /*0630*/  @P4 IADD3 R14, P1, PT, R9, UR8, RZ ;  /* 0x00000008090e4c10 */ /* 0x000fc4000ff3e0ff */
[----:B------:R-:W-:Y:S02]  /*0640*/  ISETP.NE.AND.EX P3, PT, RZ, UR5, PT, P3 ;  /* 0x00000005ff007c0c */ /* 0x000fe4000bf65330 */
[C---:B--2---:R-:W-:Y:S02]  /*0650*/  ISETP.NE.U32.AND P5, PT, R2.reuse, RZ, PT ;  /* 0x000000ff0200720c */ /* 0x044fe40003fa5070 */
[----:B------:R-:W-:Y:S02]  /*0660*/  ISETP.NE.U32.AND P2, PT, R2, RZ, PT ;  /* 0x000000ff0200720c */ /* 0x000fe40003f45070 */
[----:B------:R-:W-:Y:S02]  /*0670*/  SHF.R.U32.HI R2, RZ, 0x1e, R207 ;  /* 0x0000001eff027819 */ /* 0x000fe400000116cf */
[C---:B------:R-:W-:Y:S02]  /*0680*/  ISETP.NE.AND.EX P5, PT, R3.reuse, RZ, PT, P5 ;  /* 0x000000ff0300720c */ /* 0x040fe40003fa5350 */
[----:B------:R-:W-:-:S03]  /*0690*/  ISETP.NE.AND.EX P2, PT, R3, RZ, PT, P2 ;  /* 0x000000ff0300720c */ /* 0x000fc60003f45320 */
[----:B------:R-:W-:Y:S01]  /*06a0*/  @P3 IADD3 R12, P0, PT, R9, UR4, RZ ;  /* 0x00000004090c3c10 */ /* 0x000fe2000ff1e0ff */
[----:B------:R-:W-:Y:S01]  /*06b0*/  IMAD.MOV.U32 R11, RZ, RZ, -0x1 ;  /* 0xffffffffff0b7424 */ /* 0x000fe200078e00ff */
[C---:B------:R-:W-:Y:S01]  /*06c0*/  @P4 IADD3.X R15, PT, PT, R2.reuse, UR9, RZ, P1, !PT ;  /* 0x00000009020f4c10 */ /* 0x040fe20008ffe4ff */
[----:B------:R-:W-:Y:S01]  /*06d0*/  IMAD.MOV.U32 R241, RZ, RZ, -0x1 ;  /* 0xfffffffffff17424 */ /* 0x000fe200078e00ff */
[----:B------:R-:W-:Y:S01]  /*06e0*/  @P3 IADD3.X R13, PT, PT, R2, UR5, RZ, P0, !PT ;  /* 0x00000005020d3c10 */ /* 0x000fe200087fe4ff */
[----:B------:R-:W1:Y:S02]  /*06f0*/  @!P3 LDC R6, c[0x0][0x43c] ;  /* 0x00010f00ff06bb82 */ /* 0x000e640000000800 */
[----:B------:R-:W2:Y:S01]  /*0700*/  @P4 LDG.E R238, desc[UR18][R14.64] ;  /* 0x000000120eee4981 */ /* 0x000ea2000c1e1900 */
[----:B---3--:R-:W-:-:S03]  /*0710*/  ISETP.NE.AND P4, PT, R0, RZ, PT ;  /* 0x000000ff0000720c */ /* 0x008fc60003f85270 */
[----:B------:R-:W2:Y:S04]  /*0720*/  @P3 LDG.E R239, desc[UR18][R12.64] ;  /* 0x000000120cef3981 */ /* 0x000ea8000c1e1900 */
[----:B-----5:R3:W5:Y:S04]  /*0730*/  @P5 LDG.E R11, desc[UR18][R216.64] ;  /* 0x00000012d80b5981 */ /* 0x020768000c1e1900 */
[----:B------:R3:W5:Y:S01]  /*0740*/  @P2 LDG.E R0, desc[UR18][R216.64+0x4] ;  /* 0x00000412d8002981 */ /* 0x000762000c1e1900 */
[----:B----4-:R-:W-:Y:S02]  /*0750*/  IADD3 R8, P0, PT, R9, R4, RZ ;  /* 0x0000000409087210 */ /* 0x010fe40007f1e0ff */
[----:B------:R-:W-:-:S03]  /*0760*/  ISETP.EQ.U32.AND P1, PT, R4, RZ, PT ;  /* 0x000000ff0400720c */ /* 0x000fc60003f22070 */
[----:B------:R-:W-:Y:S01]  /*0770*/  IMAD.X R9, R2, 0x1, R5, P0 ;  /* 0x0000000102097824 */ /* 0x000fe200000e0605 */
[----:B------:R-:W-:Y:S01]  /*0780*/  ISETP.EQ.OR.EX P1, PT, R5, RZ, !P4, P1 ;  /* 0x000000ff0500720c */ /* 0x000fe20006722710 */
[----:B------:R-:W4:Y:S08]  /*0790*/  @!P3 LDC.64 R2, c[0x0][0x488] ;  /* 0x00012200ff02bb82 */ /* 0x000f300000000a00 */
[----:B------:R-:W1:Y:S04]  /*07a0*/  @!P2 LDC R232, c[0x0][0x434] ;  /* 0x00010d00ffe8ab82 */ /* 0x000e680000000800 */
[----:B------:R3:W5:Y:S01]  /*07b0*/  @!P1 LDG.E R241, desc[UR18][R8.64] ;  /* 0x0000001208f19981 */ /* 0x000762000c1e1900 */
[----:B------:R-:W-:Y:S01]  /*07c0*/  ISETP.NE.U32.AND P1, PT, R4, RZ, PT ;  /* 0x000000ff0400720c */ /* 0x000fe20003f25070 */
[----:B------:R-:W-:-:S03]  /*07d0*/  USHF.L.U32 UR21, UR17, 0x6, URZ ;  /* 0x0000000611157899 */ /* 0x000fc600080006ff */
[----:B------:R-:W-:Y:S02]  /*07e0*/  ISETP.NE.AND.EX P1, PT, R5, RZ, PT, P1 ;  /* 0x000000ff0500720c */ /* 0x000fe40003f25310 */
[----:B----4-:R-:W-:-:S04]  /*07f0*/  @!P3 ISETP.NE.U32.AND P0, PT, R2, RZ, PT ;  /* 0x000000ff0200b20c */ /* 0x010fc80003f05070 */
[----:B------:R-:W-:-:S04]  /*0800*/  @!P3 ISETP.NE.AND.EX P0, PT, R3, RZ, PT, P0 ;  /* 0x000000ff0300b20c */ /* 0x000fc80003f05300 */
[----:B-1----:R-:W-:Y:S01]  /*0810*/  @!P3 SEL R6, R6, RZ, P0 ;  /* 0x000000ff0606b207 */ /* 0x002fe20000000000 */
[----:B--2---:R-:W-:Y:S02]  /*0820*/  @P3 IMAD.IADD R239, R239, 0x1, -R238 ;  /* 0x00000001efef3824 */ /* 0x004fe400078e0aee */
[----:B---3--:R-:W-:Y:S06]  /*0830*/  @!P1 BRA `(.L_x_400) ;  /* 0x00000000000c9947 */ /* 0x008fec0003800000 */
[----:B------:R-:W2:Y:S02]  /*0840*/  @P4 LDG.E R2, desc[UR18][R8.64+0x4] ;  /* 0x0000041208024981 */ /* 0x000ea4000c1e1900 */
[----:B--2--5:R-:W-:-:S06]  /*0850*/  @P4 IADD3 R7, PT, PT, R2, -R241, RZ ;  /* 0x800000f102074210 */ /* 0x024fcc0007ffe0ff */
[----:B------:R1:W5:Y:S02]  /*0860*/  @!P4 LDG.E R7, desc[UR18][R8.64] ;  /* 0x000000120807c981 */ /* 0x000364000c1e1900 */
.L_x_400:
        /* <DEDUP_REMOVED lines=12> */
[----:B------:R-:W3:Y:S03]  /*0930*/  @P3 LDC.64 R2, c[0x0][0x3b0] ;  /* 0x0000ec00ff023b82 */ /* 0x000ee60000000a00 */
[----:B------:R-:W-:-:S04]  /*0940*/  IADD3 R17, PT, PT, R236, -0x40, RZ ;  /* 0xffffffc0ec117810 */ /* 0x000fc80007ffe0ff */
[----:B------:R-:W-:Y:S01]  /*0950*/  SHF.R.S32.HI R19, RZ, 0x1f, R17 ;  /* 0x0000001fff137819 */ /* 0x000fe20000011411 */
[----:B--2---:R-:W-:-:S04]  /*0960*/  @!P3 IMAD.WIDE.U32 R20, R207, R4, RZ ;  /* 0x00000004cf14b225 */ /* 0x004fc800078e00ff */
[----:B-1----:R-:W-:Y:S02]  /*0970*/  @!P3 IMAD R9, R207, R5, R21 ;  /* 0x00000005cf09b224 */ /* 0x002fe400078e0215 */
[----:B---3--:R-:W-:-:S04]  /*0980*/  @P3 IMAD.WIDE.U32 R4, R11, R2, RZ ;  /* 0x000000020b043225 */ /* 0x008fc800078e00ff */
[----:B------:R-:W-:Y:S02]  /*0990*/  @P3 IMAD R9, R11, R3, R5 ;  /* 0x000000030b093224 */ /* 0x000fe400078e0205 */
[----:B------:R-:W-:Y:S01]  /*09a0*/  @P3 IMAD.MOV.U32 R20, RZ, RZ, R4 ;  /* 0x000000ffff143224 */ /* 0x000fe200078e0004 */
        /* <DEDUP_REMOVED lines=12> */
.L_x_402:
[----:B------:R-:W1:Y:S01]  /*0a70*/  LDCU.64 UR12, c[0x0][0x3b8] ;  /* 0x00007700ff0c77ac */ /* 0x000e620008000a00 */
[----:B------:R-:W-:-:S05]  /*0a80*/  IADD3 R2, PT, PT, R238, R241, RZ ;  /* 0x000000f1ee027210 */ /* 0x000fca0007ffe0ff */
[C---:B-1----:R-:W-:Y:S02]  /*0a90*/  IMAD R7, R2.reuse, UR13, RZ ;  /* 0x0000000d02077c24 */ /* 0x042fe4000f8e02ff */
[----:B------:R-:W-:-:S05]  /*0aa0*/  IMAD.WIDE.U32 R2, R2, UR12, RZ ;  /* 0x0000000c02027c25 */ /* 0x000fca000f8e00ff */
[----:B------:R-:W-:Y:S02]  /*0ab0*/  IADD3 R7, PT, PT, R3, R7, RZ ;  /* 0x0000000703077210 */ /* 0x000fe40007ffe0ff */
[----:B------:R-:W-:-:S07]  /*0ac0*/  MOV R8, R2 ;  /* 0x0000000200087202 */ /* 0x000fce0000000f00 */
.L_x_403:
[----:B------:R-:W1:Y:S01]  /*0ad0*/  LDC R3, c[0x0][0x3e8] ;  /* 0x0000fa00ff037b82 */ /* 0x000e620000000800 */
[----:B------:R-:W-:Y:S01]  /*0ae0*/  USHF.R.S32.HI UR20, URZ, 0x1f, UR21 ;  /* 0x0000001fff147899 */ /* 0x000fe20008011415 */
[----:B-1----:R-:W-:-:S04]  /*0af0*/  IABS R4, R3 ;  /* 0x0000000300047213 */ /* 0x002fc80000000000 */
        /* <DEDUP_REMOVED lines=34> */
.L_x_404:
[----:B------:R-:W1:Y:S01]  /*0d20*/  LDCU.64 UR10, c[0x0][0x3c0] ;  /* 0x00007800ff0a77ac */ /* 0x000e620008000a00 */
[----:B------:R-:W-:-:S05]  /*0d30*/  IADD3 R2, PT, PT, R238, R241, RZ ;  /* 0x000000f1ee027210 */ /* 0x000fca0007ffe0ff */
[C---:B-1----:R-:W-:Y:S02]  /*0d40*/  IMAD R10, R2.reuse, UR11, RZ ;  /* 0x0000000b020a7c24 */ /* 0x042fe4000f8e02ff */
[----:B------:R-:W-:-:S05]  /*0d50*/  IMAD.WIDE.U32 R12, R2, UR10, RZ ;  /* 0x0000000a020c7c25 */ /* 0x000fca000f8e00ff */
[----:B------:R-:W-:-:S07]  /*0d60*/  IADD3 R10, PT, PT, R13, R10, RZ ;  /* 0x0000000a0d0a7210 */ /* 0x000fce0007ffe0ff */
.L_x_405:
        /* <DEDUP_REMOVED lines=27> */
.L_x_406:
[C---:B------:R-:W-:Y:S02]  /*0f20*/  IMAD R15, R11.reuse, UR7, RZ ;  /* 0x000000070b0f7c24 */ /* 0x040fe4000f8e02ff */
[----:B------:R-:W-:-:S05]  /*0f30*/  IMAD.WIDE.U32 R24, R11, UR6, RZ ;  /* 0x000000060b187c25 */ /* 0x000fca000f8e00ff */
[----:B------:R-:W-:Y:S02]  /*0f40*/  IADD3 R15, PT, PT, R25, R15, RZ ;  /* 0x0000000f190f7210 */ /* 0x000fe40007ffe0ff */
.L_x_407:
        /* <DEDUP_REMOVED lines=20> */
.L_x_408:
[----:B------:R-:W1:Y:S01]  /*1090*/  LDC R16, c[0x0][0x434] ;  /* 0x00010d00ff107b82 */ /* 0x000e620000000800 */
[----:B------:R-:W-:-:S04]  /*10a0*/  IMAD R3, R207, UR22, R206 ;  /* 0x00000016cf037c24 */ /* 0x000fc8000f8e02ce */
[----:B-1----:R-:W-:-:S03]  /*10b0*/  IMAD R16, R3, R16, RZ ;  /* 0x0000001003107224 */ /* 0x002fc600078e02ff */
.L_x_409:
        /* <DEDUP_REMOVED lines=11> */
.L_x_410:
[----:B------:R-:W1:Y:S01]  /*1170*/  LDC R18, c[0x0][0x444] ;  /* 0x00011100ff127b82 */ /* 0x000e620000000800 */
[----:B------:R-:W-:-:S04]  /*1180*/  IMAD R3, R207, UR22, R206 ;  /* 0x00000016cf037c24 */ /* 0x000fc8000f8e02ce */
[----:B-1----:R-:W-:-:S07]  /*1190*/  IMAD R18, R3, R18, RZ ;  /* 0x0000001203127224 */ /* 0x002fce00078e02ff */
.L_x_411:
[----:B------:R-:W1:Y:S01]  /*11a0*/  LDCU.128 UR4, c[0x0][0x590] ;  /* 0x0000b200ff0477ac */ /* 0x000e620008000c00 */
[----:B------:R-:W-:Y:S01]  /*11b0*/  IADD3 R28, P0, PT, R214, R28, RZ ;  /* 0x0000001cd61c7210 */ /* 0x000fe20007f1e0ff */
[----:B------:R-:W2:Y:S01]  /*11c0*/  LDC.64 R2, c[0x0][0x3b0] ;  /* 0x0000ec00ff027b82 */ /* 0x000ea20000000a00 */
[----:B------:R-:W3:Y:S01]  /*11d0*/  S2R R246, SR_TID.X ;  /* 0x0000000000f67919 */ /* 0x000ee20000002100 */
[----:B------:R-:W-:Y:S01]  /*11e0*/  UIMAD UR26, UR22, UR26, URZ ;  /* 0x0000001a161a72a4 */ /* 0x000fe2000f8e02ff */
[----:B------:R-:W-:Y:S01]  /*11f0*/  ISETP.NE.AND P4, PT, RZ, UR27, PT ;  /* 0x0000001bff007c0c */ /* 0x000fe2000bf85270 */
[----:B------:R-:W-:Y:S01]  /*1200*/  IMAD.X R29, RZ, RZ, R21, P0 ;  /* 0x000000ffff1d7224 */ /* 0x000fe200000e0615 */
[--C-:B------:R-:W-:Y:S01]  /*1210*/  IADD3 R24, P1, P0, R4, R24, R22.reuse ;  /* 0x0000001804187210 */ /* 0x100fe2000783e016 */
[----:B------:R-:W4:Y:S01]  /*1220*/  S2R R21, SR_TID.X ;  /* 0x0000000000157919 */ /* 0x000f220000002100 */
[----:B------:R-:W-:Y:S01]  /*1230*/  SHF.R.S32.HI R22, RZ, 0x1f, R22 ;  /* 0x0000001fff167819 */ /* 0x000fe20000011416 */
[----:B------:R-:W5:Y:S01]  /*1240*/  LDC.64 R4, c[0x0][0x5f8] ;  /* 0x00017e00ff047b82 */ /* 0x000f620000000a00 */
[----:B------:R-:W5:Y:S01]  /*1250*/  LDCU.64 UR14, c[0x0][0x3c8] ;  /* 0x00007900ff0e77ac */ /* 0x000f620008000a00 */
[----:B------:R-:W-:Y:S01]  /*1260*/  BSSY.RECONVERGENT B1, `(.L_x_401) ;  /* 0x00005ed000017945 */ /* 0x000fe20003800200 */
[----:B------:R-:W-:Y:S01]  /*1270*/  USHF.L.U32 UR28, UR26, 0x6, URZ ;  /* 0x000000061a1c7899 */ /* 0x000fe200080006ff */
[----:B-1----:R-:W-:Y:S01]  /*1280*/  IMAD R26, R19, UR4, RZ ;  /* 0x00000004131a7c24 */ /* 0x002fe2000f8e02ff */
[----:B------:R-:W-:-:S03]  /*1290*/  USHF.L.U64.HI UR25, UR4, 0x5, UR5 ;  /* 0x0000000504197899 */ /* 0x000fc60008010205 */
[----:B------:R-:W1:Y:S01]  /*12a0*/  LDC.64 R248, c[0x0][0x420] ;  /* 0x00010800fff87b82 */ /* 0x000e620000000a00 */
[----:B------:R-:W-:Y:S01]  /*12b0*/  USHF.L.U32 UR27, UR4, 0x5, URZ ;  /* 0x00000005041b7899 */ /* 0x000fe200080006ff */
[C---:B------:R-:W-:Y:S02]  /*12c0*/  IMAD R11, R17.reuse, UR5, R26 ;  /* 0x00000005110b7c24 */ /* 0x040fe4000f8e021a */
[----:B------:R-:W-:-:S04]  /*12d0*/  IMAD.WIDE.U32 R26, R17, UR4, R28 ;  /* 0x00000004111a7c25 */ /* 0x000fc8000f8e001c */
[----:B------:R-:W-:Y:S01]  /*12e0*/  IMAD.IADD R27, R27, 0x1, R11 ;  /* 0x000000011b1b7824 */ /* 0x000fe200078e020b */
[----:B------:R-:W-:Y:S01]  /*12f0*/  IADD3.X R11, PT, PT, R14, R15, R22, P1, P0 ;  /* 0x0000000f0e0b7210 */ /* 0x000fe20000fe0416 */
[----:B------:R-:W-:Y:S02]  /*1300*/  IMAD.MOV.U32 R14, RZ, RZ, R214 ;  /* 0x000000ffff0e7224 */ /* 0x000fe400078e00d6 */
[----:B------:R-:W-:Y:S02]  /*1310*/  IMAD.MOV.U32 R15, RZ, RZ, RZ ;  /* 0x000000ffff0f7224 */ /* 0x000fe400078e00ff */
[----:B------:R-:W-:Y:S01]  /*1320*/  IMAD.WIDE.U32 R30, R206, UR6, R26 ;  /* 0x00000006ce1e7c25 */ /* 0x000fe2000f8e001a */
[----:B---3--:R-:W-:-:S03]  /*1330*/  SHF.R.U32.HI R246, RZ, 0x5, R246 ;  /* 0x00000005fff67819 */ /* 0x008fc600000116f6 */
[----:B--2---:R-:W-:-:S04]  /*1340*/  IMAD.WIDE.U32 R22, R17, R2, R14 ;  /* 0x0000000211167225 */ /* 0x004fc800078e000e */
[----:B------:R-:W-:Y:S01]  /*1350*/  IMAD R26, R19, R2, RZ ;  /* 0x00000002131a7224 */ /* 0x000fe200078e02ff */
[----:B------:R-:W-:Y:S01]  /*1360*/  IADD3 R28, P0, PT, R20, R22, RZ ;  /* 0x00000016141c7210 */ /* 0x000fe20007f1e0ff */
[----:B------:R-:W-:Y:S01]  /*1370*/  IMAD R31, R206, UR7, R31 ;  /* 0x00000007ce1f7c24 */ /* 0x000fe2000f8e021f */
[----:B------:R-:W2:Y:S01]  /*1380*/  LDC R22, c[0x0][0x508] ;  /* 0x00014200ff167b82 */ /* 0x000ea20000000800 */
[----:B------:R-:W-:Y:S01]  /*1390*/  IMAD R26, R17, R3, R26 ;  /* 0x00000003111a7224 */ /* 0x000fe200078e021a */
[----:B------:R-:W3:Y:S04]  /*13a0*/  LDCU.64 UR6, c[0x0][0x550] ;  /* 0x0000aa00ff0677ac */ /* 0x000ee80008000a00 */
[----:B------:R-:W-:Y:S01]  /*13b0*/  IADD3.X R29, PT, PT, R9, R23, R26, P0, !PT ;  /* 0x00000017091d7210 */ /* 0x000fe200007fe41a */
[----:B------:R-:W-:Y:S01]  /*13c0*/  IMAD.WIDE.U32 R26, R215, UR4, R30 ;  /* 0x00000004d71a7c25 */ /* 0x000fe2000f8e001e */
[----:B----4-:R-:W-:-:S03]  /*13d0*/  LOP3.LUT R9, R21, 0x1f, RZ, 0xc0, !PT ;  /* 0x0000001f15097812 */ /* 0x010fc600078ec0ff */
[----:B-----5:R-:W-:-:S04]  /*13e0*/  IMAD.WIDE.U32 R20, R4, UR16, RZ ;  /* 0x0000001004147c25 */ /* 0x020fc8000f8e00ff */
[----:B------:R-:W-:Y:S01]  /*13f0*/  IMAD R17, R246, UR26, R9 ;  /* 0x0000001af6117c24 */ /* 0x000fe2000f8e0209 */
[----:B------:R-:W-:Y:S01]  /*1400*/  SEL R4, R20, RZ, P4 ;  /* 0x000000ff14047207 */ /* 0x000fe20002000000 */
[----:B------:R-:W-:Y:S02]  /*1410*/  IMAD R20, R5, UR16, R21 ;  /* 0x0000001005147c24 */ /* 0x000fe4000f8e0215 */
[----:B------:R-:W-:Y:S01]  /*1420*/  IMAD R229, R215, UR5, R27 ;  /* 0x00000005d7e57c24 */ /* 0x000fe2000f8e021b */
[----:B------:R-:W-:Y:S01]  /*1430*/  IADD3 R5, P1, P0, R17, R24, R4 ;  /* 0x0000001811057210 */ /* 0x000fe2000783e004 */
[----:B------:R-:W-:Y:S01]  /*1440*/  VIADD R4, R232, UR21 ;  /* 0x00000015e8047c36 */ /* 0x000fe20008000000 */
[----:B------:R-:W4:Y:S01]  /*1450*/  LDCU.64 UR4, c[0x0][0x380] ;  /* 0x00007000ff0477ac */ /* 0x000f220008000a00 */
[----:B------:R-:W-:Y:S01]  /*1460*/  IMAD.WIDE.U32 R28, R206, UR14, R28 ;  /* 0x0000000ece1c7c25 */ /* 0x000fe2000f8e001c */
[----:B------:R-:W5:Y:S01]  /*1470*/  LDC.64 R24, c[0x0][0x5e8] ;  /* 0x00017a00ff187b82 */ /* 0x000f620000000a00 */
[----:B------:R-:W-:-:S02]  /*1480*/  SHF.R.S32.HI R17, RZ, 0x1f, R17 ;  /* 0x0000001fff117819 */ /* 0x000fc40000011411 */
[----:B--2---:R-:W-:Y:S01]  /*1490*/  IADD3 R22, PT, PT, R4, -R22, -R239 ;  /* 0x8000001604167210 */ /* 0x004fe20007ffe8ef */
[----:B------:R-:W-:Y:S01]  /*14a0*/  IMAD R29, R206, UR15, R29 ;  /* 0x0000000fce1d7c24 */ /* 0x000fe2000f8e021d */
[----:B------:R-:W2:Y:S01]  /*14b0*/  LDCU.64 UR14, c[0x0][0x570] ;  /* 0x0000ae00ff0e77ac */ /* 0x000ea20008000a00 */
[----:B------:R-:W-:Y:S02]  /*14c0*/  SEL R20, R20, RZ, P4 ;  /* 0x000000ff14147207 */ /* 0x000fe40002000000 */
[----:B------:R-:W-:Y:S01]  /*14d0*/  SHF.R.S32.HI R19, RZ, 0x1f, R22 ;  /* 0x0000001fff137819 */ /* 0x000fe20000011416 */
[----:B------:R-:W-:Y:S01]  /*14e0*/  IMAD.WIDE.U32 R28, R215, R2, R28 ;  /* 0x00000002d71c7225 */ /* 0x000fe200078e001c */
[----:B------:R-:W-:Y:S02]  /*14f0*/  IADD3.X R11, PT, PT, R17, R11, R20, P1, P0 ;  /* 0x0000000b110b7210 */ /* 0x000fe40000fe0414 */
[----:B------:R-:W-:Y:S01]  /*1500*/  LEA.HI R19, R19, R22, RZ, 0x6 ;  /* 0x0000001613137211 */ /* 0x000fe200078f30ff */
[----:B------:R-:W-:Y:S01]  /*1510*/  IMAD R227, R215, R3, R29 ;  /* 0x00000003d7e37224 */ /* 0x000fe200078e021d */
[----:B------:R-:W-:Y:S01]  /*1520*/  IADD3 R5, P0, PT, R5, UR28, RZ ;  /* 0x0000001c05057c10 */ /* 0x000fe2000ff1e0ff */
[----:B------:R-:W-:Y:S01]  /*1530*/  IMAD.U32 R20, RZ, RZ, UR28 ;  /* 0x0000001cff147e24 */ /* 0x000fe2000f8e00ff */
[----:B------:R-:W-:-:S02]  /*1540*/  SHF.R.S32.HI R19, RZ, 0x6, R19 ;  /* 0x00000006ff137819 */ /* 0x000fc40000011413 */
[C---:B----4-:R-:W-:Y:S02]  /*1550*/  LEA R226, P1, R28.reuse, UR4, 0x1 ;  /* 0x000000041ce27c11 */ /* 0x050fe4000f8208ff */
[----:B------:R-:W-:Y:S02]  /*1560*/  VIMNMX R222, PT, PT, RZ, R19, !PT ;  /* 0x00000013ffde7248 */ /* 0x000fe40007fe0100 */
[----:B------:R-:W-:Y:S02]  /*1570*/  LEA.HI.X R227, R28, UR5, R227, 0x1, P1 ;  /* 0x000000051ce37c11 */ /* 0x000fe400088f0ce3 */
[----:B------:R-:W-:Y:S02]  /*1580*/  ISETP.GT.AND P1, PT, R237, R222, PT ;  /* 0x000000deed00720c */ /* 0x000fe40003f24270 */
[----:B------:R-:W-:Y:S02]  /*1590*/  LEA.HI.X.SX32 R20, R20, R11, 0x1, P0 ;  /* 0x0000000b14147211 */ /* 0x000fe400000f0eff */
[----:B--2---:R-:W-:-:S02]  /*15a0*/  LEA R242, P0, R5, UR14, 0x2 ;  /* 0x0000000e05f27c11 */ /* 0x004fc4000f8010ff */
[----:B------:R-:W-:Y:S02]  /*15b0*/  LEA R17, R13, R18, 0x6 ;  /* 0x000000120d117211 */ /* 0x000fe400078e30ff */
[C---:B---3--:R-:W-:Y:S02]  /*15c0*/  LEA R228, P3, R26.reuse, UR6, 0x1 ;  /* 0x000000061ae47c11 */ /* 0x048fe4000f8608ff */
[----:B------:R-:W-:Y:S01]  /*15d0*/  LEA.HI.X R243, R5, UR15, R20, 0x2, P0 ;  /* 0x0000000f05f37c11 */ /* 0x000fe200080f1414 */
[----:B-----5:R-:W-:Y:S01]  /*15e0*/  IMAD.WIDE R224, R17, 0x4, R24 ;  /* 0x0000000411e07825 */ /* 0x020fe200078e0218 */
[----:B------:R-:W-:Y:S02]  /*15f0*/  IADD3 R11, P0, PT, R215, 0x20, RZ ;  /* 0x00000020d70b7810 */ /* 0x000fe40007f1e0ff */
[----:B------:R-:W-:Y:S01]  /*1600*/  LEA.HI.X R229, R26, UR7, R229, 0x1, P3 ;  /* 0x000000071ae57c11 */ /* 0x000fe200098f0ce5 */
[----:B------:R-:W-:Y:S01]  /*1610*/  IMAD R5, R13, 0x40, R16 ;  /* 0x000000400d057824 */ /* 0x000fe200078e0210 */
[C---:B------:R-:W-:Y:S01]  /*1620*/  SHF.L.U64.HI R16, R2.reuse, 0x5, R3 ;  /* 0x0000000502107819 */ /* 0x040fe20000010203 */
[----:B------:R-:W-:Y:S01]  /*1630*/  IMAD.SHL.U32 R3, R2, 0x20, RZ ;  /* 0x0000002002037824 */ /* 0x000fe200078e00ff */
[----:B------:R-:W-:Y:S01]  /*1640*/  IADD3 R17, PT, PT, R215, 0x20, RZ ;  /* 0x00000020d7117810 */ /* 0x000fe20007ffe0ff */
[----:B------:R-:W-:-:S02]  /*1650*/  IMAD.MOV.U32 R223, RZ, RZ, R225 ;  /* 0x000000ffffdf7224 */ /* 0x000fc400078e00e1 */
[----:B-1----:R-:W-:-:S04]  /*1660*/  IMAD.WIDE R248, R5, 0x4, R248 ;  /* 0x0000000405f87825 */ /* 0x002fc800078e02f8 */
        /* <DEDUP_REMOVED lines=13> */
.L_x_413:
[----:B------:R-:W1:Y:S01]  /*1740*/  LDCU.64 UR10, c[0x0][0x5c0] ;  /* 0x0000b800ff0a77ac */ /* 0x000e620008000a00 */
[----:B------:R-:W-:-:S05]  /*1750*/  IADD3 R0, PT, PT, R238, R241, RZ ;  /* 0x000000f1ee007210 */ /* 0x000fca0007ffe0ff */
[C---:B-1----:R-:W-:Y:S02]  /*1760*/  IMAD R3, R0.reuse, UR11, RZ ;  /* 0x0000000b00037c24 */ /* 0x042fe4000f8e02ff */
[----:B------:R-:W-:-:S05]  /*1770*/  IMAD.WIDE.U32 R4, R0, UR10, RZ ;  /* 0x0000000a00047c25 */ /* 0x000fca000f8e00ff */
[----:B------:R-:W-:Y:S02]  /*1780*/  IADD3 R0, PT, PT, R5, R3, RZ ;  /* 0x0000000305007210 */ /* 0x000fe40007ffe0ff */
.L_x_414:
        /* <DEDUP_REMOVED lines=11> */
.L_x_415:
[----:B------:R-:W1:Y:S01]  /*1840*/  LDCU.64 UR6, c[0x0][0x5c8] ;  /* 0x0000b900ff0677ac */ /* 0x000e620008000a00 */
[----:B------:R-:W-:-:S05]  /*1850*/  IADD3 R238, PT, PT, R238, R241, RZ ;  /* 0x000000f1eeee7210 */ /* 0x000fca0007ffe0ff */
[C---:B-1----:R-:W-:Y:S02]  /*1860*/  IMAD R5, R238.reuse, UR7, RZ ;  /* 0x00000007ee057c24 */ /* 0x042fe4000f8e02ff */
[----:B------:R-:W-:-:S05]  /*1870*/  IMAD.WIDE.U32 R6, R238, UR6, RZ ;  /* 0x00000006ee067c25 */ /* 0x000fca000f8e00ff */
[----:B------:R-:W-:-:S07]  /*1880*/  IADD3 R5, PT, PT, R7, R5, RZ ;  /* 0x0000000507057210 */ /* 0x000fce0007ffe0ff */
.L_x_416:
        /* <DEDUP_REMOVED lines=27> */
.L_x_418:
[----:B------:R-:W-:Y:S05]  /*1a40*/  BSYNC.RECONVERGENT B0 ;  /* 0x0000000000007941 */ /* 0x000fea0003800200 */
.L_x_417:
        /* <DEDUP_REMOVED lines=15> */
.L_x_420:
[----:B------:R-:W-:Y:S05]  /*1b40*/  BSYNC.RECONVERGENT B0 ;  /* 0x0000000000007941 */ /* 0x000fea0003800200 */
.L_x_419:
        /* <DEDUP_REMOVED lines=22> */
.L_x_422:
[----:B------:R-:W-:Y:S05]  /*1cb0*/  BSYNC.RECONVERGENT B0 ;  /* 0x0000000000007941 */ /* 0x000fea0003800200 */
.L_x_421:
[----:B------:R-:W-:Y:S05]  /*1cc0*/  @P3 BRA `(.L_x_423) ;  /* 0x0000005400183947 */ /* 0x000fea0003800000 */
[----:B------:R-:W4:Y:S01]  /*1cd0*/  LDCU UR10, c[0x0][0x440] ;  /* 0x00008800ff0a77ac */ /* 0x000f220008000800 */
[----:B---3--:R-:W-:Y:S01]  /*1ce0*/  MOV R5, R3 ;  /* 0x0000000300057202 */ /* 0x008fe20000000f00 */
[----:B------:R-:W-:Y:S01]  /*1cf0*/  IMAD R2, R2, UR6, RZ ;  /* 0x0000000602027c24 */ /* 0x000fe2000f8e02ff */
[----:B------:R-:W3:Y:S01]  /*1d00*/  LDCU.64 UR4, c[0x0][0x568] ;  /* 0x0000ad00ff0477ac */ /* 0x000ee20008000a00 */
[----:B------:R-:W-:Y:S02]  /*1d10*/  IMAD.MOV.U32 R4, RZ, RZ, R6 ;  /* 0x000000ffff047224 */ /* 0x000fe400078e0006 */
[C---:B------:R-:W-:Y:S02]  /*1d20*/  IMAD R2, R11.reuse, UR7, R2 ;  /* 0x000000070b027c24 */ /* 0x040fe4000f8e0202 */
[----:B------:R-:W-:-:S04]  /*1d30*/  IMAD.WIDE.U32 R4, R11, UR6, R4 ;  /* 0x000000060b047c25 */ /* 0x000fc8000f8e0004 */
[----:B------:R-:W-:Y:S01]  /*1d40*/  IMAD.IADD R3, R5, 0x1, R2 ;  /* 0x0000000105037824 */ /* 0x000fe200078e0202 */
[----:B----4-:R-:W-:Y:S02]  /*1d50*/  ISETP.GE.AND P0, PT, R214, UR10, PT ;  /* 0x0000000ad6007c0c */ /* 0x010fe4000bf06270 */
[----:B---3--:R-:W-:-:S04]  /*1d60*/  LEA R2, P1, R4, UR4, 0x1 ;  /* 0x0000000404027c11 */ /* 0x008fc8000f8208ff */
[----:B------:R-:W-:-:S07]  /*1d70*/  LEA.HI.X R3, R4, UR5, R3, 0x1, P1 ;  /* 0x0000000504037c11 */ /* 0x000fce00088f0c03 */
[----:B------:R3:W-:Y:S01]  /*1d80*/  @!P0 STG.E.128 desc[UR18][R2.64], RZ ;  /* 0x000000ff02008986 */ /* 0x0007e2000c101d12 */
[----:B------:R-:W-:-:S13]  /*1d90*/  ISETP.GE.AND P0, PT, R208, UR10, PT ;  /* 0x0000000ad0007c0c */ /* 0x000fda000bf06270 */
[----:B------:R-:W-:Y:S05]  /*1da0*/  @P0 BRA `(.L_x_423) ;  /* 0x0000005000e00947 */ /* 0x000fea0003800000 */
[----:B------:R4:W-:Y:S01]  /*1db0*/  STG.E.128 desc[UR18][R2.64+0x80], RZ ;  /* 0x000080ff02007986 */ /* 0x0009e2000c101d12 */
[----:B------:R-:W-:Y:S05]  /*1dc0*/  BRA `(.L_x_423) ;  /* 0x0000005000d87947 */ /* 0x000fea0003800000 */
.L_x_412:
[----:B------:R-:W-:Y:S01]  /*1dd0*/  IMAD.U32 R5, RZ, RZ, UR10 ;  /* 0x0000000aff057e24 */ /* 0x000fe2000f8e00ff */
[----:B------:R-:W-:Y:S01]  /*1de0*/  UIMAD UR6, UR20, UR10, URZ ;  /* 0x0000000a140672a4 */ /* 0x000fe2000f8e02ff */
[----:B------:R-:W-:Y:S02]  /*1df0*/  @P4 BAR.SYNC.DEFER_BLOCKING 0x0 ;  /* 0x0000000000004b1d */ /* 0x000fe40000010000 */
[----:B------:R-:W-:Y:S01]  /*1e00*/  IMAD.WIDE.U32 R18, R5, UR21, R14 ;  /* 0x0000001505127c25 */ /* 0x000fe2000f8e000e */
[----:B------:R-:W-:Y:S01]  /*1e10*/  UIMAD UR6, UR21, UR11, UR6 ;  /* 0x0000000b150672a4 */ /* 0x000fe2000f8e0206 */
[----:B------:R-:W-:Y:S02]  /*1e20*/  LOP3.LUT R5, R13, 0x80000001, RZ, 0xc0, !PT ;  /* 0x800000010d057812 */ /* 0x000fe400078ec0ff */
[----:B------:R-:W1:Y:S01]  /*1e30*/  LDCU.64 UR4, c[0x0][0x3d8] ;  /* 0x00007b00ff0477ac */ /* 0x000e620008000a00 */
[----:B------:R-:W-:Y:S01]  /*1e40*/  IADD3 R20, P0, PT, R12, R18, RZ ;  /* 0x000000120c147210 */ /* 0x000fe20007f1e0ff */
[----:B------:R-:W-:Y:S03]  /*1e50*/  BSSY.RECONVERGENT B0, `(.L_x_424) ;  /* 0x0000021000007945 */ /* 0x000fe60003800200 */
[----:B------:R-:W-:-:S02]  /*1e60*/  IADD3.X R21, PT, PT, R10, UR6, R19, P0, !PT ;  /* 0x000000060a157c10 */ /* 0x000fc400087fe413 */
[----:B------:R-:W-:Y:S02]  /*1e70*/  IADD3 R10, PT, PT, R239, -UR21, RZ ;  /* 0x80000015ef0a7c10 */ /* 0x000fe4000fffe0ff */
[----:B------:R-:W-:Y:S02]  /*1e80*/  ISETP.NE.AND P0, PT, R5, 0x1, PT ;  /* 0x000000010500780c */ /* 0x000fe40003f05270 */
[----:B------:R-:W-:Y:S02]  /*1e90*/  ISETP.GE.AND P6, PT, R215, R10, PT ;  /* 0x0000000ad700720c */ /* 0x000fe40003fc6270 */
[----:B------:R-:W-:Y:S01]  /*1ea0*/  SEL R5, RZ, 0x4000, P0 ;  /* 0x00004000ff057807 */ /* 0x000fe20000000000 */
[----:B-1----:R-:W-:Y:S02]  /*1eb0*/  IMAD R19, R0, UR4, RZ ;  /* 0x0000000400137c24 */ /* 0x002fe4000f8e02ff */
[----:B------:R-:W-:-:S04]  /*1ec0*/  IMAD.WIDE.U32 R20, R6, UR4, R20 ;  /* 0x0000000406147c25 */ /* 0x000fc8000f8e0014 */
[----:B------:R-:W-:-:S04]  /*1ed0*/  IMAD R19, R6, UR5, R19 ;  /* 0x0000000506137c24 */ /* 0x000fc8000f8e0213 */
[----:B------:R-:W-:Y:S01]  /*1ee0*/  IMAD.IADD R19, R21, 0x1, R19 ;  /* 0x0000000115137824 */ /* 0x000fe200078e0213 */
[----:B------:R-:W-:Y:S06]  /*1ef0*/  @P6 BRA `(.L_x_425) ;  /* 0x0000000000506947 */ /* 0x000fec0003800000 */
[----:B------:R-:W1:Y:S01]  /*1f00*/  LDCU UR6, c[0x0][0x440] ;  /* 0x00008800ff0677ac */ /* 0x000e620008000800 */
[----:B------:R-:W-:Y:S01]  /*1f10*/  IMAD.MOV.U32 R18, RZ, RZ, R20 ;  /* 0x000000ffff127224 */ /* 0x000fe200078e0014 */
[----:B------:R-:W2:Y:S03]  /*1f20*/  LDCU.64 UR4, c[0x0][0x390] ;  /* 0x00007200ff0477ac */ /* 0x000ea60008000a00 */
        /* <DEDUP_REMOVED lines=17> */
.L_x_425:
[----:B------:R2:W-:Y:S04]  /*2040*/  STS.128 [R212+0x10000], RZ ;  /* 0x010000ffd4007388 */ /* 0x0005e80000000c00 */
[----:B------:R2:W-:Y:S02]  /*2050*/  STS.128 [R212+0x12000], RZ ;  /* 0x012000ffd4007388 */ /* 0x0005e40000000c00 */
.L_x_426:
[----:B------:R-:W-:Y:S05]  /*2060*/  BSYNC.RECONVERGENT B0 ;  /* 0x0000000000007941 */ /* 0x000fea0003800200 */
.L_x_424:
        /* <DEDUP_REMOVED lines=26> */
.L_x_428:
[----:B------:R-:W-:Y:S05]  /*2210*/  BSYNC.RECONVERGENT B0 ;  /* 0x0000000000007941 */ /* 0x000fea0003800200 */
.L_x_427:
        /* <DEDUP_REMOVED lines=21> */
.L_x_430:
[----:B------:R1:W-:Y:S04]  /*2370*/  STS.128 [R212+0x8000], RZ ;  /* 0x008000ffd4007388 */ /* 0x0003e80000000c00 */
[----:B------:R1:W-:Y:S02]  /*2380*/  STS.128 [R212+0xa000], RZ ;  /* 0x00a000ffd4007388 */ /* 0x0003e40000000c00 */
.L_x_431:
[----:B------:R-:W-:Y:S05]  /*2390*/  BSYNC.RECONVERGENT B0 ;  /* 0x0000000000007941 */ /* 0x000fea0003800200 */
.L_x_429:
[----:B------:R-:W-:Y:S01]  /*23a0*/  ISETP.GE.AND P3, PT, R17, R10, PT ;  /* 0x0000000a1100720c */ /* 0x000fe20003f66270 */
[----:B------:R-:W-:-:S12]  /*23b0*/  BSSY.RECONVERGENT B0, `(.L_x_432) ;  /* 0x0000016000007945 */ /* 0x000fd80003800200 */
[----:B------:R1:W-:Y:S04]  /*23c0*/  @P3 STS.128 [R212+0x9000], RZ ;  /* 0x009000ffd4003388 */ /* 0x0003e80000000c00 */
[----:B------:R1:W-:Y:S01]  /*23d0*/  @P3 STS.128 [R212+0xb000], RZ ;  /* 0x00b000ffd4003388 */ /* 0x0003e20000000c00 */
[----:B------:R-:W-:Y:S05]  /*23e0*/  @P3 BRA `(.L_x_433) ;  /* 0x0000000000483947 */ /* 0x000fea0003800000 */
[----:B------:R-:W5:Y:S01]  /*23f0*/  LDCU UR4, c[0x0][0x440] ;  /* 0x00008800ff0477ac */ /* 0x000f620008000800 */
[----:B------:R-:W-:Y:S02]  /*2400*/  IMAD.U32 R17, RZ, RZ, UR27 ;  /* 0x0000001bff117e24 */ /* 0x000fe4000f8e00ff */
[----:B-1----:R-:W-:Y:S02]  /*2410*/  IMAD.U32 R13, RZ, RZ, UR27 ;  /* 0x0000001bff0d7e24 */ /* 0x002fe4000f8e00ff */
[----:B------:R-:W-:Y:S01]  /*2420*/  IMAD.U32 R12, RZ, RZ, UR25 ;  /* 0x00000019ff0c7e24 */ /* 0x000fe2000f8e00ff */
        /* <DEDUP_REMOVED lines=14> */
.L_x_433:
[----:B------:R-:W-:Y:S05]  /*2510*/  BSYNC.RECONVERGENT B0 ;  /* 0x0000000000007941 */ /* 0x000fea0003800200 */
.L_x_432:
        /* <DEDUP_REMOVED lines=19> */
.L_x_435:
[----:B------:R1:W-:Y:S04]  /*2650*/  STS.128 [R235], RZ ;  /* 0x000000ffeb007388 */ /* 0x0003e80000000c00 */
[----:B------:R1:W-:Y:S02]  /*2660*/  STS.128 [R235+0x2000], RZ ;  /* 0x002000ffeb007388 */ /* 0x0003e40000000c00 */
.L_x_436:
[----:B------:R-:W-:Y:S05]  /*2670*/  BSYNC.RECONVERGENT B0 ;  /* 0x0000000000007941 */ /* 0x000fea0003800200 */
.L_x_434:
[C---:B-1----:R-:W-:Y:S01]  /*2680*/  VIADD R13, R210.reuse, 0x8 ;  /* 0x00000008d20d7836 */ /* 0x042fe20000000000 */
        /* <DEDUP_REMOVED lines=26> */
.L_x_438:
[----:B------:R-:W-:Y:S05]  /*2830*/  BSYNC.RECONVERGENT B0 ;  /* 0x0000000000007941 */ /* 0x000fea0003800200 */
.L_x_437:
        /* <DEDUP_REMOVED lines=34> */
.L_x_440:
[----:B------:R1:W-:Y:S04]  /*2a60*/  STS.128 [R212+0xc000], RZ ;  /* 0x00c000ffd4007388 */ /* 0x0003e80000000c00 */
[----:B------:R1:W-:Y:S02]  /*2a70*/  STS.128 [R212+0xe000], RZ ;  /* 0x00e000ffd4007388 */ /* 0x0003e40000000c00 */
.L_x_441:
[----:B------:R-:W-:Y:S05]  /*2a80*/  BSYNC.RECONVERGENT B0 ;  /* 0x0000000000007941 */ /* 0x000fea0003800200 */
.L_x_439:
[----:B------:R1:W-:Y:S01]  /*2a90*/  @P5 STS.128 [R212+0xd000], RZ ;  /* 0x00d000ffd4005388 */ /* 0x0003e20000000c00 */
[----:B------:R-:W-:Y:S03]  /*2aa0*/  BSSY.RECONVERGENT B0, `(.L_x_442) ;  /* 0x0000019000007945 */ /* 0x000fe60003800200 */
        /* <DEDUP_REMOVED lines=24> */
.L_x_443:
[----:B------:R-:W-:Y:S05]  /*2c30*/  BSYNC.RECONVERGENT B0 ;  /* 0x0000000000007941 */ /* 0x000fea0003800200 */
.L_x_442:
[----:B------:R-:W0:Y:S01]  /*2c40*/  LDGDEPBAR ;  /* 0x00000000000079af */ /* 0x000e220000000000 */
[----:B------:R-:W3:Y:S01]  /*2c50*/  LDC.64 R12, c[0x0][0x528] ;  /* 0x00014a00ff0c7b82 */ /* 0x000ee20000000a00 */
[----:B------:R-:W-:Y:S01]  /*2c60*/  IMAD R230, R207, UR22, R206 ;  /* 0x00000016cfe67c24 */ /* 0x000fe2000f8e02ce */
[----:B------:R-:W1:Y:S01]  /*2c70*/  LDCU UR10, c[0x0][0x590] ;  /* 0x0000b200ff0a77ac */ /* 0x000e620008000800 */
[----:B------:R-:W1:Y:S01]  /*2c80*/  S2R R220, SR_TID.X ;  /* 0x0000000000dc7919 */ /* 0x000e620000002100 */
[----:B--2---:R-:W-:Y:S01]  /*2c90*/  IADD3 R7, PT, PT, R236, R210, R239 ;  /* 0x000000d2ec077210 */ /* 0x004fe20007ffe0ef */
[----:B------:R-:W2:Y:S03]  /*2ca0*/  LDCU UR4, c[0x0][0x440] ;  /* 0x00008800ff0477ac */ /* 0x000ea60008000800 */
[----:B------:R-:W1:Y:S01]  /*2cb0*/  LDC R219, c[0x0][0x44c] ;  /* 0x00011300ffdb7b82 */ /* 0x000e620000000800 */
[----:B------:R-:W1:Y:S01]  /*2cc0*/  LDCU UR5, c[0x0][0x3e0] ;  /* 0x00007c00ff0577ac */ /* 0x000e620008000800 */
[----:B------:R-:W1:Y:S01]  /*2cd0*/  LDCU UR7, c[0x0][0x45c] ;  /* 0x00008b80ff0777ac */ /* 0x000e620008000800 */
[----:B------:R-:W1:Y:S01]  /*2ce0*/  LDCU.U8 UR6, c[0x0][0x4f8] ;  /* 0x00009f00ff0677ac */ /* 0x000e620008000000 */
[----:B------:R-:W-:-:S04]  /*2cf0*/  DEPBAR.LE SB0, 0x1 ;  /* 0x000080400000791a */ /* 0x000fc80000000000 */
[----:B------:R-:W-:Y:S06]  /*2d00*/  BAR.SYNC.DEFER_BLOCKING 0x0 ;  /* 0x0000000000007b1d */ /* 0x000fec0000010000 */
[----:B---3--:R-:W3:Y:S04]  /*2d10*/  LDG.E.64 R10, desc[UR18][R12.64+0x8] ;  /* 0x000008120c0a7981 */ /* 0x008ee8000c1e1b00 */
[----:B------:R-:W2:Y:S01]  /*2d20*/  LDG.E.64 R2, desc[UR18][R12.64] ;  /* 0x000000120c027981 */ /* 0x000ea2000c1e1b00 */
[----:B------:R-:W-:Y:S01]  /*2d30*/  IMAD.SHL.U32 R230, R230, 0x20, RZ ;  /* 0x00000020e6e67824 */ /* 0x000fe200078e00ff */
[----:B------:R-:W-:Y:S01]  /*2d40*/  LOP3.LUT R246, R246, 0x3, RZ, 0xc0, !PT ;  /* 0x00000003f6f67812 */ /* 0x000fe200078ec0ff */
[----:B------:R-:W-:Y:S01]  /*2d50*/  IMAD.SHL.U32 R198, R202, 0x2, RZ ;  /* 0x00000002cac67824 */ /* 0x000fe200078e00ff */
[----:B------:R-:W1:Y:S01]  /*2d60*/  LDSM.16.M88.4 R116, [R203] ;  /* 0x00000000cb74783b */ /* 0x000e620000000200 */
[----:B------:R-:W-:Y:S01]  /*2d70*/  IMAD.SHL.U32 R0, R204, 0x2, RZ ;  /* 0x00000002cc007824 */ /* 0x000fe200078e00ff */
[----:B------:R-:W-:Y:S01]  /*2d80*/  IADD3 R221, PT, PT, R4, 0x40, -R239 ;  /* 0x0000004004dd7810 */ /* 0x000fe20007ffe8ef */
[----:B------:R-:W-:Y:S01]  /*2d90*/  IMAD.MOV.U32 R244, RZ, RZ, 0x10 ;  /* 0x00000010fff47424 */ /* 0x000fe200078e00ff */
[----:B------:R-:W1:Y:S01]  /*2da0*/  LDSM.16.M88.4 R120, [R203+0x800] ;  /* 0x00080000cb78783b */ /* 0x000e620000000200 */
[----:B------:R-:W-:Y:S01]  /*2db0*/  IMAD.SHL.U32 R188, R204, 0x2, RZ ;  /* 0x00000002ccbc7824 */ /* 0x000fe200078e00ff */
[----:B------:R-:W-:Y:S01]  /*2dc0*/  CS2R R94, SRZ ;  /* 0x00000000005e7805 */ /* 0x000fe2000001ff00 */
[--C-:B------:R-:W-:Y:S01]  /*2dd0*/  IMAD.IADD R189, R203, 0x1, R198.reuse ;  /* 0x00000001cbbd7824 */ /* 0x100fe200078e02c6 */
[----:B------:R-:W1:Y:S01]  /*2de0*/  LDSM.16.M88.4 R148, [R203+0x2000] ;  /* 0x00200000cb94783b */ /* 0x000e620000000200 */
[--C-:B------:R-:W-:Y:S01]  /*2df0*/  IMAD.IADD R191, R205, 0x1, R198.reuse ;  /* 0x00000001cdbf7824 */ /* 0x100fe200078e02c6 */
[----:B------:R-:W-:Y:S01]  /*2e00*/  CS2R R92, SRZ ;  /* 0x00000000005c7805 */ /* 0x000fe2000001ff00 */
[----:B------:R-:W-:Y:S01]  /*2e10*/  IMAD.IADD R195, R199, 0x1, R198 ;  /* 0x00000001c7c37824 */ /* 0x000fe200078e02c6 */
[----:B------:R-:W1:Y:S01]  /*2e20*/  LDSM.16.M88.4 R152, [R203+0x2800] ;  /* 0x00280000cb98783b */ /* 0x000e620000000200 */
[----:B------:R-:W-:Y:S01]  /*2e30*/  IMAD.IADD R232, R7, 0x1, -R232 ;  /* 0x0000000107e87824 */ /* 0x000fe200078e0ae8 */
[----:B------:R-:W-:Y:S01]  /*2e40*/  CS2R R98, SRZ ;  /* 0x0000000000627805 */ /* 0x000fe2000001ff00 */
[--C-:B------:R-:W-:Y:S01]  /*2e50*/  IMAD.IADD R197, R205, 0x1, R5.reuse ;  /* 0x00000001cdc57824 */ /* 0x100fe200078e0205 */
[----:B------:R-:W-:Y:S01]  /*2e60*/  CS2R R96, SRZ ;  /* 0x0000000000607805 */ /* 0x000fe2000001ff00 */
[----:B------:R-:W-:Y:S01]  /*2e70*/  IMAD.IADD R196, R200, 0x1, R5 ;  /* 0x00000001c8c47824 */ /* 0x000fe200078e0205 */
[----:B------:R-:W-:Y:S01]  /*2e80*/  CS2R R90, SRZ ;  /* 0x00000000005a7805 */ /* 0x000fe2000001ff00 */
[----:B------:R-:W-:Y:S01]  /*2e90*/  IMAD.MOV.U32 R231, RZ, RZ, R235 ;  /* 0x000000ffffe77224 */ /* 0x000fe200078e00eb */
        /* <DEDUP_REMOVED lines=26> */
[----:B----4-:R-:W-:Y:S01]  /*3040*/  CS2R R20, SRZ ;  /* 0x0000000000147805 */ /* 0x010fe2000001ff00 */
[----:B------:R-:W-:Y:S01]  /*3050*/  IMAD R246, R237, 0x4, R246 ;  /* 0x00000004edf67824 */ /* 0x000fe200078e02f6 */
[----:B-1----:R-:W-:Y:S01]  /*3060*/  SHF.R.U32.HI R245, RZ, 0x7, R220 ;  /* 0x00000007fff57819 */ /* 0x002fe200000116dc */
[--C-:B------:R-:W-:Y:S01]  /*3070*/  IMAD.IADD R192, R205, 0x1, R188.reuse ;  /* 0x00000001cdc07824 */ /* 0x100fe200078e02bc */
[----:B------:R-:W-:Y:S01]  /*3080*/  USHF.L.U32 UR10, UR10, 0x6, URZ ;  /* 0x000000060a0a7899 */ /* 0x000fe200080006ff */
[----:B------:R-:W-:Y:S01]  /*3090*/  IMAD.IADD R193, R199, 0x1, R188 ;  /* 0x00000001c7c17824 */ /* 0x000fe200078e02bc */
[----:B------:R-:W-:Y:S01]  /*30a0*/  UIADD3 UR21, UPT, UPT, UR21, 0x40, URZ ;  /* 0x0000004015157890 */ /* 0x000fe2000fffe0ff */
[C---:B------:R-:W-:Y:S01]  /*30b0*/  IMAD.IADD R190, R188.reuse, 0x1, R191 ;  /* 0x00000001bcbe7824 */ /* 0x040fe200078e02bf */
[----:B------:R-:W-:Y:S01]  /*30c0*/  USHF.L.U32 UR26, UR26, 0x3, URZ ;  /* 0x000000031a1a7899 */ /* 0x000fe200080006ff */
[----:B------:R-:W-:Y:S01]  /*30d0*/  IMAD.IADD R194, R188, 0x1, R195 ;  /* 0x00000001bcc27824 */ /* 0x000fe200078e02c3 */
[----:B---3--:R-:W-:-:S02]  /*30e0*/  IADD3 R250, P1, P0, R230, R10, R9 ;  /* 0x0000000ae6fa7210 */ /* 0x008fc4000783e009 */
[----:B------:R-:W-:Y:S02]  /*30f0*/  SHF.R.S32.HI R230, RZ, 0x1f, R230 ;  /* 0x0000001fffe67819 */ /* 0x000fe400000114e6 */
[----:B--2---:R-:W-:Y:S01]  /*3100*/  R2UR UR12, R2 ;  /* 0x00000000020c72ca */ /* 0x004fe200000e0000 */
[----:B------:R-:W-:Y:S01]  /*3110*/  IMAD.IADD R2, R203, 0x1, R198 ;  /* 0x00000001cb027824 */ /* 0x000fe200078e02c6 */
[----:B------:R-:W-:Y:S01]  /*3120*/  IADD3.X R230, PT, PT, R230, R11, RZ, P1, P0 ;  /* 0x0000000be6e67210 */ /* 0x000fe20000fe04ff */
[----:B------:R-:W-:Y:S01]  /*3130*/  IMAD.WIDE.U32 R250, R250, -0x2daee0ad, RZ ;  /* 0xd2511f53fafa7825 */ /* 0x000fe200078e00ff */
[----:B------:R-:W-:Y:S02]  /*3140*/  R2UR UR11, R3 ;  /* 0x00000000030b72ca */ /* 0x000fe400000e0000 */
[----:B------:R-:W-:Y:S01]  /*3150*/  LOP3.LUT P0, RZ, R220, 0x4, RZ, 0xc0, !PT ;  /* 0x00000004dcff7812 */ /* 0x000fe2000780c0ff */
[----:B------:R-:W-:Y:S01]  /*3160*/  IMAD.IADD R3, R203, 0x1, R0 ;  /* 0x00000001cb037824 */ /* 0x000fe200078e0200 */
[----:B------:R-:W1:Y:S01]  /*3170*/  LDSM.16.M88.4 R132, [R2] ;  /* 0x000000000284783b */ /* 0x000e620000000200 */
[----:B------:R-:W-:Y:S01]  /*3180*/  IMAD.IADD R0, R0, 0x1, R2 ;  /* 0x0000000100007824 */ /* 0x000fe200078e0202 */
[----:B------:R-:W-:-:S02]  /*3190*/  SEL R244, R244, 0xfffffff0, !P0 ;  /* 0xfffffff0f4f47807 */ /* 0x000fc40004000000 */
[----:B------:R-:W2:Y:S01]  /*31a0*/  LDSM.16.M88.4 R124, [R3] ;  /* 0x00000000037c783b */ /* 0x000ea20000000200 */
[----:B------:R-:W-:Y:S02]  /*31b0*/  UIADD3 UR34, UPT, UPT, UR12, -0x61c88647, URZ ;  /* 0x9e3779b90c227890 */ /* 0x000fe4000fffe0ff */
[----:B------:R-:W-:Y:S01]  /*31c0*/  IMAD.IADD R240, R211, 0x1, R244 ;  /* 0x00000001d3f07824 */ /* 0x000fe200078e02f4 */
[----:B------:R-:W3:Y:S01]  /*31d0*/  LDSM.16.M88.4 R128, [R3+0x800] ;  /* 0x000800000380783b */ /* 0x000ee20000000200 */
[----:B------:R-:W-:Y:S02]  /*31e0*/  UIADD3 UR33, UPT, UPT, UR11, -0x4498517b, URZ ;  /* 0xbb67ae850b217890 */ /* 0x000fe4000fffe0ff */
[----:B------:R-:W-:Y:S01]  /*31f0*/  UIADD3 UR32, UPT, UPT, UR12, 0x3c6ef372, URZ ;  /* 0x3c6ef3720c207890 */ /* 0x000fe2000fffe0ff */
[----:B------:R-:W4:Y:S01]  /*3200*/  LDSM.16.M88.4 R156, [R3+0x2000] ;  /* 0x00200000039c783b */ /* 0x000f220000000200 */
[----:B------:R-:W-:Y:S02]  /*3210*/  UIADD3 UR31, UPT, UPT, UR11, 0x76cf5d0a, URZ ;  /* 0x76cf5d0a0b1f7890 */ /* 0x000fe4000fffe0ff */
[----:B------:R-:W-:Y:S01]  /*3220*/  UIADD3 UR30, UPT, UPT, UR12, -0x255992d5, URZ ;  /* 0xdaa66d2b0c1e7890 */ /* 0x000fe2000fffe0ff */
[----:B------:R1:W2:Y:S01]  /*3230*/  LDSM.16.M88.4 R160, [R3+0x2800] ;  /* 0x0028000003a0783b */ /* 0x0002a20000000200 */
[----:B------:R-:W-:-:S02]  /*3240*/  UIADD3 UR29, UPT, UPT, UR11, 0x32370b8f, URZ ;  /* 0x32370b8f0b1d7890 */ /* 0x000fc4000fffe0ff */
[----:B------:R-:W-:Y:S01]  /*3250*/  UIADD3 UR28, UPT, UPT, UR12, 0x78dde6e4, URZ ;  /* 0x78dde6e40c1c7890 */ /* 0x000fe2000fffe0ff */
[----:B------:R-:W2:Y:S01]  /*3260*/  LDSM.16.M88.4 R136, [R2+0x800] ;  /* 0x000800000288783b */ /* 0x000ea20000000200 */
[----:B------:R-:W-:Y:S02]  /*3270*/  UIADD3 UR22, UPT, UPT, UR11, -0x126145ec, URZ ;  /* 0xed9eba140b167890 */ /* 0x000fe4000fffe0ff */
[----:B------:R-:W-:Y:S01]  /*3280*/  UIADD3 UR20, UPT, UPT, UR12, 0x1715609d, URZ ;  /* 0x1715609d0c147890 */ /* 0x000fe2000fffe0ff */
[----:B------:R-:W2:Y:S01]  /*3290*/  LDSM.16.M88.4 R164, [R2+0x2000] ;  /* 0x0020000002a4783b */ /* 0x000ea20000000200 */
[----:B------:R-:W-:Y:S02]  /*32a0*/  UIADD3 UR15, UPT, UPT, UR11, -0x56f99767, URZ ;  /* 0xa90668990b0f7890 */ /* 0x000fe4000fffe0ff */
[----:B------:R-:W-:Y:S01]  /*32b0*/  UIADD3 UR14, UPT, UPT, UR12, -0x4ab325aa, URZ ;  /* 0xb54cda560c0e7890 */ /* 0x000fe2000fffe0ff */
[----:B------:R3:W2:Y:S01]  /*32c0*/  LDSM.16.M88.4 R168, [R2+0x2800] ;  /* 0x0028000002a8783b */ /* 0x0006a20000000200 */
[----:B------:R-:W-:-:S03]  /*32d0*/  UIADD3 UR13, UPT, UPT, UR11, 0x646e171e, URZ ;  /* 0x646e171e0b0d7890 */ /* 0x000fc6000fffe0ff */
[----:B------:R-:W2:Y:S04]  /*32e0*/  LDSM.16.M88.4 R140, [R0] ;  /* 0x00000000008c783b */ /* 0x000ea80000000200 */
[----:B------:R-:W2:Y:S01]  /*32f0*/  LDSM.16.M88.4 R144, [R0+0x800] ;  /* 0x000800000090783b */ /* 0x000ea20000000200 */
[----:B-1----:R-:W-:-:S03]  /*3300*/  IMAD.IADD R3, R188, 0x1, R189 ;  /* 0x00000001bc037824 */ /* 0x002fc600078e02bd */
[----:B------:R-:W1:Y:S04]  /*3310*/  LDSM.16.M88.4 R172, [R0+0x2000] ;  /* 0x0020000000ac783b */ /* 0x000e680000000200 */
[----:B------:R4:W1:Y:S01]  /*3320*/  LDSM.16.M88.4 R176, [R0+0x2800] ;  /* 0x0028000000b0783b */ /* 0x0008620000000200 */
[----:B---3--:R-:W-:Y:S02]  /*3330*/  IMAD.IADD R2, R203, 0x1, R188 ;  /* 0x00000001cb027824 */ /* 0x008fe400078e02bc */
[----:B----4-:R-:W-:-:S07]  /*3340*/  IMAD.IADD R0, R201, 0x1, R198 ;  /* 0x00000001c9007824 */ /* 0x010fce00078e02c6 */
.L_x_446:
[----:B------:R-:W0:Y:S01]  /*3350*/  LDGDEPBAR ;  /* 0x00000000000079af */ /* 0x000e220000000000 */
[--C-:B------:R-:W-:Y:S02]  /*3360*/  IMAD.IADD R182, R188, 0x1, R197.reuse ;  /* 0x00000001bcb67824 */ /* 0x100fe400078e02c5 */
[----:B------:R-:W-:Y:S02]  /*3370*/  IMAD.IADD R181, R198, 0x1, R197 ;  /* 0x00000001c6b57824 */ /* 0x000fe400078e02c5 */
[----:B------:R-:W-:Y:S02]  /*3380*/  IMAD.MOV.U32 R225, RZ, RZ, R223 ;  /* 0x000000ffffe17224 */ /* 0x000fe400078e00df */
[----:B------:R-:W-:Y:S02]  /*3390*/  IMAD.IADD R180, R188, 0x1, R181 ;  /* 0x00000001bcb47824 */ /* 0x000fe400078e02b5 */
[----:B------:R-:W-:Y:S02]  /*33a0*/  VIADD R246, R246, 0xfffffffc ;  /* 0xfffffffcf6f67836 */ /* 0x000fe40000000000 */
[----:B------:R-:W-:Y:S02]  /*33b0*/  IMAD.U32 R186, RZ, RZ, UR17 ;  /* 0x00000011ffba7e24 */ /* 0x000fe4000f8e00ff */
[----:B------:R-:W-:Y:S04]  /*33c0*/  IMAD.WIDE.U32 R184, R246, -0x326172a9, RZ ;  /* 0xcd9e8d57f6b87825 */ /* 0x000fe800078e00ff */
[----:B------:R-:W-:Y:S01]  /*33d0*/  VIADD R236, R236, 0xffffffc0 ;  /* 0xffffffc0ecec7836 */ /* 0x000fe20000000000 */
[----:B------:R-:W-:Y:S01]  /*33e0*/  LOP3.LUT R187, R230, UR12, R185, 0x96, !PT ;  /* 0x0000000ce6bb7c12 */ /* 0x000fe2000f8e96b9 */
[----:B------:R-:W-:Y:S03]  /*33f0*/  VIADD R237, R237, 0xffffffff ;  /* 0xffffffffeded7836 */ /* 0x000fe60000000000 */
[----:B------:R-:W-:Y:S01]  /*3400*/  ISETP.GE.AND P5, PT, R236, R221, PT ;  /* 0x000000ddec00720c */ /* 0x000fe20003fa6270 */
[----:B------:R-:W-:Y:S04]  /*3410*/  DEPBAR.LE SB0, 0x0 ;  /* 0x000080000000791a */ /* 0x000fe80000000000 */
[----:B------:R-:W-:Y:S01]  /*3420*/  BAR.SYNC.DEFER_BLOCKING 0x0 ;  /* 0x0000000000007b1d */ /* 0x000fe20000010000 */
[----:B------:R-:W-:Y:S11]  /*3430*/  ISETP.GT.AND P5, PT, R239, UR21, P5 ;  /* 0x00000015ef007c0c */ /* 0x000ff6000afa4270 */
[----:B------:R-:W-:Y:S02]  /*3440*/  @!UPT UIADD3 URZ, UPT, UPT, URZ, URZ, URZ ;  /* 0x000000fffffff290 */ /* 0x000fe4000fffe0ff */
[----:B------:R-:W-:Y:S01]  /*3450*/  @!P5 VIADDMNMX R247, R232, 0xffffffc1, R239, PT ;  /* 0xffffffc1e8f7d846 */ /* 0x000fe200038001ef */
[----:B------:R-:W-:Y:S01]  /*3460*/  @!P5 IMAD.SHL.U32 R183, R220, 0x2, RZ ;  /* 0x00000002dcb7d824 */ /* 0x000fe200078e00ff */
[----:B------:R-:W-:Y:S04]  /*3470*/  @!P5 SHF.R.U32.HI R185, RZ, 0x2, R220 ;  /* 0x00000002ffb9d819 */ /* 0x000fe800000116dc */
[----:B------:R-:W-:Y:S01]  /*3480*/  @!P5 LOP3.LUT R252, R183, 0x6, RZ, 0xc0, !PT ;  /* 0x00000006b7fcd812 */ /* 0x000fe200078ec0ff */
[----:B------:R-:W-:Y:S02]  /*3490*/  IMAD R183, R186, 0x2, R245 ;  /* 0x00000002bab77824 */ /* 0x000fe400078e02f5 */
[----:B------:R-:W-:Y:S01]  /*34a0*/  IMAD.WIDE.U32 R186, R187, -0x2daee0ad, RZ ;  /* 0xd2511f53bbba7825 */ /* 0x000fe200078e00ff */
[----:B------:R-:W-:Y:S02]  /*34b0*/  LDSM.16.M88.4 R52, [R197] ;  /* 0x00000000c534783b */ /* 0x000fe40000000200 */
[----:B------:R-:W-:Y:S02]  /*34c0*/  LOP3.LUT R183, R183, UR11, R251, 0x96, !PT ;  /* 0x0000000bb7b77c12 */ /* 0x000fe4000f8e96fb */
[----:B------:R-:W-:Y:S02]  /*34d0*/  LOP3.LUT R187, R250, UR33, R187, 0x96, !PT ;  /* 0x00000021fabb7c12 */ /* 0x000fe4000f8e96bb */
[----:B------:R-:W-:Y:S01]  /*34e0*/  @!P5 LOP3.LUT R185, R252, 0xe0, R185, 0xf8, !PT ;  /* 0x000000e0fcb9d812 */ /* 0x000fe200078ef8b9 */
[----:B------:R-:W-:Y:S01]  /*34f0*/  IMAD.U32 R252, RZ, RZ, UR17 ;  /* 0x00000011fffc7e24 */ /* 0x000fe2000f8e00ff */
[----:B------:R-:W3:Y:S08]  /*3500*/  LDSM.16.M88.4 R56, [R203+-0x4000] ;  /* 0xffc00000cb38783b */ /* 0x000ef00000000200 */
[----:B------:R-:W4:Y:S08]  /*3510*/  LDSM.16.M88.4 R60, [R203+-0x3800] ;  /* 0xffc80000cb3c783b */ /* 0x000f300000000200 */
[----:B------:R-:W-:Y:S08]  /*3520*/  LDSM.16.M88.4 R64, [R182] ;  /* 0x00000000b640783b */ /* 0x000ff00000000200 */
[----:B------:R-:W2:Y:S08]  /*3530*/  LDSM.16.M88.4 R100, [R2+-0x4000] ;  /* 0xffc000000264783b */ /* 0x000eb00000000200 */
[----:B------:R-:W1:Y:S01]  /*3540*/  LDSM.16.M88.4 R104, [R2+-0x3800] ;  /* 0xffc800000268783b */ /* 0x000e620000000200 */
[C---:B---3--:R-:W-:Y:S07]  /*3550*/  HMMA.16816.F32.BF16 R4, R52.reuse, R56, RZ ;  /* 0x000000383404723c */ /* 0x048fee00000418ff */
[----:B------:R-:W-:Y:S01]  /*3560*/  LDSM.16.M88.4 R108, [R181] ;  /* 0x00000000b56c783b */ /* 0x000fe20000000200 */
[C---:B------:R-:W-:Y:S07]  /*3570*/  HMMA.16816.F32.BF16 R8, R52.reuse, R58, RZ ;  /* 0x0000003a3408723c */ /* 0x040fee00000418ff */
[----:B------:R-:W3:Y:S01]  /*3580*/  LDSM.16.M88.4 R112, [R189+-0x4000] ;  /* 0xffc00000bd70783b */ /* 0x000ee20000000200 */
[C---:B----4-:R-:W-:Y:S07]  /*3590*/  HMMA.16816.F32.BF16 R12, R52.reuse, R60, RZ ;  /* 0x0000003c340c723c */ /* 0x050fee00000418ff */
[----:B------:R-:W-:Y:S01]  /*35a0*/  LDSM.16.M88.4 R56, [R180] ;  /* 0x00000000b438783b */ /* 0x000fe20000000200 */
[----:B------:R-:W-:Y:S07]  /*35b0*/  HMMA.16816.F32.BF16 R16, R52, R62, RZ ;  /* 0x0000003e3410723c */ /* 0x000fee00000418ff */
[----:B------:R-:W4:Y:S01]  /*35c0*/  LDSM.16.M88.4 R52, [R189+-0x3800] ;  /* 0xffc80000bd34783b */ /* 0x000f220000000200 */
[C---:B--2---:R-:W-:Y:S07]  /*35d0*/  HMMA.16816.F32.BF16 R4, R64.reuse, R100, R4 ;  /* 0x000000644004723c */ /* 0x044fee0000041804 */
[----:B------:R-:W2:Y:S01]  /*35e0*/  LDSM.16.M88.4 R60, [R3+-0x4000] ;  /* 0xffc00000033c783b */ /* 0x000ea20000000200 */
[C---:B------:R-:W-:Y:S07]  /*35f0*/  HMMA.16816.F32.BF16 R8, R64.reuse, R102, R8 ;  /* 0x000000664008723c */ /* 0x040fee0000041808 */
[----:B------:R-:W-:Y:S01]  /*3600*/  LDSM.16.M88.4 R100, [R197+0x2000] ;  /* 0x00200000c564783b */ /* 0x000fe20000000200 */
[C---:B-1----:R-:W-:Y:S08]  /*3610*/  HMMA.16816.F32.BF16 R12, R64.reuse, R104, R12 ;  /* 0x00000068400c723c */ /* 0x042ff0000004180c */
[----:B------:R-:W-:Y:S01]  /*3620*/  HMMA.16816.F32.BF16 R16, R64, R106, R16 ;  /* 0x0000006a4010723c */ /* 0x000fe20000041810 */
[----:B------:R-:W1:Y:S07]  /*3630*/  LDSM.16.M88.4 R64, [R3+-0x3800] ;  /* 0xffc800000340783b */ /* 0x000e6e0000000200 */
[C---:B---3--:R-:W-:Y:S01]  /*3640*/  HMMA.16816.F32.BF16 R4, R108.reuse, R112, R4 ;  /* 0x000000706c04723c */ /* 0x048fe20000041804 */
[----:B------:R-:W3:Y:S07]  /*3650*/  LDSM.16.M88.4 R104, [R203+-0x2000] ;  /* 0xffe00000cb68783b */ /* 0x000eee0000000200 */
[C---:B------:R-:W-:Y:S01]  /*3660*/  HMMA.16816.F32.BF16 R8, R108.reuse, R114, R8 ;  /* 0x000000726c08723c */ /* 0x040fe20000041808 */
[----:B------:R-:W-:Y:S07]  /*3670*/  LDSM.16.M88.4 R112, [R2+-0x2000] ;  /* 0xffe000000270783b */ /* 0x000fee0000000200 */
[C---:B----4-:R-:W-:Y:S08]  /*3680*/  HMMA.16816.F32.BF16 R12, R108.reuse, R52, R12 ;  /* 0x000000346c0c723c */ /* 0x050ff0000004180c */
[----:B------:R-:W-:Y:S01]  /*3690*/  HMMA.16816.F32.BF16 R16, R108, R54, R16 ;  /* 0x000000366c10723c */ /* 0x000fe20000041810 */
[----:B------:R-:W4:Y:S07]  /*36a0*/  LDSM.16.M88.4 R52, [R203+-0x1800] ;  /* 0xffe80000cb34783b */ /* 0x000f2e0000000200 */
[C---:B--2---:R-:W-:Y:S01]  /*36b0*/  HMMA.16816.F32.BF16 R4, R56.reuse, R60, R4 ;  /* 0x0000003c3804723c */ /* 0x044fe20000041804 */
[----:B------:R-:W2:Y:S07]  /*36c0*/  LDSM.16.M88.4 R108, [R182+0x2000] ;  /* 0x00200000b66c783b */ /* 0x000eae0000000200 */
[C---:B------:R-:W-:Y:S01]  /*36d0*/  HMMA.16816.F32.BF16 R8, R56.reuse, R62, R8 ;  /* 0x0000003e3808723c */ /* 0x040fe20000041808 */
[----:B------:R-:W-:Y:S07]  /*36e0*/  LDSM.16.M88.4 R60, [R181+0x2000] ;  /* 0x00200000b53c783b */ /* 0x000fee0000000200 */
[C---:B-1----:R-:W-:Y:S08]  /*36f0*/  HMMA.16816.F32.BF16 R12, R56.reuse, R64, R12 ;  /* 0x00000040380c723c */ /* 0x042ff0000004180c */
[----:B------:R-:W-:Y:S01]  /*3700*/  HMMA.16816.F32.BF16 R16, R56, R66, R16 ;  /* 0x000000423810723c */ /* 0x000fe20000041810 */
[----:B------:R-:W1:Y:S07]  /*3710*/  LDSM.16.M88.4 R56, [R2+-0x1800] ;  /* 0xffe800000238783b */ /* 0x000e6e0000000200 */
[C---:B---3--:R-:W-:Y:S01]  /*3720*/  HMMA.16816.F32.BF16 R4, R100.reuse, R104, R4 ;  /* 0x000000686404723c */ /* 0x048fe20000041804 */
[----:B------:R-:W3:Y:S07]  /*3730*/  LDSM.16.M88.4 R64, [R189+-0x2000] ;  /* 0xffe00000bd40783b */ /* 0x000eee0000000200 */
[C---:B------:R-:W-:Y:S08]  /*3740*/  HMMA.16816.F32.BF16 R8, R100.reuse, R106, R8 ;  /* 0x0000006a6408723c */ /* 0x040ff00000041808 */
[C---:B----4-:R-:W-:Y:S08]  /*3750*/  HMMA.16816.F32.BF16 R12, R100.reuse, R52, R12 ;  /* 0x00000034640c723c */ /* 0x050ff0000004180c */
[----:B------:R-:W-:Y:S01]  /*3760*/  HMMA.16816.F32.BF16 R16, R100, R54, R16 ;  /* 0x000000366410723c */ /* 0x000fe20000041810 */
[----:B------:R-:W4:Y:S07]  /*3770*/  LDSM.16.M88.4 R52, [R189+-0x1800] ;  /* 0xffe80000bd34783b */ /* 0x000f2e0000000200 */
[C---:B--2---:R-:W-:Y:S01]  /*3780*/  HMMA.16816.F32.BF16 R4, R108.reuse, R112, R4 ;  /* 0x000000706c04723c */ /* 0x044fe20000041804 */
[----:B------:R-:W-:Y:S07]  /*3790*/  LDSM.16.M88.4 R100, [R3+-0x2000] ;  /* 0xffe000000364783b */ /* 0x000fee0000000200 */
[C---:B------:R-:W-:Y:S03]  /*37a0*/  HMMA.16816.F32.BF16 R8, R108.reuse, R114, R8 ;  /* 0x000000726c08723c */ /* 0x040fe60000041808 */
[C---:B------:R-:W-:Y:S04]  /*37b0*/  LEA R114, P0, R210.reuse, R224, 0x2 ;  /* 0x000000e0d2727211 */ /* 0x040fe800078010ff */
[----:B------:R-:W-:Y:S01]  /*37c0*/  LEA.HI.X R115, R210, R225, RZ, 0x2, P0 ;  /* 0x000000e1d2737211 */ /* 0x000fe200000f14ff */
[C---:B-1----:R-:W-:Y:S03]  /*37d0*/  HMMA.16816.F32.BF16 R12, R108.reuse, R56, R12 ;  /* 0x000000386c0c723c */ /* 0x042fe6000004180c */
[----:B------:R-:W-:Y:S01]  /*37e0*/  @!P5 IMAD R225, R252, 0x40, R185 ;  /* 0x00000040fce1d824 */ /* 0x000fe200078e02b9 */
[----:B-----5:R-:W-:Y:S03]  /*37f0*/  FSETP.NEU.FTZ.AND P0, PT, R234, -INF , PT ;  /* 0xff800000ea00780b */ /* 0x020fe60003f1d000 */
[C---:B------:R-:W-:Y:S01]  /*3800*/  @!P5 VIADD R105, R225.reuse, 0x19 ;  /* 0x00000019e169d836 */ /* 0x040fe20000000000 */
[----:B------:R-:W-:Y:S01]  /*3810*/  HMMA.16816.F32.BF16 R16, R108, R58, R16 ;  /* 0x0000003a6c10723c */ /* 0x000fe20000041810 */
[----:B------:R1:W2:Y:S02]  /*3820*/  LDSM.16.M88.4 R56, [R180+0x2000] ;  /* 0x00200000b438783b */ /* 0x0002a40000000200 */
[-C--:B------:R-:W-:Y:S05]  /*3830*/  @!P5 ISETP.GE.AND P1, PT, R225, R247.reuse, PT ;  /* 0x000000f7e100d20c */ /* 0x080fea0003f26270 */
[C---:B---3--:R-:W-:Y:S08]  /*3840*/  HMMA.16816.F32.BF16 R4, R60.reuse, R64, R4 ;  /* 0x000000403c04723c */ /* 0x048ff00000041804 */
[C---:B------:R-:W-:Y:S08]  /*3850*/  HMMA.16816.F32.BF16 R8, R60.reuse, R66, R8 ;  /* 0x000000423c08723c */ /* 0x040ff00000041808 */
[C---:B----4-:R-:W-:Y:S03]  /*3860*/  HMMA.16816.F32.BF16 R12, R60.reuse, R52, R12 ;  /* 0x000000343c0c723c */ /* 0x050fe6000004180c */
[----:B-1----:R-:W-:Y:S04]  /*3870*/  IMAD.WIDE.U32 R180, R183, -0x326172a9, RZ ;  /* 0xcd9e8d57b7b47825 */ /* 0x002fe800078e00ff */
[----:B------:R-:W-:Y:S01]  /*3880*/  IMAD.WIDE.U32 R182, R187, -0x326172a9, RZ ;  /* 0xcd9e8d57bbb67825 */ /* 0x000fe200078e00ff */
[----:B------:R-:W-:Y:S01]  /*3890*/  HMMA.16816.F32.BF16 R16, R60, R54, R16 ;  /* 0x000000363c10723c */ /* 0x000fe20000041810 */
[----:B------:R-:W1:Y:S02]  /*38a0*/  LDSM.16.M88.4 R52, [R3+-0x1800] ;  /* 0xffe800000334783b */ /* 0x000e640000000200 */
[----:B------:R-:W-:Y:S01]  /*38b0*/  LOP3.LUT R184, R184, UR34, R181, 0x96, !PT ;  /* 0x00000022b8b87c12 */ /* 0x000fe2000f8e96b5 */
[----:B------:R-:W-:Y:S01]  /*38c0*/  @!P5 VIADD R187, R225, 0x1 ;  /* 0x00000001e1bbd836 */ /* 0x000fe20000000000 */
[----:B------:R-:W-:Y:S02]  /*38d0*/  LOP3.LUT R185, R180, UR32, R183, 0x96, !PT ;  /* 0x00000020b4b97c12 */ /* 0x000fe4000f8e96b7 */
[----:B------:R-:W-:Y:S01]  /*38e0*/  @!P5 VIADDMNMX R180, R232, 0xffffffc9, R239, PT ;  /* 0xffffffc9e8b4d846 */ /* 0x000fe200038001ef */
[----:B------:R-:W-:Y:S01]  /*38f0*/  IMAD.WIDE.U32 R66, R184, -0x2daee0ad, RZ ;  /* 0xd2511f53b8427825 */ /* 0x000fe200078e00ff */
[C---:B--2---:R-:W-:Y:S01]  /*3900*/  HMMA.16816.F32.BF16 R4, R56.reuse, R100, R4 ;  /* 0x000000643804723c */ /* 0x044fe20000041804 */
[----:B------:R-:W2:Y:S04]  /*3910*/  LDG.E R184, desc[UR18][R114.64] ;  /* 0x0000001272b87981 */ /* 0x000ea8000c1e1900 */
[----:B------:R3:W4:Y:S01]  /*3920*/  LDG.E R183, desc[UR18][R114.64+0x20] ;  /* 0x0000201272b77981 */ /* 0x000722000c1e1900 */
[-C--:B------:R-:W-:Y:S01]  /*3930*/  @!P5 ISETP.GE.AND P4, PT, R187, R180.reuse, PT ;  /* 0x000000b4bb00d20c */ /* 0x080fe20003f86270 */
[----:B------:R-:W-:Y:S01]  /*3940*/  IMAD.WIDE.U32 R62, R185, -0x2daee0ad, RZ ;  /* 0xd2511f53b93e7825 */ /* 0x000fe200078e00ff */
[C---:B------:R-:W-:Y:S03]  /*3950*/  HMMA.16816.F32.BF16 R8, R56.reuse, R102, R8 ;  /* 0x000000663808723c */ /* 0x040fe60000041808 */
[----:B------:R-:W-:Y:S01]  /*3960*/  LOP3.LUT R252, R186, UR31, R67, 0x96, !PT ;  /* 0x0000001fbafc7c12 */ /* 0x000fe2000f8e9643 */
[----:B------:R-:W-:Y:S01]  /*3970*/  FMUL.FTZ R186, R234, 1.4426950216293334961 ;  /* 0x3fb8aa3beaba7820 */ /* 0x000fe20000410000 */
[----:B------:R-:W-:Y:S01]  /*3980*/  @!P5 VIADD R185, R225, 0x8 ;  /* 0x00000008e1b9d836 */ /* 0x000fe20000000000 */
[-C--:B------:R-:W-:Y:S01]  /*3990*/  @!P5 ISETP.GE.AND P3, PT, R187, R247.reuse, PT ;  /* 0x000000f7bb00d20c */ /* 0x080fe20003f66270 */
[----:B------:R-:W-:Y:S02]  /*39a0*/  @!P5 VIADD R102, R225, 0x10 ;  /* 0x00000010e166d836 */ /* 0x000fe40000000000 */
[----:B------:R-:W-:Y:S01]  /*39b0*/  FSEL R113, R186, RZ, P0 ;  /* 0x000000ffba717208 */ /* 0x000fe20000000000 */
[C---:B------:R-:W-:Y:S01]  /*39c0*/  FMUL.FTZ R186, R233.reuse, 1.4426950216293334961 ;  /* 0x3fb8aa3be9ba7820 */ /* 0x040fe20000410000 */
[----:B------:R-:W-:Y:S01]  /*39d0*/  @!P5 FSEL R4, R4, -INF , !P1 ;  /* 0xff8000000404d808 */ /* 0x000fe20004800000 */
[----:B------:R-:W-:Y:S01]  /*39e0*/  IMAD.WIDE.U32 R106, R252, -0x326172a9, RZ ;  /* 0xcd9e8d57fc6a7825 */ /* 0x000fe200078e00ff */
[----:B------:R-:W-:Y:S02]  /*39f0*/  FSETP.NEU.FTZ.AND P1, PT, R233, -INF , PT ;  /* 0xff800000e900780b */ /* 0x000fe40003f3d000 */
[----:B------:R-:W-:Y:S01]  /*3a00*/  @!P5 FSEL R7, R7, -INF , !P4 ;  /* 0xff8000000707d808 */ /* 0x000fe20006000000 */
[----:B------:R-:W-:Y:S01]  /*3a10*/  @!P5 VIADD R187, R225, 0x9 ;  /* 0x00000009e1bbd836 */ /* 0x000fe20000000000 */
[-C--:B------:R-:W-:Y:S02]  /*3a20*/  @!P5 ISETP.GE.AND P2, PT, R185, R247.reuse, PT ;  /* 0x000000f7b900d20c */ /* 0x080fe40003f46270 */
[----:B------:R-:W-:Y:S02]  /*3a30*/  LOP3.LUT R252, R66, UR29, R63, 0x96, !PT ;  /* 0x0000001d42fc7c12 */ /* 0x000fe4000f8e963f */
[----:B------:R-:W-:Y:S02]  /*3a40*/  @!P5 FSEL R8, R8, -INF , !P2 ;  /* 0xff8000000808d808 */ /* 0x000fe40005000000 */
[----:B---3--:R-:W-:Y:S01]  /*3a50*/  FSEL R114, R186, RZ, P1 ;  /* 0x000000ffba727208 */ /* 0x008fe20000800000 */
[C---:B-1----:R-:W-:Y:S03]  /*3a60*/  HMMA.16816.F32.BF16 R12, R56.reuse, R52, R12 ;  /* 0x00000034380c723c */ /* 0x042fe6000004180c */
[----:B------:R-:W-:Y:S01]  /*3a70*/  LOP3.LUT R101, R182, UR30, R107, 0x96, !PT ;  /* 0x0000001eb6657c12 */ /* 0x000fe2000f8e966b */
[--C-:B------:R-:W-:Y:S01]  /*3a80*/  FFMA.FTZ R103, R7, UR7, -R114.reuse ;  /* 0x0000000707677c23 */ /* 0x100fe20008010872 */
[-C--:B------:R-:W-:Y:S01]  /*3a90*/  @!P5 ISETP.GE.AND P1, PT, R225, R180.reuse, PT ;  /* 0x000000b4e100d20c */ /* 0x080fe20003f26270 */
[----:B------:R-:W-:Y:S04]  /*3aa0*/  IMAD.WIDE.U32 R66, R252, -0x326172a9, RZ ;  /* 0xcd9e8d57fc427825 */ /* 0x000fe800078e00ff */
[----:B------:R-:W-:Y:S01]  /*3ab0*/  FFMA.FTZ R107, R8, UR7, -R113 ;  /* 0x00000007086b7c23 */ /* 0x000fe20008010871 */
[----:B------:R-:W-:Y:S01]  /*3ac0*/  HMMA.16816.F32.BF16 R16, R56, R54, R16 ;  /* 0x000000363810723c */ /* 0x000fe20000041810 */
[----:B------:R1:W-:Y:S02]  /*3ad0*/  MUFU.EX2 R252, R103 ;  /* 0x0000006700fc7308 */ /* 0x0003e40000000800 */
[----:B------:R-:W-:Y:S01]  /*3ae0*/  @!P5 FSEL R6, R6, -INF , !P1 ;  /* 0xff8000000606d808 */ /* 0x000fe20004800000 */
[----:B------:R-:W-:Y:S01]  /*3af0*/  IMAD.WIDE.U32 R110, R101, -0x2daee0ad, RZ ;  /* 0xd2511f53656e7825 */ /* 0x000fe200078e00ff */
[CC--:B------:R-:W-:Y:S02]  /*3b00*/  @!P5 ISETP.GE.AND P1, PT, R102.reuse, R247.reuse, PT ;  /* 0x000000f76600d20c */ /* 0x0c0fe40003f26270 */
[-C--:B------:R-:W-:Y:S01]  /*3b10*/  @!P5 ISETP.GE.AND P4, PT, R102, R180.reuse, PT ;  /* 0x000000b46600d20c */ /* 0x080fe20003f86270 */
[----:B------:R-:W-:Y:S01]  /*3b20*/  @!P5 VIADD R101, R225, 0x18 ;  /* 0x00000018e165d836 */ /* 0x000fe20000000000 */
[----:B------:R-:W-:Y:S01]  /*3b30*/  @!P5 FSEL R5, R5, -INF , !P3 ;  /* 0xff8000000505d808 */ /* 0x000fe20005800000 */
[----:B------:R-:W-:Y:S01]  /*3b40*/  @!P5 VIADD R102, R225, 0x11 ;  /* 0x00000011e166d836 */ /* 0x000fe20000000000 */
[-C--:B------:R-:W-:Y:S01]  /*3b50*/  @!P5 ISETP.GE.AND P3, PT, R187, R247.reuse, PT ;  /* 0x000000f7bb00d20c */ /* 0x080fe20003f66270 */
[----:B------:R3:W3:Y:S01]  /*3b60*/  MUFU.EX2 R225, R107 ;  /* 0x0000006b00e17308 */ /* 0x0006e20000000800 */
[----:B------:R-:W-:Y:S01]  /*3b70*/  LOP3.LUT R106, R106, UR28, R67, 0x96, !PT ;  /* 0x0000001c6a6a7c12 */ /* 0x000fe2000f8e9643 */
[----:B------:R-:W-:Y:S01]  /*3b80*/  FFMA.FTZ R186, R5, UR7, -R113 ;  /* 0x0000000705ba7c23 */ /* 0x000fe20008010871 */
[----:B------:R-:W-:Y:S02]  /*3b90*/  @!P5 FSEL R9, R9, -INF , !P3 ;  /* 0xff8000000909d808 */ /* 0x000fe40005800000 */
[CC--:B------:R-:W-:Y:S02]  /*3ba0*/  @!P5 ISETP.GE.AND P2, PT, R102.reuse, R247.reuse, PT ;  /* 0x000000f76600d20c */ /* 0x0c0fe40003f46270 */
[-C--:B------:R-:W-:Y:S03]  /*3bb0*/  @!P5 ISETP.GE.AND P3, PT, R102, R180.reuse, PT ;  /* 0x000000b46600d20c */ /* 0x080fe60003f66270 */
[----:B------:R-:W-:Y:S01]  /*3bc0*/  MUFU.EX2 R186, R186 ;  /* 0x000000ba00ba7308 */ /* 0x000fe20000000800 */
[----:B------:R-:W-:Y:S01]  /*3bd0*/  LOP3.LUT R102, R62, UR22, R111, 0x96, !PT ;  /* 0x000000163e667c12 */ /* 0x000fe2000f8e966f */
[----:B------:R-:W-:Y:S01]  /*3be0*/  IMAD.WIDE.U32 R62, R106, -0x2daee0ad, RZ ;  /* 0xd2511f536a3e7825 */ /* 0x000fe200078e00ff */
[-C--:B------:R-:W-:Y:S03]  /*3bf0*/  @!P5 ISETP.GE.AND P0, PT, R185, R180.reuse, PT ;  /* 0x000000b4b900d20c */ /* 0x080fe60003f06270 */
[----:B------:R-:W-:Y:S01]  /*3c00*/  FFMA.FTZ R185, R4, UR7, -R113 ;  /* 0x0000000704b97c23 */ /* 0x000fe20008010871 */
[-C--:B------:R-:W-:Y:S01]  /*3c10*/  @!P5 ISETP.GE.AND P6, PT, R187, R180.reuse, PT ;  /* 0x000000b4bb00d20c */ /* 0x080fe20003fc6270 */
[--C-:B------:R-:W-:Y:S01]  /*3c20*/  FFMA.FTZ R187, R6, UR7, -R114.reuse ;  /* 0x0000000706bb7c23 */ /* 0x100fe20008010872 */
[----:B-1----:R-:W-:Y:S01]  /*3c30*/  LOP3.LUT R103, R110, UR15, R63, 0x96, !PT ;  /* 0x0000000f6e677c12 */ /* 0x002fe2000f8e963f */
[----:B---3--:R-:W-:Y:S01]  /*3c40*/  IMAD.WIDE.U32 R106, R102, -0x326172a9, RZ ;  /* 0xcd9e8d57666a7825 */ /* 0x008fe200078e00ff */
[----:B------:R-:W-:Y:S01]  /*3c50*/  @!P5 FSEL R13, R13, -INF , !P2 ;  /* 0xff8000000d0dd808 */ /* 0x000fe20005000000 */
[----:B------:R-:W1:Y:S01]  /*3c60*/  MUFU.EX2 R185, R185 ;  /* 0x000000b900b97308 */ /* 0x000e620000000800 */
[----:B------:R-:W-:Y:S01]  /*3c70*/  @!P5 FSEL R14, R14, -INF , !P4 ;  /* 0xff8000000e0ed808 */ /* 0x000fe20006000000 */
[----:B------:R-:W-:Y:S01]  /*3c80*/  IMAD.WIDE.U32 R110, R103, -0x326172a9, RZ ;  /* 0xcd9e8d57676e7825 */ /* 0x000fe200078e00ff */
[----:B------:R-:W-:Y:S02]  /*3c90*/  LOP3.LUT R102, R66, UR20, R107, 0x96, !PT ;  /* 0x0000001442667c12 */ /* 0x000fe4000f8e966b */
[----:B------:R-:W-:Y:S01]  /*3ca0*/  @!P5 FSEL R10, R10, -INF , !P0 ;  /* 0xff8000000a0ad808 */ /* 0x000fe20004000000 */
[----:B------:R-:W-:Y:S01]  /*3cb0*/  FFMA.FTZ R59, R13, UR7, -R113 ;  /* 0x000000070d3b7c23 */ /* 0x000fe20008010871 */
[----:B------:R-:W-:Y:S01]  /*3cc0*/  PRMT R103, R110, 0x7770, RZ ;  /* 0x000077706e677816 */ /* 0x000fe200000000ff */
[----:B------:R-:W-:Y:S01]  /*3cd0*/  IMAD.WIDE.U32 R66, R102, -0x2daee0ad, RZ ;  /* 0xd2511f5366427825 */ /* 0x000fe200078e00ff */
[----:B------:R-:W-:Y:S01]  /*3ce0*/  LOP3.LUT R106, R106, UR14, R111, 0x96, !PT ;  /* 0x0000000e6a6a7c12 */ /* 0x000fe2000f8e966f */
[----:B------:R-:W3:Y:S01]  /*3cf0*/  MUFU.EX2 R187, R187 ;  /* 0x000000bb00bb7308 */ /* 0x000ee20000000800 */
[----:B------:R-:W-:Y:S01]  /*3d00*/  @!P5 FSEL R11, R11, -INF , !P6 ;  /* 0xff8000000b0bd808 */ /* 0x000fe20007000000 */
[--C-:B------:R-:W-:Y:S01]  /*3d10*/  FFMA.FTZ R61, R10, UR7, -R114.reuse ;  /* 0x000000070a3d7c23 */ /* 0x100fe20008010872 */
[----:B------:R-:W-:Y:S01]  /*3d20*/  ISETP.LE.U32.AND P4, PT, R103, UR6, PT ;  /* 0x0000000667007c0c */ /* 0x000fe2000bf83070 */
[--C-:B------:R-:W-:Y:S01]  /*3d30*/  FFMA.FTZ R14, R14, UR7, -R114.reuse ;  /* 0x000000070e0e7c23 */ /* 0x100fe20008010872 */
[----:B------:R-:W-:Y:S02]  /*3d40*/  @!P5 FSEL R12, R12, -INF , !P1 ;  /* 0xff8000000c0cd808 */ /* 0x000fe40004800000 */
[----:B------:R-:W-:Y:S02]  /*3d50*/  LOP3.LUT R103, R106, 0xffff, RZ, 0xc0, !PT ;  /* 0x0000ffff6a677812 */ /* 0x000fe400078ec0ff */
[CC--:B------:R-:W-:Y:S01]  /*3d60*/  @!P5 ISETP.GE.AND P6, PT, R105.reuse, R247.reuse, PT ;  /* 0x000000f76900d20c */ /* 0x0c0fe20003fc6270 */
[----:B------:R-:W-:Y:S01]  /*3d70*/  FFMA.FTZ R102, R12, UR7, -R113 ;  /* 0x000000070c667c23 */ /* 0x000fe20008010871 */
[-C--:B------:R-:W-:Y:S02]  /*3d80*/  @!P5 ISETP.GE.AND P2, PT, R105, R180.reuse, PT ;  /* 0x000000b46900d20c */ /* 0x080fe40003f46270 */
[C---:B------:R-:W-:Y:S02]  /*3d90*/  LOP3.LUT R105, R106.reuse, 0xff, RZ, 0xc0, !PT ;  /* 0x000000ff6a697812 */ /* 0x040fe400078ec0ff */
[----:B------:R-:W-:Y:S01]  /*3da0*/  PRMT R13, R106, 0x7632, R13 ;  /* 0x000076326a0d7816 */ /* 0x000fe2000000000d */
[----:B------:R-:W-:Y:S01]  /*3db0*/  MUFU.EX2 R102, R102 ;  /* 0x0000006600667308 */ /* 0x000fe20000000800 */
[----:B------:R-:W-:Y:S01]  /*3dc0*/  @!P5 ISETP.GE.AND P0, PT, R101, R247, PT ;  /* 0x000000f76500d20c */ /* 0x000fe20003f06270 */
[----:B------:R-:W-:Y:S01]  /*3dd0*/  FFMA.FTZ R247, R9, UR7, -R113 ;  /* 0x0000000709f77c23 */ /* 0x000fe20008010871 */
[----:B------:R-:W-:Y:S01]  /*3de0*/  SHF.R.U32.HI R58, RZ, 0x8, R103 ;  /* 0x00000008ff3a7819 */ /* 0x000fe20000011667 */
[----:B------:R-:W-:Y:S01]  /*3df0*/  @!P4 FADD.FTZ R225, -R225, -RZ ;  /* 0x800000ffe1e1c221 */ /* 0x000fe20000010100 */
[----:B------:R-:W-:Y:S02]  /*3e00*/  @!P5 FSEL R15, R15, -INF , !P3 ;  /* 0xff8000000f0fd808 */ /* 0x000fe40005800000 */
[----:B------:R-:W-:Y:S03]  /*3e10*/  ISETP.LE.U32.AND P3, PT, R105, UR6, PT ;  /* 0x0000000669007c0c */ /* 0x000fe6000bf63070 */
[----:B------:R-:W-:Y:S01]  /*3e20*/  MUFU.EX2 R247, R247 ;  /* 0x000000f700f77308 */ /* 0x000fe20000000800 */
[----:B------:R-:W-:Y:S01]  /*3e30*/  LOP3.LUT R13, R13, 0xff, RZ, 0xc0, !PT ;  /* 0x000000ff0d0d7812 */ /* 0x000fe200078ec0ff */
[--C-:B------:R-:W-:Y:S01]  /*3e40*/  FFMA.FTZ R15, R15, UR7, -R114.reuse ;  /* 0x000000070f0f7c23 */ /* 0x100fe20008010872 */
[----:B------:R-:W-:Y:S01]  /*3e50*/  @!P5 ISETP.GE.AND P1, PT, R101, R180, PT ;  /* 0x000000b46500d20c */ /* 0x000fe20003f26270 */
[----:B------:R-:W-:Y:S01]  /*3e60*/  FFMA.FTZ R101, R11, UR7, -R114 ;  /* 0x000000070b657c23 */ /* 0x000fe20008010872 */
[----:B------:R-:W-:Y:S02]  /*3e70*/  PRMT R181, R110, 0x7772, RZ ;  /* 0x000077726eb57816 */ /* 0x000fe400000000ff */
[----:B------:R-:W-:Y:S03]  /*3e80*/  LOP3.LUT R115, R62, UR13, R67, 0x96, !PT ;  /* 0x0000000d3e737c12 */ /* 0x000fe6000f8e9643 */
[----:B------:R-:W3:Y:S01]  /*3e90*/  MUFU.EX2 R180, R61 ;  /* 0x0000003d00b47308 */ /* 0x000ee20000000800 */
[----:B------:R-:W-:Y:S02]  /*3ea0*/  LOP3.LUT R105, R58, 0xffff, RZ, 0xc0, !PT ;  /* 0x0000ffff3a697812 */ /* 0x000fe400078ec0ff */
[----:B------:R-:W-:Y:S01]  /*3eb0*/  SHF.R.U32.HI R106, RZ, 0x18, R106 ;  /* 0x00000018ff6a7819 */ /* 0x000fe2000001166a */
[----:B-1----:R-:W-:Y:S01]  /*3ec0*/  @!P3 FADD.FTZ R185, -R185, -RZ ;  /* 0x800000ffb9b9b221 */ /* 0x002fe20000010100 */
[----:B------:R-:W-:Y:S02]  /*3ed0*/  @!P5 FSEL R17, R17, -INF , !P6 ;  /* 0xff8000001111d808 */ /* 0x000fe40007000000 */
[----:B------:R-:W-:Y:S03]  /*3ee0*/  @!P5 FSEL R19, R19, -INF , !P2 ;  /* 0xff8000001313d808 */ /* 0x000fe60005000000 */
[----:B------:R-:W1:Y:S01]  /*3ef0*/  MUFU.EX2 R101, R101 ;  /* 0x0000006500657308 */ /* 0x000e620000000800 */
[----:B------:R-:W-:Y:S02]  /*3f00*/  ISETP.LE.U32.AND P6, PT, R13, UR6, PT ;  /* 0x000000060d007c0c */ /* 0x000fe4000bfc3070 */
[----:B------:R-:W-:Y:S02]  /*3f10*/  ISETP.GT.U32.AND P2, PT, R181, UR6, PT ;  /* 0x00000006b5007c0c */ /* 0x000fe4000bf44070 */
[----:B------:R-:W-:Y:S02]  /*3f20*/  PRMT R182, R110, 0x7771, RZ ;  /* 0x000077716eb67816 */ /* 0x000fe400000000ff */
[----:B------:R-:W-:Y:S03]  /*3f30*/  @!P5 FSEL R16, R16, -INF , !P0 ;  /* 0xff8000001010d808 */ /* 0x000fe60004000000 */
[----:B------:R-:W-:Y:S01]  /*3f40*/  MUFU.EX2 R103, R59 ;  /* 0x0000003b00677308 */ /* 0x000fe20000000800 */
[----:B------:R-:W-:Y:S02]  /*3f50*/  @!P5 FSEL R18, R18, -INF , !P1 ;  /* 0xff8000001212d808 */ /* 0x000fe40004800000 */
[----:B------:R-:W-:Y:S02]  /*3f60*/  LOP3.LUT R181, R115, 0xff, RZ, 0xc0, !PT ;  /* 0x000000ff73b57812 */ /* 0x000fe400078ec0ff */
[----:B------:R-:W-:Y:S01]  /*3f70*/  ISETP.LE.U32.AND P0, PT, R105, UR6, PT ;  /* 0x0000000669007c0c */ /* 0x000fe2000bf03070 */
[----:B---3--:R-:W-:Y:S01]  /*3f80*/  @!P6 FADD.FTZ R187, -R187, -RZ ;  /* 0x800000ffbbbbe221 */ /* 0x008fe20000010100 */
[----:B------:R-:W-:Y:S03]  /*3f90*/  ISETP.LE.U32.AND P5, PT, R106, UR6, PT ;  /* 0x000000066a007c0c */ /* 0x000fe6000bfa3070 */
[----:B------:R-:W-:Y:S01]  /*3fa0*/  MUFU.EX2 R105, R14 ;  /* 0x0000000e00697308 */ /* 0x000fe20000000800 */
[----:B------:R-:W-:Y:S01]  /*3fb0*/  ISETP.GT.U32.AND P1, PT, R182, UR6, PT ;  /* 0x00000006b6007c0c */ /* 0x000fe2000bf24070 */
[----:B------:R-:W-:Y:S01]  /*3fc0*/  @P2 FADD.FTZ R180, -R180, -RZ ;  /* 0x800000ffb4b42221 */ /* 0x000fe20000010100 */
[----:B------:R-:W-:Y:S02]  /*3fd0*/  PRMT R107, R110, 0x7773, RZ ;  /* 0x000077736e6b7816 */ /* 0x000fe400000000ff */
[----:B------:R-:W-:Y:S02]  /*3fe0*/  ISETP.LE.U32.AND P4, PT, R181, UR6, PT ;  /* 0x00000006b5007c0c */ /* 0x000fe4000bf83070 */
[----:B------:R-:W-:Y:S01]  /*3ff0*/  ISETP.GT.U32.AND P3, PT, R107, UR6, PT ;  /* 0x000000066b007c0c */ /* 0x000fe2000bf64070 */
[----:B------:R-:W-:Y:S01]  /*4000*/  FFMA.FTZ R107, R16, UR7, -R113 ;  /* 0x00000007106b7c23 */ /* 0x000fe20008010871 */
[----:B------:R-:W-:Y:S01]  /*4010*/  PRMT R62, R66, 0x7771, RZ ;  /* 0x00007771423e7816 */ /* 0x000fe200000000ff */
[----:B------:R-:W-:Y:S01]  /*4020*/  @!P0 FADD.FTZ R186, -R186, -RZ ;  /* 0x800000ffbaba8221 */ /* 0x000fe20000010100 */
[----:B------:R-:W-:Y:S01]  /*4030*/  LOP3.LUT R181, R115, 0xffff, RZ, 0xc0, !PT ;  /* 0x0000ffff73b57812 */ /* 0x000fe200078ec0ff */
[----:B------:R-:W-:Y:S01]  /*4040*/  @!P5 FADD.FTZ R252, -R252, -RZ ;  /* 0x800000fffcfcd221 */ /* 0x000fe20000010100 */
[----:B------:R-:W-:Y:S01]  /*4050*/  ISETP.GT.U32.AND P6, PT, R62, UR6, PT ;  /* 0x000000063e007c0c */ /* 0x000fe2000bfc4070 */
[----:B------:R-:W-:Y:S01]  /*4060*/  @P1 FADD.FTZ R247, -R247, -RZ ;  /* 0x800000fff7f71221 */ /* 0x000fe20000010100 */
[----:B------:R-:W-:Y:S01]  /*4070*/  SHF.R.U32.HI R182, RZ, 0x18, R115 ;  /* 0x00000018ffb67819 */ /* 0x000fe20000011673 */
[----:B------:R-:W-:Y:S01]  /*4080*/  FFMA.FTZ R113, R17, UR7, -R113 ;  /* 0x0000000711717c23 */ /* 0x000fe20008010871 */
[----:B------:R-:W-:Y:S01]  /*4090*/  PRMT R61, R66, 0x7773, RZ ;  /* 0x00007773423d7816 */ /* 0x000fe200000000ff */
[----:B------:R-:W-:Y:S01]  /*40a0*/  @!P4 FADD.FTZ R102, -R102, -RZ ;  /* 0x800000ff6666c221 */ /* 0x000fe20000010100 */
[----:B------:R-:W-:Y:S01]  /*40b0*/  PRMT R62, R115, 0x7632, R62 ;  /* 0x00007632733e7816 */ /* 0x000fe2000000003e */
[----:B-1----:R-:W-:Y:S01]  /*40c0*/  @P3 FADD.FTZ R101, -R101, -RZ ;  /* 0x800000ff65653221 */ /* 0x002fe20000010100 */
[----:B------:R-:W-:Y:S01]  /*40d0*/  SHF.R.U32.HI R181, RZ, 0x8, R181 ;  /* 0x00000008ffb57819 */ /* 0x000fe200000116b5 */
[--C-:B------:R-:W-:Y:S01]  /*40e0*/  FFMA.FTZ R115, R18, UR7, -R114.reuse ;  /* 0x0000000712737c23 */ /* 0x100fe20008010872 */
[----:B------:R-:W-:Y:S01]  /*40f0*/  ISETP.LE.U32.AND P1, PT, R182, UR6, PT ;  /* 0x00000006b6007c0c */ /* 0x000fe2000bf23070 */
[----:B------:R-:W1:Y:S01]  /*4100*/  MUFU.EX2 R106, R15 ;  /* 0x0000000f006a7308 */ /* 0x000e620000000800 */
[----:B------:R-:W-:Y:S01]  /*4110*/  LOP3.LUT R182, R62, 0xff, RZ, 0xc0, !PT ;  /* 0x000000ff3eb67812 */ /* 0x000fe200078ec0ff */
[----:B------:R-:W-:Y:S01]  /*4120*/  FFMA.FTZ R114, R19, UR7, -R114 ;  /* 0x0000000713727c23 */ /* 0x000fe20008010872 */
[----:B------:R-:W-:Y:S02]  /*4130*/  LOP3.LUT R181, R181, 0xffff, RZ, 0xc0, !PT ;  /* 0x0000ffffb5b57812 */ /* 0x000fe400078ec0ff */
[----:B------:R-:W-:Y:S02]  /*4140*/  ISETP.GT.U32.AND P4, PT, R61, UR6, PT ;  /* 0x000000063d007c0c */ /* 0x000fe4000bf84070 */
[----:B------:R-:W-:Y:S03]  /*4150*/  F2FP.RELU.BF16.F32.PACK_AB R61, R186, R185 ;  /* 0x000000b9ba3d723e */ /* 0x000fe600000018ff */
[----:B------:R-:W3:Y:S01]  /*4160*/  MUFU.EX2 R107, R107 ;  /* 0x0000006b006b7308 */ /* 0x000ee20000000800 */
[----:B------:R-:W-:Y:S02]  /*4170*/  F2FP.RELU.BF16.F32.PACK_AB R62, R252, R187 ;  /* 0x000000bbfc3e723e */ /* 0x000fe400000018ff */
[----:B------:R-:W-:Y:S01]  /*4180*/  ISETP.LE.U32.AND P3, PT, R181, UR6, PT ;  /* 0x00000006b5007c0c */ /* 0x000fe2000bf63070 */
[----:B------:R-:W-:Y:S01]  /*4190*/  STS [R211], R61 ;  /* 0x0000003dd3007388 */ /* 0x000fe20000000800 */
[----:B------:R-:W-:Y:S02]  /*41a0*/  F2FP.RELU.BF16.F32.PACK_AB R181, R247, R225 ;  /* 0x000000e1f7b5723e */ /* 0x000fe400000018ff */
[----:B------:R-:W-:Y:S01]  /*41b0*/  ISETP.LE.U32.AND P2, PT, R182, UR6, PT ;  /* 0x00000006b6007c0c */ /* 0x000fe2000bf43070 */
[----:B------:R3:W-:Y:S01]  /*41c0*/  STS [R211+0x400], R62 ;  /* 0x0004003ed3007388 */ /* 0x0007e20000000800 */
[C---:B------:R-:W-:Y:S01]  /*41d0*/  PRMT R57, R66.reuse, 0x7770, RZ ;  /* 0x0000777042397816 */ /* 0x040fe200000000ff */
[----:B------:R-:W3:Y:S01]  /*41e0*/  MUFU.EX2 R182, R114 ;  /* 0x0000007200b67308 */ /* 0x000ee20000000800 */
[----:B------:R-:W-:Y:S01]  /*41f0*/  PRMT R63, R66, 0x7772, RZ ;  /* 0x00007772423f7816 */ /* 0x000fe200000000ff */
[----:B------:R3:W-:Y:S01]  /*4200*/  STS [R240], R181 ;  /* 0x000000b5f0007388 */ /* 0x0007e20000000800 */
[----:B------:R-:W-:Y:S01]  /*4210*/  ISETP.LE.U32.AND P0, PT, R57, UR6, PT ;  /* 0x0000000639007c0c */ /* 0x000fe2000bf03070 */
[----:B-1----:R-:W-:Y:S01]  /*4220*/  @!P1 FADD.FTZ R106, -R106, -RZ ;  /* 0x800000ff6a6a9221 */ /* 0x002fe20000010100 */
[----:B------:R-:W-:Y:S01]  /*4230*/  ISETP.GT.U32.AND P5, PT, R63, UR6, PT ;  /* 0x000000063f007c0c */ /* 0x000fe2000bfa4070 */
[----:B------:R-:W-:Y:S01]  /*4240*/  @!P3 FADD.FTZ R103, -R103, -RZ ;  /* 0x800000ff6767b221 */ /* 0x000fe20000010100 */
[----:B------:R-:W-:Y:S03]  /*4250*/  F2FP.RELU.BF16.F32.PACK_AB R17, R101, R180 ;  /* 0x000000b46511723e */ /* 0x000fe600000018ff */
[----:B------:R-:W1:Y:S01]  /*4260*/  MUFU.EX2 R113, R113 ;  /* 0x0000007100717308 */ /* 0x000e620000000800 */
[----:B------:R-:W-:Y:S01]  /*4270*/  FSETP.GE.FTZ.AND P1, PT, R186, RZ, PT ;  /* 0x000000ffba00720b */ /* 0x000fe20003f36000 */
[----:B------:R-:W-:Y:S01]  /*4280*/  @!P2 FADD.FTZ R105, -R105, -RZ ;  /* 0x800000ff6969a221 */ /* 0x000fe20000010100 */
[----:B------:R-:W-:Y:S01]  /*4290*/  FSETP.GE.FTZ.AND P2, PT, R185, RZ, PT ;  /* 0x000000ffb900720b */ /* 0x000fe20003f56000 */
[----:B------:R-:W-:Y:S03]  /*42a0*/  STS [R240+0x400], R17 ;  /* 0x00040011f0007388 */ /* 0x000fe60000000800 */
[----:B------:R-:W-:Y:S03]  /*42b0*/  F2FP.RELU.BF16.F32.PACK_AB R63, R106, R105 ;  /* 0x000000696a3f723e */ /* 0x000fe600000018ff */
[----:B------:R-:W1:Y:S01]  /*42c0*/  MUFU.EX2 R115, R115 ;  /* 0x0000007300737308 */ /* 0x000e620000000800 */
[----:B---3--:R-:W-:Y:S01]  /*42d0*/  @!P0 FADD.FTZ R107, -R107, -RZ ;  /* 0x800000ff6b6b8221 */ /* 0x008fe20000010100 */
[----:B------:R-:W-:Y:S01]  /*42e0*/  @P4 FADD.FTZ R182, -R182, -RZ ;  /* 0x800000ffb6b64221 */ /* 0x000fe20000010100 */
[----:B------:R-:W-:Y:S01]  /*42f0*/  IMAD.IADD R114, R218, 0x1, R244 ;  /* 0x00000001da727824 */ /* 0x000fe200078e02f4 */
[----:B------:R-:W-:Y:S01]  /*4300*/  STS [R218+0x400], R63 ;  /* 0x0004003fda007388 */ /* 0x000fe20000000800 */
[----:B------:R-:W-:Y:S02]  /*4310*/  FSETP.GE.FTZ.AND P0, PT, R225, RZ, PT ;  /* 0x000000ffe100720b */ /* 0x000fe40003f16000 */
[----:B------:R-:W-:Y:S01]  /*4320*/  F2FP.RELU.BF16.F32.PACK_AB R62, R103, R102 ;  /* 0x00000066673e723e */ /* 0x000fe200000018ff */
[----:B-1----:R-:W-:Y:S01]  /*4330*/  @P6 FADD.FTZ R113, -R113, -RZ ;  /* 0x800000ff71716221 */ /* 0x002fe20000010100 */
[----:B------:R-:W-:Y:S03]  /*4340*/  ISETP.GT.AND P4, PT, R237, R222, PT ;  /* 0x000000deed00720c */ /* 0x000fe60003f84270 */
[----:B------:R-:W-:Y:S01]  /*4350*/  STS [R218], R62 ;  /* 0x0000003eda007388 */ /* 0x000fe20000000800 */
[----:B------:R-:W-:Y:S02]  /*4360*/  FSETP.GE.FTZ.AND P6, PT, R187, RZ, PT ;  /* 0x000000ffbb00720b */ /* 0x000fe40003fd6000 */
[----:B------:R-:W-:Y:S01]  /*4370*/  F2FP.RELU.BF16.F32.PACK_AB R61, R113, R107 ;  /* 0x0000006b713d723e */ /* 0x000fe200000018ff */
[----:B------:R-:W-:Y:S01]  /*4380*/  @P5 FADD.FTZ R115, -R115, -RZ ;  /* 0x800000ff73735221 */ /* 0x000fe20000010100 */
[----:B------:R-:W-:Y:S03]  /*4390*/  FSETP.GE.FTZ.AND P5, PT, R252, RZ, PT ;  /* 0x000000fffc00720b */ /* 0x000fe60003fb6000 */
[----:B------:R-:W-:Y:S01]  /*43a0*/  STS [R114], R61 ;  /* 0x0000003d72007388 */ /* 0x000fe20000000800 */
[----:B------:R-:W-:Y:S05]  /*43b0*/  F2FP.RELU.BF16.F32.PACK_AB R181, R182, R115 ;  /* 0x00000073b6b5723e */ /* 0x000fea00000018ff */
[----:B------:R-:W-:Y:S04]  /*43c0*/  STS [R114+0x400], R181 ;  /* 0x000400b572007388 */ /* 0x000fe80000000800 */
[----:B------:R-:W1:Y:S08]  /*43d0*/  LDSM.16.M88.4 R52, [R205+0x8000] ;  /* 0x00800000cd34783b */ /* 0x000e700000000200 */
[----:B------:R-:W3:Y:S08]  /*43e0*/  LDSM.16.M88.4 R56, [R192+0x8000] ;  /* 0x00800000c038783b */ /* 0x000ef00000000200 */
[----:B------:R-:W2:Y:S01]  /*43f0*/  LDSM.16.M88.4 R60, [R191+0x8000] ;  /* 0x00800000bf3c783b */ /* 0x000ea20000000200 */
        /* <DEDUP_REMOVED lines=37> */
[C---:B------:R-:W-:Y:S04]  /*4650*/  FADD.FTZ R181, -R184.reuse, R5 ;  /* 0x00000005b8b57221 */ /* 0x040fe80000010100 */
[-C--:B------:R-:W-:Y:S01]  /*4660*/  FSEL R62, R63, R184.reuse, P2 ;  /* 0x000000b83f3e7208 */ /* 0x080fe20001000000 */
[----:B------:R-:W-:Y:S03]  /*4670*/  HMMA.16816.F32.BF16 R16, R56, R178, R16 ;  /* 0x000000b23810723c */ /* 0x000fe60000041810 */
[-C--:B------:R-:W-:Y:S01]  /*4680*/  FSEL R181, R181, R184.reuse, P1 ;  /* 0x000000b8b5b57208 */ /* 0x080fe20000800000 */
[----:B------:R-:W-:Y:S01]  /*4690*/  FADD.FTZ R61, -R184, R8 ;  /* 0x00000008b83d7221 */ /* 0x000fe20000010100 */
[----:B------:R-:W-:Y:S01]  /*46a0*/  FSETP.GE.FTZ.AND P2, PT, R102, RZ, PT ;  /* 0x000000ff6600720b */ /* 0x000fe20003f56000 */
[----:B------:R-:W-:Y:S01]  /*46b0*/  FADD.FTZ R63, -R184, R9 ;  /* 0x00000009b83f7221 */ /* 0x000fe20000010100 */
[----:B------:R-:W-:Y:S01]  /*46c0*/  FSETP.GE.FTZ.AND P1, PT, R103, RZ, PT ;  /* 0x000000ff6700720b */ /* 0x000fe20003f36000 */
[----:B------:R-:W-:Y:S01]  /*46d0*/  FMUL.FTZ R186, R186, R181 ;  /* 0x000000b5baba7220 */ /* 0x000fe20000410000 */
[----:B------:R-:W-:Y:S01]  /*46e0*/  FSEL R61, R61, R184, P0 ;  /* 0x000000b83d3d7208 */ /* 0x000fe20000000000 */
[----:B------:R-:W-:Y:S01]  /*46f0*/  FMUL.FTZ R185, R185, R62 ;  /* 0x0000003eb9b97220 */ /* 0x000fe20000410000 */
[----:B------:R-:W-:Y:S03]  /*4700*/  FSETP.GE.FTZ.AND P0, PT, R247, RZ, PT ;  /* 0x000000fff700720b */ /* 0x000fe60003f16000 */
[----:B------:R-:W-:Y:S01]  /*4710*/  FMUL.FTZ R225, R225, R61 ;  /* 0x0000003de1e17220 */ /* 0x000fe20000410000 */
[-C--:B------:R-:W-:Y:S01]  /*4720*/  FSEL R181, R63, R184.reuse, P0 ;  /* 0x000000b83fb57208 */ /* 0x080fe20000000000 */
[C---:B------:R-:W-:Y:S01]  /*4730*/  FADD.FTZ R61, -R184.reuse, R12 ;  /* 0x0000000cb83d7221 */ /* 0x040fe20000010100 */
[----:B------:R-:W-:Y:S01]  /*4740*/  FSETP.GE.FTZ.AND P0, PT, R113, RZ, PT ;  /* 0x000000ff7100720b */ /* 0x000fe20003f16000 */
[----:B------:R-:W-:Y:S01]  /*4750*/  FADD.FTZ R63, -R184, R13 ;  /* 0x0000000db83f7221 */ /* 0x000fe20000010100 */
[----:B------:R-:W-:Y:S01]  /*4760*/  F2FP.BF16.F32.PACK_AB R186, R186, R185 ;  /* 0x000000b9baba723e */ /* 0x000fe200000010ff */
[----:B------:R-:W-:Y:S01]  /*4770*/  FMUL.FTZ R247, R247, R181 ;  /* 0x000000b5f7f77220 */ /* 0x000fe20000410000 */
[-C--:B------:R-:W-:Y:S01]  /*4780*/  FSEL R181, R61, R184.reuse, P2 ;  /* 0x000000b83db57208 */ /* 0x080fe20001000000 */
[----:B------:R-:W-:Y:S01]  /*4790*/  FADD.FTZ R61, -R184, R16 ;  /* 0x00000010b83d7221 */ /* 0x000fe20000010100 */
[-C--:B------:R-:W-:Y:S02]  /*47a0*/  FSEL R185, R63, R184.reuse, P1 ;  /* 0x000000b83fb97208 */ /* 0x080fe40000800000 */
[----:B------:R-:W-:Y:S01]  /*47b0*/  FSETP.GE.FTZ.AND P1, PT, R107, RZ, PT ;  /* 0x000000ff6b00720b */ /* 0x000fe20003f36000 */
[----:B------:R-:W-:Y:S01]  /*47c0*/  FMUL.FTZ R181, R102, R181 ;  /* 0x000000b566b57220 */ /* 0x000fe20000410000 */
[----:B------:R-:W-:Y:S01]  /*47d0*/  F2FP.BF16.F32.PACK_AB R225, R247, R225 ;  /* 0x000000e1f7e1723e */ /* 0x000fe200000010ff */
[----:B------:R-:W-:Y:S01]  /*47e0*/  FMUL.FTZ R185, R103, R185 ;  /* 0x000000b967b97220 */ /* 0x000fe20000410000 */
[----:B------:R-:W-:Y:S01]  /*47f0*/  FSEL R102, R61, R184, P1 ;  /* 0x000000b83d667208 */ /* 0x000fe20000800000 */
[----:B------:R-:W-:Y:S01]  /*4800*/  @P0 FADD.FTZ R184, -R184, R17 ;  /* 0x00000011b8b80221 */ /* 0x000fe20000010100 */
[----:B----4-:R-:W-:Y:S02]  /*4810*/  FADD.FTZ R103, -R183, R7 ;  /* 0x00000007b7677221 */ /* 0x010fe40000010100 */
[----:B------:R-:W-:Y:S01]  /*4820*/  F2FP.BF16.F32.PACK_AB R185, R185, R181 ;  /* 0x000000b5b9b9723e */ /* 0x000fe200000010ff */
[----:B------:R-:W-:Y:S01]  /*4830*/  FMUL.FTZ R247, R107, R102 ;  /* 0x000000666bf77220 */ /* 0x000fe20000410000 */
[----:B------:R-:W-:Y:S01]  /*4840*/  FMUL.FTZ R184, R113, R184 ;  /* 0x000000b871b87220 */ /* 0x000fe20000410000 */
[----:B------:R-:W-:Y:S01]  /*4850*/  FADD.FTZ R102, -R183, R6 ;  /* 0x00000006b7667221 */ /* 0x000fe20000010100 */
        /* <DEDUP_REMOVED lines=49> */
.L_x_444:
[C---:B------:R-:W-:Y:S01]  /*4b70*/  FADD.FTZ R10, -R183.reuse, R10 ;  /* 0x0000000ab70a7221 */ /* 0x040fe20000010100 */
[----:B------:R-:W-:Y:S01]  /*4b80*/  FSETP.GE.FTZ.AND P0, PT, R180, RZ, PT ;  /* 0x000000ffb400720b */ /* 0x000fe20003f16000 */
[----:B------:R-:W-:Y:S01]  /*4b90*/  FADD.FTZ R4, -R183, R11 ;  /* 0x0000000bb7047221 */ /* 0x000fe20000010100 */
[----:B------:R-:W-:Y:S01]  /*4ba0*/  FSETP.GE.FTZ.AND P1, PT, R101, RZ, PT ;  /* 0x000000ff6500720b */ /* 0x000fe20003f36000 */
[C---:B------:R-:W-:Y:S01]  /*4bb0*/  FADD.FTZ R6, -R183.reuse, R15 ;  /* 0x0000000fb7067221 */ /* 0x040fe20000010100 */
[-C--:B------:R-:W-:Y:S01]  /*4bc0*/  FSEL R5, R10, R183.reuse, P0 ;  /* 0x000000b70a057208 */ /* 0x080fe20000000000 */
[C---:B------:R-:W-:Y:S01]  /*4bd0*/  FADD.FTZ R14, -R183.reuse, R14 ;  /* 0x0000000eb70e7221 */ /* 0x040fe20000010100 */
[-C--:B------:R-:W-:Y:S01]  /*4be0*/  FSEL R102, R102, R183.reuse, P6 ;  /* 0x000000b766667208 */ /* 0x080fe20003000000 */
[----:B------:R-:W-:Y:S01]  /*4bf0*/  FADD.FTZ R18, -R183, R18 ;  /* 0x00000012b7127221 */ /* 0x000fe20000010100 */
[----:B------:R-:W-:Y:S01]  /*4c00*/  FSEL R103, R103, R183, P5 ;  /* 0x000000b767677208 */ /* 0x000fe20002800000 */
[----:B------:R-:W-:Y:S01]  /*4c10*/  FMUL.FTZ R5, R180, R5 ;  /* 0x00000005b4057220 */ /* 0x000fe20000410000 */
[----:B------:R-:W-:Y:S01]  /*4c20*/  FSETP.GE.FTZ.AND P0, PT, R182, RZ, PT ;  /* 0x000000ffb600720b */ /* 0x000fe20003f16000 */
[----:B------:R-:W-:Y:S01]  /*4c30*/  FMUL.FTZ R102, R187, R102 ;  /* 0x00000066bb667220 */ /* 0x000fe20000410000 */
[----:B------:R-:W-:Y:S01]  /*4c40*/  FSETP.GE.FTZ.AND P3, PT, R105, RZ, PT ;  /* 0x000000ff6900720b */ /* 0x000fe20003f76000 */
[----:B------:R-:W-:Y:S01]  /*4c50*/  FMUL.FTZ R103, R252, R103 ;  /* 0x00000067fc677220 */ /* 0x000fe20000410000 */
[----:B------:R-:W-:Y:S01]  /*4c60*/  FSETP.GE.FTZ.AND P2, PT, R106, RZ, PT ;  /* 0x000000ff6a00720b */ /* 0x000fe20003f56000 */
[----:B------:R-:W-:Y:S01]  /*4c70*/  STS [R211+-0x2000], R186 ;  /* 0xffe000bad3007388 */ /* 0x000fe20000000800 */
[-C--:B------:R-:W-:Y:S01]  /*4c80*/  FSEL R4, R4, R183.reuse, P1 ;  /* 0x000000b704047208 */ /* 0x080fe20000800000 */
[----:B------:R-:W-:Y:S01]  /*4c90*/  IMAD.IADD R108, R201, 0x1, R198 ;  /* 0x00000001c96c7824 */ /* 0x000fe200078e02c6 */
[-C--:B------:R-:W-:Y:S02]  /*4ca0*/  FSEL R7, R6, R183.reuse, P2 ;  /* 0x000000b706077208 */ /* 0x080fe40001000000 */
[----:B------:R-:W-:Y:S01]  /*4cb0*/  FSEL R14, R14, R183, P3 ;  /* 0x000000b70e0e7208 */ /* 0x000fe20001800000 */
[----:B------:R-:W-:Y:S01]  /*4cc0*/  FMUL.FTZ R4, R101, R4 ;  /* 0x0000000465047220 */ /* 0x000fe20000410000 */
[----:B------:R-:W-:Y:S01]  /*4cd0*/  FSETP.GE.FTZ.AND P1, PT, R115, RZ, PT ;  /* 0x000000ff7300720b */ /* 0x000fe20003f36000 */
[----:B------:R-:W-:Y:S01]  /*4ce0*/  FMUL.FTZ R7, R106, R7 ;  /* 0x000000076a077220 */ /* 0x000fe20000410000 */
[----:B------:R-:W-:Y:S01]  /*4cf0*/  F2FP.BF16.F32.PACK_AB R102, R103, R102 ;  /* 0x000000666766723e */ /* 0x000fe200000010ff */
[----:B------:R-:W-:Y:S01]  /*4d00*/  FMUL.FTZ R14, R105, R14 ;  /* 0x0000000e690e7220 */ /* 0x000fe20000410000 */
[----:B------:R-:W-:Y:S01]  /*4d10*/  FSEL R18, R18, R183, P1 ;  /* 0x000000b712127208 */ /* 0x000fe20000800000 */
[----:B------:R-:W-:Y:S01]  /*4d20*/  @P0 FADD.FTZ R183, -R183, R19 ;  /* 0x00000013b7b70221 */ /* 0x000fe20000010100 */
[----:B------:R-:W-:Y:S01]  /*4d30*/  F2FP.BF16.F32.PACK_AB R53, R4, R5 ;  /* 0x000000050435723e */ /* 0x000fe200000010ff */
[----:B------:R-:W-:Y:S01]  /*4d40*/  STS [R211+-0x1c00], R102 ;  /* 0xffe40066d3007388 */ /* 0x000fe20000000800 */
[----:B------:R-:W-:Y:S01]  /*4d50*/  F2FP.BF16.F32.PACK_AB R61, R7, R14 ;  /* 0x0000000e073d723e */ /* 0x000fe200000010ff */
[----:B------:R-:W-:Y:S01]  /*4d60*/  FMUL.FTZ R18, R115, R18 ;  /* 0x0000001273127220 */ /* 0x000fe20000410000 */
[----:B------:R-:W-:Y:S02]  /*4d70*/  FMUL.FTZ R183, R182, R183 ;  /* 0x000000b7b6b77220 */ /* 0x000fe40000410000 */
[----:B------:R2:W-:Y:S01]  /*4d80*/  STS [R240+-0x2000], R225 ;  /* 0xffe000e1f0007388 */ /* 0x0005e20000000800 */
[----:B------:R-:W-:Y:S04]  /*4d90*/  F2FP.BF16.F32.PACK_AB R247, R184, R247 ;  /* 0x000000f7b8f7723e */ /* 0x000fe800000010ff */
[----:B------:R-:W-:Y:S01]  /*4da0*/  STS [R240+-0x1c00], R53 ;  /* 0xffe40035f0007388 */ /* 0x000fe20000000800 */
[----:B------:R-:W-:Y:S04]  /*4db0*/  F2FP.BF16.F32.PACK_AB R183, R183, R18 ;  /* 0x00000012b7b7723e */ /* 0x000fe800000010ff */
[----:B------:R-:W-:Y:S05]  /*4dc0*/  STS [R218+-0x2000], R185 ;  /* 0xffe000b9da007388 */ /* 0x000fea0000000800 */
[----:B------:R-:W-:Y:S05]  /*4dd0*/  STS [R218+-0x1c00], R61 ;  /* 0xffe4003dda007388 */ /* 0x000fea0000000800 */
[----:B------:R-:W-:Y:S05]  /*4de0*/  STS [R114+-0x2000], R247 ;  /* 0xffe000f772007388 */ /* 0x000fea0000000800 */
[----:B------:R-:W-:Y:S01]  /*4df0*/  STS [R114+-0x1c00], R183 ;  /* 0xffe400b772007388 */ /* 0x000fe20000000800 */
[----:B------:R-:W-:Y:S01]  /*4e00*/  BAR.SYNC.DEFER_BLOCKING 0x0 ;  /* 0x0000000000007b1d */ /* 0x000fe20000010000 */
[----:B--2---:R-:W-:Y:S05]  /*4e10*/  IMAD R225, R219, UR5, RZ ;  /* 0x00000005dbe17c24 */ /* 0x004fea000f8e02ff */
[----:B------:R-:W-:Y:S05]  /*4e20*/  LDSM.16.MT88.4 R4, [R201] ;  /* 0x00000000c904783b */ /* 0x000fea0000004200 */
[----:B-1----:R-:W1:Y:S05]  /*4e30*/  LDSM.16.MT88.4 R8, [R200+0x8000] ;  /* 0x00800000c808783b */ /* 0x002e6a0000004200 */
[----:B------:R-:W2:Y:S05]  /*4e40*/  LDSM.16.MT88.4 R12, [R108] ;  /* 0x000000006c0c783b */ /* 0x000eaa0000004200 */
[----:B------:R-:W3:Y:S05]  /*4e50*/  LDSM.16.MT88.4 R16, [R200+0xa000] ;  /* 0x00a00000c810783b */ /* 0x000eea0000004200 */
[----:B------:R-:W-:Y:S05]  /*4e60*/  LDSM.16.MT88.4 R52, [R201+0x800] ;  /* 0x00080000c934783b */ /* 0x000fea0000004200 */
[----:B------:R-:W4:Y:S05]  /*4e70*/  LDSM.16.MT88.4 R56, [R200+0x8800] ;  /* 0x00880000c838783b */ /* 0x000f2a0000004200 */
[----:B------:R-:W5:Y:S05]  /*4e80*/  LDSM.16.MT88.4 R60, [R108+0x800] ;  /* 0x000800006c3c783b */ /* 0x000f6a0000004200 */
[----:B------:R-:W5:Y:S05]  /*4e90*/  LDSM.16.MT88.4 R64, [R200+0xa800] ;  /* 0x00a80000c840783b */ /* 0x000f6a0000004200 */
[----:B------:R-:W-:Y:S01]  /*4ea0*/  LDSM.16.MT88.4 R100, [R200+0x9000] ;  /* 0x00900000c864783b */ /* 0x000fe20000004200 */
[-C--:B-1----:R-:W-:Y:S04]  /*4eb0*/  HMMA.16816.F32.BF16 R20, R4, R8.reuse, R20 ;  /* 0x000000080414723c */ /* 0x082fe80000041814 */
[----:B------:R-:W-:Y:S04]  /*4ec0*/  LDSM.16.MT88.4 R104, [R108+0x1000] ;  /* 0x001000006c68783b */ /* 0x000fe80000004200 */
        /* <DEDUP_REMOVED lines=9> */
[----:B------:R-:W-:Y:S05]  /*4f60*/  LDSM.16.MT88.4 R4, [R201+0x1800] ;  /* 0x00180000c904783b */ /* 0x000fea0000004200 */
[----:B------:R-:W3:Y:S02]  /*4f70*/  LDSM.16.MT88.4 R16, [R200+0x9800] ;  /* 0x00980000c810783b */ /* 0x000ee40000004200 */
        /* <DEDUP_REMOVED lines=69> */
.L_x_445:
        /* <DEDUP_REMOVED lines=202> */
[----:B------:R-:W-:Y:S01]  /*6070*/  IADD3 R3, PT, PT, R209, 0xc040, RZ ;  /* 0x0000c040d1037810 */ /* 0x000fe20007ffe0ff */
[----:B------:R-:W3:Y:S01]  /*6080*/  LDCU UR5, c[0x0][0x4fc] ;  /* 0x00009f80ff0577ac */ /* 0x000ee20008000800 */
        /* <DEDUP_REMOVED lines=14> */
[----:B------:R-:W-:Y:S01]  /*6170*/  FMUL.FTZ R77, R77, UR4 ;  /* 0x000000044d4d7c20 */ /* 0x000fe20008410000 */
[----:B------:R-:W-:Y:S01]  /*6180*/  IADD3 R0, PT, PT, R209, 0xc000, RZ ;  /* 0x0000c000d1007810 */ /* 0x000fe20007ffe0ff */
        /* <DEDUP_REMOVED lines=25> */
[----:B---3--:R-:W-:Y:S01]  /*6320*/  FMUL.FTZ R20, R20, UR5 ;  /* 0x0000000514147c20 */ /* 0x008fe20008410000 */
        /* <DEDUP_REMOVED lines=74> */
[----:B------:R-:W-:Y:S01]  /*67d0*/  ISETP.NE.AND P0, PT, R241, -0x1, PT ;  /* 0xfffffffff100780c */ /* 0x000fe20003f05270 */
        /* <DEDUP_REMOVED lines=27> */
.L_x_447:
[----:B------:R-:W2:Y:S01]  /*6990*/  LDCU.64 UR10, c[0x0][0x5c0] ;  /* 0x0000b800ff0a77ac */ /* 0x000ea20008000a00 */
[----:B-1----:R-:W-:-:S05]  /*69a0*/  IADD3 R28, PT, PT, R238, R241, RZ ;  /* 0x000000f1ee1c7210 */ /* 0x002fca0007ffe0ff */
[C---:B--2---:R-:W-:Y:S02]  /*69b0*/  IMAD R3, R28.reuse, UR11, RZ ;  /* 0x0000000b1c037c24 */ /* 0x044fe4000f8e02ff */
[----:B------:R-:W-:-:S05]  /*69c0*/  IMAD.WIDE.U32 R28, R28, UR10, RZ ;  /* 0x0000000a1c1c7c25 */ /* 0x000fca000f8e00ff */
[----:B------:R-:W-:Y:S02]  /*69d0*/  IADD3 R3, PT, PT, R29, R3, RZ ;  /* 0x000000031d037210 */ /* 0x000fe40007ffe0ff */
.L_x_448:
        /* <DEDUP_REMOVED lines=12> */
.L_x_449:
[----:B------:R-:W1:Y:S01]  /*6aa0*/  LDCU.64 UR6, c[0x0][0x5c8] ;  /* 0x0000b900ff0677ac */ /* 0x000e620008000a00 */
[----:B------:R-:W-:-:S05]  /*6ab0*/  IADD3 R4, PT, PT, R238, R241, RZ ;  /* 0x000000f1ee047210 */ /* 0x000fca0007ffe0ff */
[C---:B-1----:R-:W-:Y:S02]  /*6ac0*/  IMAD R0, R4.reuse, UR7, RZ ;  /* 0x0000000704007c24 */ /* 0x042fe4000f8e02ff */
[----:B------:R-:W-:-:S05]  /*6ad0*/  IMAD.WIDE.U32 R4, R4, UR6, RZ ;  /* 0x0000000604047c25 */ /* 0x000fca000f8e00ff */
[----:B------:R-:W-:Y:S02]  /*6ae0*/  IADD3 R0, PT, PT, R5, R0, RZ ;  /* 0x0000000005007210 */ /* 0x000fe40007ffe0ff */
[----:B------:R-:W-:-:S07]  /*6af0*/  MOV R2, R4 ;  /* 0x0000000400027202 */ /* 0x000fce0000000f00 */
.L_x_450:
        /* <DEDUP_REMOVED lines=44> */
.L_x_452:
[----:B------:R-:W-:Y:S05]  /*6dc0*/  BSYNC.RECONVERGENT B0 ;  /* 0x0000000000007941 */ /* 0x000fea0003800200 */
.L_x_451:
        /* <DEDUP_REMOVED lines=15> */
.L_x_454:
[----:B------:R-:W-:Y:S05]  /*6ec0*/  BSYNC.RECONVERGENT B0 ;  /* 0x0000000000007941 */ /* 0x000fea0003800200 */
.L_x_453:
        /* <DEDUP_REMOVED lines=23> */
.L_x_456:
[----:B------:R-:W-:Y:S05]  /*7040*/  BSYNC.RECONVERGENT B0 ;  /* 0x0000000000007941 */ /* 0x000fea0003800200 */
.L_x_455:
        /* <DEDUP_REMOVED lines=14> */
.L_x_423:
[----:B------:R-:W-:Y:S05]  /*7130*/  BSYNC.RECONVERGENT B1 ;  /* 0x0000000000017941 */ /* 0x000fea0003800200 */
.L_x_401:
[----:B------:R-:W2:Y:S01]  /*7140*/  LDCU UR5, c[0x0][0x438] ;  /* 0x00008700ff0577ac */ /* 0x000ea20008000800 */
[----:B-1--4-:R-:W1:Y:S01]  /*7150*/  LDC R7, c[0x0][0x438] ;  /* 0x00010e00ff077b82 */ /* 0x012e620000000800 */
[----:B------:R-:W4:Y:S01]  /*7160*/  LDCU UR6, c[0x0][0x370] ;  /* 0x00006e00ff0677ac */ /* 0x000f220008000800 */
[----:B--2---:R-:W-:-:S04]  /*7170*/  UIADD3 UR5, UPT, UPT, UR5, 0x3f, URZ ;  /* 0x0000003f05057890 */ /* 0x004fc8000fffe0ff */
[----:B------:R-:W-:Y:S02]  /*7180*/  USHF.R.S32.HI UR4, URZ, 0x1f, UR5 ;  /* 0x0000001fff047899 */ /* 0x000fe40008011405 */
[----:B----4-:R-:W-:Y:S02]  /*7190*/  UIADD3 UR17, UPT, UPT, UR6, UR17, URZ ;  /* 0x0000001106117290 */ /* 0x010fe4000fffe0ff */
[----:B------:R-:W-:-:S04]  /*71a0*/  ULEA.HI UR4, UR4, UR5, URZ, 0x6 ;  /* 0x0000000504047291 */ /* 0x000fc8000f8f30ff */
[----:B------:R-:W-:-:S04]  /*71b0*/  USHF.R.S32.HI UR4, URZ, 0x6, UR4 ;  /* 0x00000006ff047899 */ /* 0x000fc80008011404 */
[----:B------:R-:W-:-:S09]  /*71c0*/  UISETP.GE.AND UP0, UPT, UR17, UR4, UPT ;  /* 0x000000041100728c */ /* 0x000fd2000bf06270 */
[----:B------:R-:W-:Y:S05]  /*71d0*/  BRA.U !UP0, `(.L_x_457) ;  /* 0xffffff9108f07547 */ /* 0x000fea000b83ffff */
[----:B------:R-:W-:Y:S05]  /*71e0*/  EXIT ;  /* 0x000000000000794d */ /* 0x000fea0003800000 */
.L_x_458:
        /* <DEDUP_REMOVED lines=9> */
.L_x_1250:


//--------------------- .text._ZN5flash44flash_bwd_dq_dk_dv_loop_seqk_parallel_kernelI23Flash_bwd_kernel_traitsILi128ELi64ELi64ELi8ELi4ELi2ELi2ELb1ELb0EN7cutlass10bfloat16_tE19Flash_kernel_traitsILi128ELi64ELi64ELi8ES3_EELb0ELb1ELb0ELb0ELb0ELb0ELb1EEEvNS_16Flash_bwd_paramsE --------------------------
	.section	.text._ZN5flash44flash_bwd_dq_dk_dv_loop_seqk_parallel_kernelI23Flash_bwd_kernel_traitsILi128ELi64ELi64ELi8ELi4ELi2ELi2ELb1ELb0EN7cutlass10bfloat16_tE19Flash_kernel_traitsILi128ELi64ELi64ELi8ES3_EELb0ELb1ELb0ELb0ELb0ELb0ELb1EEEvNS_16Flash_bwd_paramsE,"ax",@progbits
	.align	128
        .global         _ZN5flash44flash_bwd_dq_dk_dv_loop_seqk_parallel_kernelI23Flash_bwd_kernel_traitsILi128ELi64ELi64ELi8ELi4ELi2ELi2ELb1ELb0EN7cutlass10bfloat16_tE19Flash_kernel_traitsILi128ELi64ELi64ELi8ES3_EELb0ELb1ELb0ELb0ELb0ELb0ELb1EEEvNS_16Flash_bwd_paramsE
        .type           _ZN5flash44flash_bwd_dq_dk_dv_loop_seqk_parallel_kernelI23Flash_bwd_kernel_traitsILi128ELi64ELi64ELi8ELi4ELi2ELi2ELb1ELb0EN7cutlass10bfloat16_tE19Flash_kernel_traitsILi128ELi64ELi64ELi8ES3_EELb0ELb1ELb0ELb0ELb0ELb0ELb1EEEvNS_16Flash_bwd_paramsE,@function
        .size           _ZN5flash44flash_bwd_dq_dk_dv_loop_seqk_parallel_kernelI23Flash_bwd_kernel_traitsILi128ELi64ELi64ELi8ELi4ELi2ELi2ELb1ELb0EN7cutlass10bfloat16_tE19Flash_kernel_traitsILi128ELi64ELi64ELi8ES3_EELb0ELb1ELb0ELb0ELb0ELb0ELb1EEEvNS_16Flash_bwd_paramsE,(.L_x_1251 - _ZN5flash44flash_bwd_dq_dk_dv_loop_seqk_parallel_kernelI23Flash_bwd_kernel_traitsILi128ELi64ELi64ELi8ELi4ELi2ELi2ELb1ELb0EN7cutlass10bfloat16_tE19Flash_kernel_traitsILi128ELi64ELi64ELi8ES3_EELb0ELb1ELb0ELb0ELb0ELb0ELb1EEEvNS_16Flash_bwd_paramsE)
        .other          _ZN5flash44flash_bwd_dq_dk_dv_loop_seqk_parallel_kernelI23Flash_bwd_kernel_traitsILi128ELi64ELi64ELi8ELi4ELi2ELi2ELb1ELb0EN7cutlass10bfloat16_tE19Flash_kernel_traitsILi128ELi64ELi64ELi8ES3_EELb0ELb1ELb0ELb0ELb0ELb0ELb1EEEvNS_16Flash_bwd_paramsE,@"STO_CUDA_ENTRY STV_DEFAULT"
_ZN5flash44flash_bwd_dq_dk_dv_loop_seqk_parallel_kernelI23Flash_bwd_kernel_traitsILi128ELi64ELi64ELi8ELi4ELi2ELi2ELb1ELb0EN7cutlass10bfloat16_tE19Flash_kernel_traitsILi128ELi64ELi64ELi8ES3_EELb0ELb1ELb0ELb0ELb0ELb0ELb1EEEvNS_16Flash_bwd_paramsE:
.text._ZN5flash44flash_bwd_dq_dk_dv_loop_seqk_parallel_kernelI23Flash_bwd_kernel_traitsILi128ELi64ELi64ELi8ELi4ELi2ELi2ELb1ELb0EN7cutlass10bfloat16_tE19Flash_kernel_traitsILi128ELi64ELi64ELi8ES3_EELb0ELb1ELb0ELb0ELb0ELb0ELb1EEEvNS_16Flash_bwd_paramsE:
        /* <DEDUP_REMOVED lines=96> */
.L_x_516:
        /* <DEDUP_REMOVED lines=45> */
.L_x_459:
        /* <DEDUP_REMOVED lines=31> */
.L_x_461:
[----:B------:R-:W2:Y:S01]  /*0ac0*/  LDCU.64 UR14, c[0x0][0x3b8] ;  /* 0x00007700ff0e77ac */ /* 0x000ea20008000a00 */
[----:B------:R-:W-:-:S05]  /*0ad0*/  IADD3 R8, PT, PT, R244, R245, RZ ;  /* 0x000000f5f4087210 */ /* 0x000fca0007ffe0ff */
[C---:B--2---:R-:W-:Y:S02]  /*0ae0*/  IMAD R7, R8.reuse, UR15, RZ ;  /* 0x0000000f08077c24 */ /* 0x044fe4000f8e02ff */
[----:B------:R-:W-:-:S05]  /*0af0*/  IMAD.WIDE.U32 R8, R8, UR14, RZ ;  /* 0x0000000e08087c25 */ /* 0x000fca000f8e00ff */
[----:B------:R-:W-:Y:S02]  /*0b00*/  IADD3 R7, PT, PT, R9, R7, RZ ;  /* 0x0000000709077210 */ /* 0x000fe40007ffe0ff */
.L_x_462:
        /* <DEDUP_REMOVED lines=37> */
.L_x_463:
[----:B------:R-:W1:Y:S01]  /*0d60*/  LDCU.64 UR12, c[0x0][0x3c0] ;  /* 0x00007800ff0c77ac */ /* 0x000e620008000a00 */
[----:B------:R-:W-:-:S05]  /*0d70*/  IADD3 R2, PT, PT, R244, R245, RZ ;  /* 0x000000f5f4027210 */ /* 0x000fca0007ffe0ff */
[C---:B-1----:R-:W-:Y:S02]  /*0d80*/  IMAD R9, R2.reuse, UR13, RZ ;  /* 0x0000000d02097c24 */ /* 0x042fe4000f8e02ff */
[----:B------:R-:W-:-:S05]  /*0d90*/  IMAD.WIDE.U32 R10, R2, UR12, RZ ;  /* 0x0000000c020a7c25 */ /* 0x000fca000f8e00ff */
[----:B------:R-:W-:-:S07]  /*0da0*/  IADD3 R9, PT, PT, R11, R9, RZ ;  /* 0x000000090b097210 */ /* 0x000fce0007ffe0ff */
.L_x_464:
        /* <DEDUP_REMOVED lines=27> */
.L_x_465:
[C---:B------:R-:W-:Y:S02]  /*0f60*/  IMAD R22, R14.reuse, UR7, RZ ;  /* 0x000000070e167c24 */ /* 0x040fe4000f8e02ff */
[----:B------:R-:W-:-:S05]  /*0f70*/  IMAD.WIDE.U32 R24, R14, UR6, RZ ;  /* 0x000000060e187c25 */ /* 0x000fca000f8e00ff */
[----:B------:R-:W-:Y:S02]  /*0f80*/  IADD3 R22, PT, PT, R25, R22, RZ ;  /* 0x0000001619167210 */ /* 0x000fe40007ffe0ff */
.L_x_466:
        /* <DEDUP_REMOVED lines=20> */
.L_x_467:
[----:B------:R-:W1:Y:S01]  /*10d0*/  LDC R12, c[0x0][0x434] ;  /* 0x00010d00ff0c7b82 */ /* 0x000e620000000800 */
[----:B------:R-:W-:-:S04]  /*10e0*/  IMAD R3, R213, UR11, R212 ;  /* 0x0000000bd5037c24 */ /* 0x000fc8000f8e02d4 */
[----:B-1----:R-:W-:-:S03]  /*10f0*/  IMAD R12, R3, R12, RZ ;  /* 0x0000000c030c7224 */ /* 0x002fc600078e02ff */
.L_x_468:
        /* <DEDUP_REMOVED lines=11> */
.L_x_469:
[----:B------:R-:W1:Y:S01]  /*11b0*/  LDC R18, c[0x0][0x444] ;  /* 0x00011100ff127b82 */ /* 0x000e620000000800 */
[----:B------:R-:W-:-:S04]  /*11c0*/  IMAD R3, R213, UR11, R212 ;  /* 0x0000000bd5037c24 */ /* 0x000fc8000f8e02d4 */
[----:B-1----:R-:W-:-:S07]  /*11d0*/  IMAD R18, R3, R18, RZ ;  /* 0x0000001203127224 */ /* 0x002fce00078e02ff */
.L_x_470:
        /* <DEDUP_REMOVED lines=90> */
.L_x_472:
[----:B------:R-:W1:Y:S01]  /*1780*/  LDCU.64 UR10, c[0x0][0x5c0] ;  /* 0x0000b800ff0a77ac */ /* 0x000e620008000a00 */
[----:B------:R-:W-:-:S05]  /*1790*/  IADD3 R0, PT, PT, R244, R245, RZ ;  /* 0x000000f5f4007210 */ /* 0x000fca0007ffe0ff */
[C---:B-1----:R-:W-:Y:S02]  /*17a0*/  IMAD R3, R0.reuse, UR11, RZ ;  /* 0x0000000b00037c24 */ /* 0x042fe4000f8e02ff */
[----:B------:R-:W-:-:S05]  /*17b0*/  IMAD.WIDE.U32 R6, R0, UR10, RZ ;  /* 0x0000000a00067c25 */ /* 0x000fca000f8e00ff */
[----:B------:R-:W-:Y:S02]  /*17c0*/  IADD3 R0, PT, PT, R7, R3, RZ ;  /* 0x0000000307007210 */ /* 0x000fe40007ffe0ff */
.L_x_473:
        /* <DEDUP_REMOVED lines=11> */
.L_x_474:
[----:B------:R-:W1:Y:S01]  /*1880*/  LDCU.64 UR6, c[0x0][0x5c8] ;  /* 0x0000b900ff0677ac */ /* 0x000e620008000a00 */
[----:B------:R-:W-:-:S05]  /*1890*/  IADD3 R244, PT, PT, R244, R245, RZ ;  /* 0x000000f5f4f47210 */ /* 0x000fca0007ffe0ff */
[C---:B-1----:R-:W-:Y:S02]  /*18a0*/  IMAD R7, R244.reuse, UR7, RZ ;  /* 0x00000007f4077c24 */ /* 0x042fe4000f8e02ff */
[----:B------:R-:W-:-:S05]  /*18b0*/  IMAD.WIDE.U32 R8, R244, UR6, RZ ;  /* 0x00000006f4087c25 */ /* 0x000fca000f8e00ff */
[----:B------:R-:W-:Y:S02]  /*18c0*/  IADD3 R7, PT, PT, R9, R7, RZ ;  /* 0x0000000709077210 */ /* 0x000fe40007ffe0ff */
.L_x_475:
        /* <DEDUP_REMOVED lines=27> */
.L_x_477:
[----:B------:R-:W-:Y:S05]  /*1a80*/  BSYNC.RECONVERGENT B0 ;  /* 0x0000000000007941 */ /* 0x000fea0003800200 */
.L_x_476:
        /* <DEDUP_REMOVED lines=15> */
.L_x_479:
[----:B------:R-:W-:Y:S05]  /*1b80*/  BSYNC.RECONVERGENT B0 ;  /* 0x0000000000007941 */ /* 0x000fea0003800200 */
.L_x_478:
        /* <DEDUP_REMOVED lines=22> */
.L_x_481:
[----:B------:R-:W-:Y:S05]  /*1cf0*/  BSYNC.RECONVERGENT B0 ;  /* 0x0000000000007941 */ /* 0x000fea0003800200 */
.L_x_480:
        /* <DEDUP_REMOVED lines=16> */
.L_x_471:
        /* <DEDUP_REMOVED lines=40> */
.L_x_484:
[----:B------:R2:W-:Y:S04]  /*2080*/  STS.128 [R223+0x10000], RZ ;  /* 0x010000ffdf007388 */ /* 0x0005e80000000c00 */
[----:B------:R2:W-:Y:S02]  /*2090*/  STS.128 [R223+0x12000], RZ ;  /* 0x012000ffdf007388 */ /* 0x0005e40000000c00 */
.L_x_485:
[----:B------:R-:W-:Y:S05]  /*20a0*/  BSYNC.RECONVERGENT B0 ;  /* 0x0000000000007941 */ /* 0x000fea0003800200 */
.L_x_483:
        /* <DEDUP_REMOVED lines=26> */
.L_x_487:
[----:B------:R-:W-:Y:S05]  /*2250*/  BSYNC.RECONVERGENT B0 ;  /* 0x0000000000007941 */ /* 0x000fea0003800200 */
.L_x_486:
        /* <DEDUP_REMOVED lines=21> */
.L_x_489:
[----:B------:R1:W-:Y:S04]  /*23b0*/  STS.128 [R223+0x8000], RZ ;  /* 0x008000ffdf007388 */ /* 0x0003e80000000c00 */
[----:B------:R1:W-:Y:S02]  /*23c0*/  STS.128 [R223+0xa000], RZ ;  /* 0x00a000ffdf007388 */ /* 0x0003e40000000c00 */
.L_x_490:
[----:B------:R-:W-:Y:S05]  /*23d0*/  BSYNC.RECONVERGENT B0 ;  /* 0x0000000000007941 */ /* 0x000fea0003800200 */
.L_x_488:
        /* <DEDUP_REMOVED lines=23> */
.L_x_492:
[----:B------:R-:W-:Y:S05]  /*2550*/  BSYNC.RECONVERGENT B0 ;  /* 0x0000000000007941 */ /* 0x000fea0003800200 */
.L_x_491:
        /* <DEDUP_REMOVED lines=19> */
.L_x_494:
[----:B------:R1:W-:Y:S04]  /*2690*/  STS.128 [R240], RZ ;  /* 0x000000fff0007388 */ /* 0x0003e80000000c00 */
[----:B------:R1:W-:Y:S02]  /*26a0*/  STS.128 [R240+0x2000], RZ ;  /* 0x002000fff0007388 */ /* 0x0003e40000000c00 */
.L_x_495:
[----:B------:R-:W-:Y:S05]  /*26b0*/  BSYNC.RECONVERGENT B0 ;  /* 0x0000000000007941 */ /* 0x000fea0003800200 */
.L_x_493:
        /* <DEDUP_REMOVED lines=27> */
.L_x_497:
[----:B------:R-:W-:Y:S05]  /*2870*/  BSYNC.RECONVERGENT B0 ;  /* 0x0000000000007941 */ /* 0x000fea0003800200 */
.L_x_496:
        /* <DEDUP_REMOVED lines=34> */
.L_x_499:
[----:B------:R1:W-:Y:S04]  /*2aa0*/  STS.128 [R223+0xc000], RZ ;  /* 0x00c000ffdf007388 */ /* 0x0003e80000000c00 */
[----:B------:R1:W-:Y:S02]  /*2ab0*/  STS.128 [R223+0xe000], RZ ;  /* 0x00e000ffdf007388 */ /* 0x0003e40000000c00 */
.L_x_500:
[----:B------:R-:W-:Y:S05]  /*2ac0*/  BSYNC.RECONVERGENT B0 ;  /* 0x0000000000007941 */ /* 0x000fea0003800200 */
.L_x_498:
        /* <DEDUP_REMOVED lines=31> */
.L_x_502:
[----:B-1----:R-:W-:Y:S05]  /*2cc0*/  BSYNC.RECONVERGENT B0 ;  /* 0x0000000000007941 */ /* 0x002fea0003800200 */
.L_x_501:
        /* <DEDUP_REMOVED lines=70> */
.L_x_505:
[----:B------:R-:W0:Y:S01]  /*3130*/  LDGDEPBAR ;  /* 0x00000000000079af */ /* 0x000e220000000000 */
[-C--:B------:R-:W-:Y:S02]  /*3140*/  IADD3 R182, PT, PT, R204, R201.reuse, RZ ;  /* 0x000000c9ccb67210 */ /* 0x080fe40007ffe0ff */
[----:B------:R-:W-:Y:S02]  /*3150*/  IADD3 R181, PT, PT, R208, R201, RZ ;  /* 0x000000c9d0b57210 */ /* 0x000fe40007ffe0ff */
[----:B------:R-:W-:Y:S02]  /*3160*/  IADD3 R241, PT, PT, R241, -0x40, RZ ;  /* 0xffffffc0f1f17810 */ /* 0x000fe40007ffe0ff */
[----:B------:R-:W-:Y:S02]  /*3170*/  IADD3 R180, PT, PT, R204, R181, RZ ;  /* 0x000000b5ccb47210 */ /* 0x000fe40007ffe0ff */
[----:B------:R-:W-:Y:S02]  /*3180*/  ISETP.GE.AND P2, PT, R241, R226, PT ;  /* 0x000000e2f100720c */ /* 0x000fe40003f46270 */
[----:B-----5:R-:W-:Y:S02]  /*3190*/  FSETP.NEU.FTZ.AND P0, PT, R239, -INF , PT ;  /* 0xff800000ef00780b */ /* 0x020fe40003f1d000 */
[----:B------:R-:W-:Y:S02]  /*31a0*/  ISETP.GT.AND P2, PT, R243, UR23, P2 ;  /* 0x00000017f3007c0c */ /* 0x000fe40009744270 */
[----:B------:R-:W-:Y:S04]  /*31b0*/  IADD3 R242, PT, PT, R242, -0x1, RZ ;  /* 0xfffffffff2f27810 */ /* 0x000fe80007ffe0ff */
[----:B------:R-:W-:Y:S01]  /*31c0*/  ISETP.GT.AND P4, PT, R242, R227, PT ;  /* 0x000000e3f200720c */ /* 0x000fe20003f84270 */
[----:B------:R-:W-:Y:S04]  /*31d0*/  DEPBAR.LE SB0, 0x0 ;  /* 0x000080000000791a */ /* 0x000fe80000000000 */
[----:B------:R-:W-:Y:S06]  /*31e0*/  BAR.SYNC.DEFER_BLOCKING 0x0 ;  /* 0x0000000000007b1d */ /* 0x000fec0000010000 */
        /* <DEDUP_REMOVED lines=25> */
[----:B------:R-:W-:Y:S07]  /*3380*/  LDSM.16.M88.4 R112, [R202+-0x2000] ;  /* 0xffe00000ca70783b */ /* 0x000fee0000000200 */
[C---:B---3--:R-:W-:Y:S03]  /*3390*/  HMMA.16816.F32.BF16 R12, R108.reuse, R52, R12 ;  /* 0x000000346c0c723c */ /* 0x048fe6000004180c */
[----:B----4-:R-:W-:Y:S02]  /*33a0*/  @!P2 SHF.L.U32 R247, R231, 0x1, RZ ;  /* 0x00000001e7f7a819 */ /* 0x010fe400000006ff */
[----:B------:R-:W-:Y:S02]  /*33b0*/  @!P2 SHF.R.U32.HI R231, RZ, 0x2, R231 ;  /* 0x00000002ffe7a819 */ /* 0x000fe400000116e7 */
[----:B------:R-:W-:Y:S01]  /*33c0*/  @!P2 LOP3.LUT R247, R247, 0x6, RZ, 0xc0, !PT ;  /* 0x00000006f7f7a812 */ /* 0x000fe200078ec0ff */
[----:B------:R-:W-:Y:S01]  /*33d0*/  HMMA.16816.F32.BF16 R16, R108, R54, R16 ;  /* 0x000000366c10723c */ /* 0x000fe20000041810 */
[----:B------:R-:W3:Y:S07]  /*33e0*/  LDSM.16.M88.4 R52, [R209+-0x1800] ;  /* 0xffe80000d134783b */ /* 0x000eee0000000200 */
[C---:B-1----:R-:W-:Y:S01]  /*33f0*/  HMMA.16816.F32.BF16 R4, R56.reuse, R60, R4 ;  /* 0x0000003c3804723c */ /* 0x042fe20000041804 */
[----:B------:R-:W1:Y:S07]  /*3400*/  LDSM.16.M88.4 R108, [R182+0x2000] ;  /* 0x00200000b66c783b */ /* 0x000e6e0000000200 */
[C---:B------:R-:W-:Y:S01]  /*3410*/  HMMA.16816.F32.BF16 R8, R56.reuse, R62, R8 ;  /* 0x0000003e3808723c */ /* 0x040fe20000041808 */
[----:B------:R-:W-:Y:S07]  /*3420*/  LDSM.16.M88.4 R60, [R181+0x2000] ;  /* 0x00200000b53c783b */ /* 0x000fee0000000200 */
        /* <DEDUP_REMOVED lines=11> */
[----:B------:R-:W1:Y:S07]  /*34e0*/  LDSM.16.M88.4 R100, [R180+0x2000] ;  /* 0x00200000b464783b */ /* 0x000e6e0000000200 */
[C---:B------:R-:W-:Y:S03]  /*34f0*/  HMMA.16816.F32.BF16 R8, R108.reuse, R114, R8 ;  /* 0x000000726c08723c */ /* 0x040fe60000041808 */
[----:B------:R-:W-:Y:S02]  /*3500*/  @!P2 LOP3.LUT R114, R247, 0xe0, R231, 0xf8, !PT ;  /* 0x000000e0f772a812 */ /* 0x000fe400078ef8e7 */
[----:B------:R-:W-:Y:S03]  /*3510*/  MOV R231, UR19 ;  /* 0x0000001300e77c02 */ /* 0x000fe60008000f00 */
[C---:B----4-:R-:W-:Y:S08]  /*3520*/  HMMA.16816.F32.BF16 R12, R108.reuse, R56, R12 ;  /* 0x000000386c0c723c */ /* 0x050ff0000004180c */
[----:B------:R-:W-:Y:S08]  /*3530*/  HMMA.16816.F32.BF16 R16, R108, R58, R16 ;  /* 0x0000003a6c10723c */ /* 0x000ff00000041810 */
[C---:B--2---:R-:W-:Y:S08]  /*3540*/  HMMA.16816.F32.BF16 R4, R60.reuse, R64, R4 ;  /* 0x000000403c04723c */ /* 0x044ff00000041804 */
[C---:B------:R-:W-:Y:S08]  /*3550*/  HMMA.16816.F32.BF16 R8, R60.reuse, R66, R8 ;  /* 0x000000423c08723c */ /* 0x040ff00000041808 */
[C---:B---3--:R-:W-:Y:S08]  /*3560*/  HMMA.16816.F32.BF16 R12, R60.reuse, R52, R12 ;  /* 0x000000343c0c723c */ /* 0x048ff0000004180c */
[----:B------:R-:W-:Y:S01]  /*3570*/  HMMA.16816.F32.BF16 R16, R60, R54, R16 ;  /* 0x000000363c10723c */ /* 0x000fe20000041810 */
[----:B------:R-:W2:Y:S02]  /*3580*/  LDSM.16.M88.4 R52, [R0+-0x1800] ;  /* 0xffe800000034783b */ /* 0x000ea40000000200 */
[----:B------:R-:W-:Y:S01]  /*3590*/  @!P2 LEA R63, R231, R114, 0x6 ;  /* 0x00000072e73fa211 */ /* 0x000fe200078e30ff */
[----:B------:R-:W-:Y:S01]  /*35a0*/  FMUL.FTZ R231, R239, 1.4426950216293334961 ;  /* 0x3fb8aa3befe77820 */ /* 0x000fe20000410000 */
[C-C-:B------:R-:W-:Y:S03]  /*35b0*/  @!P2 VIADDMNMX R62, R236.reuse, 0xffffffc9, R243.reuse, PT ;  /* 0xffffffc9ec3ea846 */ /* 0x140fe600038001f3 */
[C---:B-1----:R-:W-:Y:S08]  /*35c0*/  HMMA.16816.F32.BF16 R4, R100.reuse, R104, R4 ;  /* 0x000000686404723c */ /* 0x042ff00000041804 */
[C---:B------:R-:W-:Y:S03]  /*35d0*/  HMMA.16816.F32.BF16 R8, R100.reuse, R106, R8 ;  /* 0x0000006a6408723c */ /* 0x040fe60000041808 */
[----:B------:R-:W-:Y:S04]  /*35e0*/  @!P2 VIADDMNMX R107, R236, 0xffffffc1, R243, PT ;  /* 0xffffffc1ec6ba846 */ /* 0x000fe800038001f3 */
[----:B------:R-:W-:Y:S04]  /*35f0*/  @!P2 ISETP.GE.AND P1, PT, R63, R107, PT ;  /* 0x0000006b3f00a20c */ /* 0x000fe80003f26270 */
[----:B------:R-:W-:Y:S01]  /*3600*/  FMUL.FTZ R183, R4, UR12 ;  /* 0x0000000c04b77c20 */ /* 0x000fe20008410000 */
[----:B------:R-:W-:Y:S01]  /*3610*/  FMUL.FTZ R184, R5, UR12 ;  /* 0x0000000c05b87c20 */ /* 0x000fe20008410000 */
[----:B------:R-:W-:Y:S01]  /*3620*/  FMUL.FTZ R185, R6, UR12 ;  /* 0x0000000c06b97c20 */ /* 0x000fe20008410000 */
[----:B------:R-:W-:Y:S03]  /*3630*/  FMUL.FTZ R186, R7, UR12 ;  /* 0x0000000c07ba7c20 */ /* 0x000fe60008410000 */
[----:B------:R-:W1:Y:S02]  /*3640*/  MUFU.TANH R183, R183 ;  /* 0x000000b700b77308 */ /* 0x000e640000002400 */
[----:B------:R-:W-:Y:S01]  /*3650*/  FMUL.FTZ R187, R8, UR12 ;  /* 0x0000000c08bb7c20 */ /* 0x000fe20008410000 */
[----:B------:R-:W-:Y:S01]  /*3660*/  FMUL.FTZ R188, R9, UR12 ;  /* 0x0000000c09bc7c20 */ /* 0x000fe20008410000 */
[----:B------:R-:W-:Y:S01]  /*3670*/  FMUL.FTZ R189, R10, UR12 ;  /* 0x0000000c0abd7c20 */ /* 0x000fe20008410000 */
[----:B------:R-:W-:Y:S01]  /*3680*/  FMUL.FTZ R190, R11, UR12 ;  /* 0x0000000c0bbe7c20 */ /* 0x000fe20008410000 */
[C---:B--2---:R-:W-:Y:S04]  /*3690*/  HMMA.16816.F32.BF16 R12, R100.reuse, R52, R12 ;  /* 0x00000034640c723c */ /* 0x044fe8000004180c */
[----:B------:R-:W2:Y:S04]  /*36a0*/  MUFU.TANH R185, R185 ;  /* 0x000000b900b97308 */ /* 0x000ea80000002400 */
[----:B------:R-:W-:Y:S06]  /*36b0*/  HMMA.16816.F32.BF16 R16, R100, R54, R16 ;  /* 0x000000366410723c */ /* 0x000fec0000041810 */
[----:B------:R-:W3:Y:S01]  /*36c0*/  MUFU.TANH R184, R184 ;  /* 0x000000b800b87308 */ /* 0x000ee20000002400 */
[-C--:B-1----:R-:W-:Y:S02]  /*36d0*/  MOV R115, R183.reuse ;  /* 0x000000b700737202 */ /* 0x082fe40000000f00 */
[C---:B------:R-:W-:Y:S01]  /*36e0*/  @!P2 FSEL R115, R183.reuse, -INF , !P1 ;  /* 0xff800000b773a808 */ /* 0x040fe20004800000 */
[----:B------:R-:W-:Y:S06]  /*36f0*/  FFMA.FTZ R183, -R183, R183, 1 ;  /* 0x3f800000b7b77423 */ /* 0x000fec00000101b7 */
[----:B------:R-:W-:Y:S01]  /*3700*/  MUFU.TANH R186, R186 ;  /* 0x000000ba00ba7308 */ /* 0x000fe20000002400 */
[----:B--2---:R-:W-:Y:S01]  /*3710*/  MOV R114, R185 ;  /* 0x000000b900727202 */ /* 0x004fe20000000f00 */
[----:B------:R-:W-:Y:S01]  /*3720*/  FMUL.FTZ R191, R12, UR12 ;  /* 0x0000000c0cbf7c20 */ /* 0x000fe20008410000 */
[----:B------:R-:W-:Y:S01]  /*3730*/  FMUL.FTZ R192, R13, UR12 ;  /* 0x0000000c0dc07c20 */ /* 0x000fe20008410000 */
[----:B------:R-:W-:Y:S01]  /*3740*/  FMUL.FTZ R193, R14, UR12 ;  /* 0x0000000c0ec17c20 */ /* 0x000fe20008410000 */
[----:B------:R-:W-:Y:S01]  /*3750*/  FMUL.FTZ R194, R15, UR12 ;  /* 0x0000000c0fc27c20 */ /* 0x000fe20008410000 */
[----:B------:R-:W-:Y:S04]  /*3760*/  FMUL.FTZ R183, R183, UR12 ;  /* 0x0000000cb7b77c20 */ /* 0x000fe80008410000 */
[----:B------:R-:W-:Y:S01]  /*3770*/  MUFU.TANH R187, R187 ;  /* 0x000000bb00bb7308 */ /* 0x000fe20000002400 */
[----:B---3--:R-:W-:Y:S01]  /*3780*/  MOV R182, R184 ;  /* 0x000000b800b67202 */ /* 0x008fe20000000f00 */
[----:B------:R-:W-:Y:S01]  /*3790*/  FMUL.FTZ R180, R17, UR12 ;  /* 0x0000000c11b47c20 */ /* 0x000fe20008410000 */
[----:B------:R-:W-:Y:S01]  /*37a0*/  FMUL.FTZ R195, R16, UR12 ;  /* 0x0000000c10c37c20 */ /* 0x000fe20008410000 */
[----:B------:R-:W-:Y:S01]  /*37b0*/  FMUL.FTZ R252, R18, UR12 ;  /* 0x0000000c12fc7c20 */ /* 0x000fe20008410000 */
[----:B------:R-:W-:Y:S05]  /*37c0*/  FMUL.FTZ R113, R19, UR12 ;  /* 0x0000000c13717c20 */ /* 0x000fea0008410000 */
[----:B------:R1:W-:Y:S10]  /*37d0*/  MUFU.TANH R247, R180 ;  /* 0x000000b400f77308 */ /* 0x0003f40000002400 */
[----:B------:R-:W2:Y:S10]  /*37e0*/  MUFU.TANH R188, R188 ;  /* 0x000000bc00bc7308 */ /* 0x000eb40000002400 */
[----:B------:R-:W-:Y:S01]  /*37f0*/  MUFU.TANH R189, R189 ;  /* 0x000000bd00bd7308 */ /* 0x000fe20000002400 */
[----:B-1----:R-:W-:Y:S02]  /*3800*/  FSEL R180, R231, RZ, P0 ;  /* 0x000000ffe7b47208 */ /* 0x002fe40000000000 */
[----:B------:R-:W-:Y:S02]  /*3810*/  @!P2 IADD3 R231, PT, PT, R63, 0x1, RZ ;  /* 0x000000013fe7a810 */ /* 0x000fe40007ffe0ff */
[C---:B------:R-:W-:Y:S01]  /*3820*/  FSETP.NEU.FTZ.AND P0, PT, R238.reuse, -INF , PT ;  /* 0xff800000ee00780b */ /* 0x040fe20003f1d000 */
[--C-:B------:R-:W-:Y:S01]  /*3830*/  FFMA.FTZ R101, R115, UR11, -R180.reuse ;  /* 0x0000000b73657c23 */ /* 0x100fe200080108b4 */
[----:B------:R-:W-:Y:S01]  /*3840*/  @!P2 ISETP.GE.AND P1, PT, R231, R107, PT ;  /* 0x0000006be700a20c */ /* 0x000fe20003f26270 */
[----:B------:R-:W-:Y:S02]  /*3850*/  FMUL.FTZ R115, R238, 1.4426950216293334961 ;  /* 0x3fb8aa3bee737820 */ /* 0x000fe40000410000 */
[----:B------:R-:W-:Y:S01]  /*3860*/  MUFU.TANH R190, R190 ;  /* 0x000000be00be7308 */ /* 0x000fe20000002400 */
[----:B--2---:R-:W-:Y:S02]  /*3870*/  MOV R103, R188 ;  /* 0x000000bc00677202 */ /* 0x004fe40000000f00 */
[C---:B------:R-:W-:Y:S01]  /*3880*/  @!P2 FSEL R182, R184.reuse, -INF , !P1 ;  /* 0xff800000b8b6a808 */ /* 0x040fe20004800000 */
[----:B------:R-:W-:Y:S01]  /*3890*/  FFMA.FTZ R184, -R184, R184, 1 ;  /* 0x3f800000b8b87423 */ /* 0x000fe200000101b8 */
[-C--:B------:R-:W-:Y:S02]  /*38a0*/  @!P2 ISETP.GE.AND P1, PT, R63, R62.reuse, PT ;  /* 0x0000003e3f00a20c */ /* 0x080fe40003f26270 */
[----:B------:R-:W-:Y:S03]  /*38b0*/  FSEL R115, R115, RZ, P0 ;  /* 0x000000ff73737208 */ /* 0x000fe60000000000 */
[----:B------:R1:W-:Y:S01]  /*38c0*/  MUFU.EX2 R67, R101 ;  /* 0x0000006500437308 */ /* 0x0003e20000000800 */
[----:B------:R-:W-:Y:S01]  /*38d0*/  @!P2 FSEL R114, R185, -INF , !P1 ;  /* 0xff800000b972a808 */ /* 0x000fe20004800000 */
[--C-:B------:R-:W-:Y:S01]  /*38e0*/  FFMA.FTZ R102, R182, UR11, -R180.reuse ;  /* 0x0000000bb6667c23 */ /* 0x100fe200080108b4 */
[----:B------:R-:W-:Y:S01]  /*38f0*/  @!P2 ISETP.GE.AND P0, PT, R231, R62, PT ;  /* 0x0000003ee700a20c */ /* 0x000fe20003f06270 */
[----:B------:R-:W-:Y:S01]  /*3900*/  FMUL.FTZ R184, R184, UR12 ;  /* 0x0000000cb8b87c20 */ /* 0x000fe20008410000 */
[-C--:B------:R-:W-:Y:S01]  /*3910*/  MOV R182, R186.reuse ;  /* 0x000000ba00b67202 */ /* 0x080fe20000000f00 */
[--C-:B------:R-:W-:Y:S01]  /*3920*/  FFMA.FTZ R231, R114, UR11, -R115.reuse ;  /* 0x0000000b72e77c23 */ /* 0x100fe20008010873 */
[----:B------:R-:W-:Y:S03]  /*3930*/  @!P2 IADD3 R114, PT, PT, R63, 0x8, RZ ;  /* 0x000000083f72a810 */ /* 0x000fe60007ffe0ff */
[----:B------:R2:W3:Y:S01]  /*3940*/  MUFU.EX2 R65, R102 ;  /* 0x0000006600417308 */ /* 0x0004e20000000800 */
[----:B------:R-:W-:Y:S01]  /*3950*/  @!P2 FSEL R182, R186, -INF , !P0 ;  /* 0xff800000bab6a808 */ /* 0x000fe20004000000 */
[----:B------:R-:W-:Y:S01]  /*3960*/  FFMA.FTZ R185, -R185, R185, 1 ;  /* 0x3f800000b9b97423 */ /* 0x000fe200000101b9 */
[----:B------:R-:W-:Y:S01]  /*3970*/  @!P2 ISETP.GE.AND P1, PT, R114, R107, PT ;  /* 0x0000006b7200a20c */ /* 0x000fe20003f26270 */
[----:B------:R-:W-:Y:S01]  /*3980*/  FFMA.FTZ R186, -R186, R186, 1 ;  /* 0x3f800000baba7423 */ /* 0x000fe200000101ba */
[----:B------:R-:W-:Y:S01]  /*3990*/  LEA R58, P0, R214, R230, 0x2 ;  /* 0x000000e6d63a7211 */ /* 0x000fe200078010ff */
[--C-:B------:R-:W-:Y:S01]  /*39a0*/  FFMA.FTZ R105, R182, UR11, -R115.reuse ;  /* 0x0000000bb6697c23 */ /* 0x100fe20008010873 */
[----:B------:R-:W-:Y:S03]  /*39b0*/  @!P2 IADD3 R182, PT, PT, R63, 0x9, RZ ;  /* 0x000000093fb6a810 */ /* 0x000fe60007ffe0ff */
[----:B------:R4:W-:Y:S01]  /*39c0*/  MUFU.EX2 R106, R231 ;  /* 0x000000e7006a7308 */ /* 0x0009e20000000800 */
[-C--:B-1----:R-:W-:Y:S01]  /*39d0*/  MOV R101, R187.reuse ;  /* 0x000000bb00657202 */ /* 0x082fe20000000f00 */
[----:B------:R-:W-:Y:S01]  /*39e0*/  FMUL.FTZ R185, R185, UR12 ;  /* 0x0000000cb9b97c20 */ /* 0x000fe20008410000 */
[C---:B------:R-:W-:Y:S01]  /*39f0*/  @!P2 FSEL R101, R187.reuse, -INF , !P1 ;  /* 0xff800000bb65a808 */ /* 0x040fe20004800000 */
[----:B------:R-:W-:Y:S01]  /*3a00*/  FFMA.FTZ R187, -R187, R187, 1 ;  /* 0x3f800000bbbb7423 */ /* 0x000fe200000101bb */
[----:B------:R-:W-:Y:S01]  /*3a10*/  @!P2 ISETP.GE.AND P1, PT, R182, R107, PT ;  /* 0x0000006bb600a20c */ /* 0x000fe20003f26270 */
[----:B------:R-:W-:Y:S04]  /*3a20*/  FMUL.FTZ R186, R186, UR12 ;  /* 0x0000000cbaba7c20 */ /* 0x000fe80008410000 */
[----:B------:R-:W1:Y:S01]  /*3a30*/  MUFU.TANH R191, R191 ;  /* 0x000000bf00bf7308 */ /* 0x000e620000002400 */
[--C-:B--2---:R-:W-:Y:S01]  /*3a40*/  FFMA.FTZ R102, R101, UR11, -R180.reuse ;  /* 0x0000000b65667c23 */ /* 0x104fe200080108b4 */
[C---:B------:R-:W-:Y:S01]  /*3a50*/  @!P2 FSEL R103, R188.reuse, -INF , !P1 ;  /* 0xff800000bc67a808 */ /* 0x040fe20004800000 */
[----:B------:R-:W-:Y:S01]  /*3a60*/  FFMA.FTZ R188, -R188, R188, 1 ;  /* 0x3f800000bcbc7423 */ /* 0x000fe200000101bc */
[----:B---3--:R-:W-:Y:S01]  /*3a70*/  F2FP.BF16.F32.PACK_AB R9, R65, R67 ;  /* 0x000000434109723e */ /* 0x008fe200000010ff */
[----:B------:R-:W-:Y:S02]  /*3a80*/  FMUL.FTZ R187, R187, UR12 ;  /* 0x0000000cbbbb7c20 */ /* 0x000fe40008410000 */
[--C-:B------:R-:W-:Y:S03]  /*3a90*/  FFMA.FTZ R101, R103, UR11, -R180.reuse ;  /* 0x0000000b67657c23 */ /* 0x100fe600080108b4 */
[----:B------:R2:W-:Y:S01]  /*3aa0*/  MUFU.EX2 R66, R102 ;  /* 0x0000006600427308 */ /* 0x0005e20000000800 */
[----:B----4-:R-:W-:Y:S01]  /*3ab0*/  MOV R231, R229 ;  /* 0x000000e500e77202 */ /* 0x010fe20000000f00 */
[----:B------:R-:W-:Y:S01]  /*3ac0*/  STS [R222], R9 ;  /* 0x00000009de007388 */ /* 0x000fe20000000800 */
[----:B------:R-:W-:Y:S02]  /*3ad0*/  FMUL.FTZ R188, R188, UR12 ;  /* 0x0000000cbcbc7c20 */ /* 0x000fe40008410000 */
[----:B------:R-:W-:Y:S02]  /*3ae0*/  LEA.HI.X R59, R214, R231, RZ, 0x2, P0 ;  /* 0x000000e7d63b7211 */ /* 0x000fe400000f14ff */
[-C--:B------:R-:W-:Y:S03]  /*3af0*/  @!P2 ISETP.GE.AND P0, PT, R114, R62.reuse, PT ;  /* 0x0000003e7200a20c */ /* 0x080fe60003f06270 */
[----:B------:R-:W-:Y:S01]  /*3b00*/  MUFU.EX2 R111, R101 ;  /* 0x00000065006f7308 */ /* 0x000fe20000000800 */
[-C--:B------:R-:W-:Y:S01]  /*3b10*/  MOV R231, R189.reuse ;  /* 0x000000bd00e77202 */ /* 0x080fe20000000f00 */
[----:B------:R-:W3:Y:S01]  /*3b20*/  LDG.E R114, desc[UR20][R58.64] ;  /* 0x000000143a727981 */ /* 0x000ee2000c1e1900 */
[C---:B------:R-:W-:Y:S01]  /*3b30*/  @!P2 FSEL R231, R189.reuse, -INF , !P0 ;  /* 0xff800000bde7a808 */ /* 0x040fe20004000000 */
[----:B------:R-:W-:Y:S01]  /*3b40*/  FFMA.FTZ R189, -R189, R189, 1 ;  /* 0x3f800000bdbd7423 */ /* 0x000fe200000101bd */
[----:B------:R-:W-:Y:S02]  /*3b50*/  @!P2 ISETP.GE.AND P0, PT, R182, R62, PT ;  /* 0x0000003eb600a20c */ /* 0x000fe40003f06270 */
[-C--:B------:R-:W-:Y:S03]  /*3b60*/  MOV R182, R190.reuse ;  /* 0x000000be00b67202 */ /* 0x080fe60000000f00 */
[----:B------:R-:W4:Y:S01]  /*3b70*/  MUFU.TANH R192, R192 ;  /* 0x000000c000c07308 */ /* 0x000f220000002400 */
[--C-:B------:R-:W-:Y:S01]  /*3b80*/  FFMA.FTZ R103, R231, UR11, -R115.reuse ;  /* 0x0000000be7677c23 */ /* 0x100fe20008010873 */
[C---:B------:R-:W-:Y:S01]  /*3b90*/  @!P2 FSEL R182, R190.reuse, -INF , !P0 ;  /* 0xff800000beb6a808 */ /* 0x040fe20004000000 */
[----:B------:R-:W-:Y:S01]  /*3ba0*/  FFMA.FTZ R190, -R190, R190, 1 ;  /* 0x3f800000bebe7423 */ /* 0x000fe200000101be */
[----:B------:R-:W-:Y:S01]  /*3bb0*/  @!P2 IADD3 R231, PT, PT, R63, 0x10, RZ ;  /* 0x000000103fe7a810 */ /* 0x000fe20007ffe0ff */
[----:B------:R-:W-:Y:S01]  /*3bc0*/  FMUL.FTZ R189, R189, UR12 ;  /* 0x0000000cbdbd7c20 */ /* 0x000fe20008410000 */
[----:B-1----:R-:W-:Y:S01]  /*3bd0*/  MOV R181, R191 ;  /* 0x000000bf00b57202 */ /* 0x002fe20000000f00 */
[--C-:B--2---:R-:W-:Y:S03]  /*3be0*/  FFMA.FTZ R102, R182, UR11, -R115.reuse ;  /* 0x0000000bb6667c23 */ /* 0x104fe60008010873 */
[----:B------:R-:W1:Y:S01]  /*3bf0*/  MUFU.TANH R193, R193 ;  /* 0x000000c100c17308 */ /* 0x000e620000002400 */
[----:B------:R-:W-:Y:S01]  /*3c00*/  @!P2 ISETP.GE.AND P0, PT, R231, R107, PT ;  /* 0x0000006be700a20c */ /* 0x000fe20003f06270 */
[----:B------:R-:W-:Y:S01]  /*3c10*/  FMUL.FTZ R190, R190, UR12 ;  /* 0x0000000cbebe7c20 */ /* 0x000fe20008410000 */
[----:B------:R-:W-:Y:S02]  /*3c20*/  @!P2 IADD3 R182, PT, PT, R63, 0x11, RZ ;  /* 0x000000113fb6a810 */ /* 0x000fe40007ffe0ff */
[C---:B------:R-:W-:Y:S01]  /*3c30*/  @!P2 FSEL R181, R191.reuse, -INF , !P0 ;  /* 0xff800000bfb5a808 */ /* 0x040fe20004000000 */
[----:B------:R-:W-:Y:S01]  /*3c40*/  FFMA.FTZ R191, -R191, R191, 1 ;  /* 0x3f800000bfbf7423 */ /* 0x000fe200000101bf */
[----:B------:R-:W-:Y:S03]  /*3c50*/  @!P2 ISETP.GE.AND P0, PT, R182, R107, PT ;  /* 0x0000006bb600a20c */ /* 0x000fe60003f06270 */
[----:B------:R-:W2:Y:S01]  /*3c60*/  MUFU.TANH R194, R194 ;  /* 0x000000c200c27308 */ /* 0x000ea20000002400 */
[-C--:B----4-:R-:W-:Y:S01]  /*3c70*/  MOV R101, R192.reuse ;  /* 0x000000c000657202 */ /* 0x090fe20000000f00 */
[--C-:B------:R-:W-:Y:S01]  /*3c80*/  FFMA.FTZ R57, R181, UR11, -R180.reuse ;  /* 0x0000000bb5397c23 */ /* 0x100fe200080108b4 */
[C---:B------:R-:W-:Y:S01]  /*3c90*/  @!P2 FSEL R101, R192.reuse, -INF , !P0 ;  /* 0xff800000c065a808 */ /* 0x040fe20004000000 */
[----:B------:R-:W-:Y:S01]  /*3ca0*/  FFMA.FTZ R192, -R192, R192, 1 ;  /* 0x3f800000c0c07423 */ /* 0x000fe200000101c0 */
[-C--:B------:R-:W-:Y:S01]  /*3cb0*/  @!P2 ISETP.GE.AND P0, PT, R231, R62.reuse, PT ;  /* 0x0000003ee700a20c */ /* 0x080fe20003f06270 */
[----:B------:R-:W-:Y:S01]  /*3cc0*/  FMUL.FTZ R191, R191, UR12 ;  /* 0x0000000cbfbf7c20 */ /* 0x000fe20008410000 */
[----:B------:R-:W-:Y:S01]  /*3cd0*/  @!P2 IADD3 R181, PT, PT, R63, 0x18, RZ ;  /* 0x000000183fb5a810 */ /* 0x000fe20007ffe0ff */
[--C-:B------:R-:W-:Y:S01]  /*3ce0*/  FFMA.FTZ R61, R101, UR11, -R180.reuse ;  /* 0x0000000b653d7c23 */ /* 0x100fe200080108b4 */
[-C--:B-1----:R-:W-:Y:S01]  /*3cf0*/  MOV R231, R193.reuse ;  /* 0x000000c100e77202 */ /* 0x082fe20000000f00 */
[----:B------:R-:W-:Y:S01]  /*3d00*/  MUFU.EX2 R110, R57 ;  /* 0x00000039006e7308 */ /* 0x000fe20000000800 */
[C---:B------:R-:W-:Y:S01]  /*3d10*/  @!P2 FSEL R231, R193.reuse, -INF , !P0 ;  /* 0xff800000c1e7a808 */ /* 0x040fe20004000000 */
[----:B------:R-:W-:Y:S01]  /*3d20*/  FMUL.FTZ R192, R192, UR12 ;  /* 0x0000000cc0c07c20 */ /* 0x000fe20008410000 */
[----:B------:R-:W-:Y:S01]  /*3d30*/  @!P2 ISETP.GE.AND P0, PT, R182, R62, PT ;  /* 0x0000003eb600a20c */ /* 0x000fe20003f06270 */
[----:B------:R-:W-:Y:S01]  /*3d40*/  FFMA.FTZ R193, -R193, R193, 1 ;  /* 0x3f800000c1c17423 */ /* 0x000fe200000101c1 */
[----:B------:R-:W-:Y:S01]  /*3d50*/  @!P2 IADD3 R63, PT, PT, R63, 0x19, RZ ;  /* 0x000000193f3fa810 */ /* 0x000fe20007ffe0ff */
[--C-:B------:R-:W-:Y:S01]  /*3d60*/  FFMA.FTZ R231, R231, UR11, -R115.reuse ;  /* 0x0000000be7e77c23 */ /* 0x100fe20008010873 */
[-C--:B--2---:R-:W-:Y:S03]  /*3d70*/  MOV R182, R194.reuse ;  /* 0x000000c200b67202 */ /* 0x084fe60000000f00 */
[----:B------:R-:W1:Y:S01]  /*3d80*/  MUFU.TANH R195, R195 ;  /* 0x000000c300c37308 */ /* 0x000e620000002400 */
[C---:B------:R-:W-:Y:S01]  /*3d90*/  @!P2 FSEL R182, R194.reuse, -INF , !P0 ;  /* 0xff800000c2b6a808 */ /* 0x040fe20004000000 */
[----:B------:R-:W-:Y:S01]  /*3da0*/  FFMA.FTZ R194, -R194, R194, 1 ;  /* 0x3f800000c2c27423 */ /* 0x000fe200000101c2 */
[----:B------:R-:W-:Y:S01]  /*3db0*/  @!P2 ISETP.GE.AND P0, PT, R181, R107, PT ;  /* 0x0000006bb500a20c */ /* 0x000fe20003f06270 */
[----:B------:R-:W-:Y:S01]  /*3dc0*/  FMUL.FTZ R193, R193, UR12 ;  /* 0x0000000cc1c17c20 */ /* 0x000fe20008410000 */
[-C--:B------:R-:W-:Y:S01]  /*3dd0*/  @!P2 ISETP.GE.AND P1, PT, R181, R62.reuse, PT ;  /* 0x0000003eb500a20c */ /* 0x080fe20003f26270 */
[--C-:B------:R-:W-:Y:S01]  /*3de0*/  FFMA.FTZ R182, R182, UR11, -R115.reuse ;  /* 0x0000000bb6b67c23 */ /* 0x100fe20008010873 */
[----:B------:R-:W-:Y:S03]  /*3df0*/  FMUL.FTZ R194, R194, UR12 ;  /* 0x0000000cc2c27c20 */ /* 0x000fe60008410000 */
[----:B------:R2:W-:Y:S10]  /*3e00*/  MUFU.EX2 R101, R231 ;  /* 0x000000e700657308 */ /* 0x0005f40000000800 */
[----:B------:R-:W-:Y:S01]  /*3e10*/  MUFU.TANH R252, R252 ;  /* 0x000000fc00fc7308 */ /* 0x000fe20000002400 */
[-C--:B-1----:R-:W-:Y:S02]  /*3e20*/  MOV R57, R195.reuse ;  /* 0x000000c300397202 */ /* 0x082fe40000000f00 */
[C---:B------:R-:W-:Y:S01]  /*3e30*/  @!P2 FSEL R57, R195.reuse, -INF , !P0 ;  /* 0xff800000c339a808 */ /* 0x040fe20004000000 */
[----:B------:R-:W-:Y:S01]  /*3e40*/  FFMA.FTZ R195, -R195, R195, 1 ;  /* 0x3f800000c3c37423 */ /* 0x000fe200000101c3 */
[----:B------:R-:W-:Y:S02]  /*3e50*/  @!P2 ISETP.GE.AND P0, PT, R63, R107, PT ;  /* 0x0000006b3f00a20c */ /* 0x000fe40003f06270 */
[-C--:B------:R-:W-:Y:S03]  /*3e60*/  MOV R107, R247.reuse ;  /* 0x000000f7006b7202 */ /* 0x080fe60000000f00 */
[----:B------:R-:W1:Y:S01]  /*3e70*/  MUFU.TANH R113, R113 ;  /* 0x0000007100717308 */ /* 0x000e620000002400 */
[----:B--2---:R2:W4:Y:S01]  /*3e80*/  LDG.E R231, desc[UR20][R58.64+0x20] ;  /* 0x000020143ae77981 */ /* 0x004522000c1e1900 */
[C---:B------:R-:W-:Y:S01]  /*3e90*/  @!P2 FSEL R107, R247.reuse, -INF , !P0 ;  /* 0xff800000f76ba808 */ /* 0x040fe20004000000 */
[----:B------:R-:W-:Y:S01]  /*3ea0*/  FFMA.FTZ R247, -R247, R247, 1 ;  /* 0x3f800000f7f77423 */ /* 0x000fe200000101f7 */
[----:B------:R-:W-:Y:S01]  /*3eb0*/  @!P2 ISETP.GE.AND P0, PT, R63, R62, PT ;  /* 0x0000003e3f00a20c */ /* 0x000fe20003f06270 */
[----:B------:R-:W-:Y:S02]  /*3ec0*/  FMUL.FTZ R195, R195, UR12 ;  /* 0x0000000cc3c37c20 */ /* 0x000fe40008410000 */
[----:B------:R-:W-:Y:S03]  /*3ed0*/  FMUL.FTZ R247, R247, UR12 ;  /* 0x0000000cf7f77c20 */ /* 0x000fe60008410000 */
[----:B------:R-:W2:Y:S10]  /*3ee0*/  MUFU.EX2 R105, R105 ;  /* 0x0000006900697308 */ /* 0x000eb40000000800 */
[----:B------:R-:W-:Y:S01]  /*3ef0*/  MUFU.EX2 R103, R103 ;  /* 0x0000006700677308 */ /* 0x000fe20000000800 */
[----:B-1----:R-:W-:Y:S02]  /*3f00*/  MOV R62, R113 ;  /* 0x00000071003e7202 */ /* 0x002fe40000000f00 */
[----:B------:R-:W-:Y:S07]  /*3f10*/  @!P2 FSEL R62, R113, -INF , !P0 ;  /* 0xff800000713ea808 */ /* 0x000fee0004000000 */
[----:B------:R-:W1:Y:S01]  /*3f20*/  MUFU.EX2 R102, R102 ;  /* 0x0000006600667308 */ /* 0x000e620000000800 */
[-C--:B--2---:R-:W-:Y:S01]  /*3f30*/  MOV R58, R252.reuse ;  /* 0x000000fc003a7202 */ /* 0x084fe20000000f00 */
[--C-:B------:R-:W-:Y:S01]  /*3f40*/  FFMA.FTZ R59, R57, UR11, -R180.reuse ;  /* 0x0000000b393b7c23 */ /* 0x100fe200080108b4 */
[C---:B------:R-:W-:Y:S01]  /*3f50*/  @!P2 FSEL R58, R252.reuse, -INF , !P1 ;  /* 0xff800000fc3aa808 */ /* 0x040fe20004800000 */
[----:B------:R-:W-:Y:S01]  /*3f60*/  FFMA.FTZ R180, R107, UR11, -R180 ;  /* 0x0000000b6bb47c23 */ /* 0x000fe200080108b4 */
[----:B------:R-:W-:Y:S05]  /*3f70*/  FFMA.FTZ R252, -R252, R252, 1 ;  /* 0x3f800000fcfc7423 */ /* 0x000fea00000101fc */
[----:B------:R2:W-:Y:S01]  /*3f80*/  MUFU.EX2 R109, R61 ;  /* 0x0000003d006d7308 */ /* 0x0005e20000000800 */
[--C-:B------:R-:W-:Y:S01]  /*3f90*/  FFMA.FTZ R63, R58, UR11, -R115.reuse ;  /* 0x0000000b3a3f7c23 */ /* 0x100fe20008010873 */
[----:B------:R-:W-:Y:S01]  /*3fa0*/  FFMA.FTZ R115, R62, UR11, -R115 ;  /* 0x0000000b3e737c23 */ /* 0x000fe20008010873 */
[----:B------:R-:W-:Y:S01]  /*3fb0*/  F2FP.BF16.F32.PACK_AB R58, R105, R106 ;  /* 0x0000006a693a723e */ /* 0x000fe200000010ff */
[----:B------:R-:W-:Y:S06]  /*3fc0*/  FMUL.FTZ R252, R252, UR12 ;  /* 0x0000000cfcfc7c20 */ /* 0x000fec0008410000 */
[----:B------:R-:W2:Y:S01]  /*3fd0*/  MUFU.EX2 R182, R182 ;  /* 0x000000b600b67308 */ /* 0x000ea20000000800 */
[----:B-1----:R-:W-:Y:S01]  /*3fe0*/  F2FP.BF16.F32.PACK_AB R17, R102, R103 ;  /* 0x000000676611723e */ /* 0x002fe200000010ff */
[----:B------:R-:W-:Y:S04]  /*3ff0*/  STS [R222+0x400], R58 ;  /* 0x0004003ade007388 */ /* 0x000fe80000000800 */
[----:B------:R-:W-:Y:S04]  /*4000*/  STS [R246+0x400], R17 ;  /* 0x00040011f6007388 */ /* 0x000fe80000000800 */
[----:B------:R1:W-:Y:S01]  /*4010*/  MUFU.EX2 R181, R59 ;  /* 0x0000003b00b57308 */ /* 0x0003e20000000800 */
[----:B--2---:R-:W-:Y:S05]  /*4020*/  F2FP.BF16.F32.PACK_AB R61, R111, R66 ;  /* 0x000000426f3d723e */ /* 0x004fea00000010ff */
[----:B------:R-:W-:Y:S04]  /*4030*/  STS [R246], R61 ;  /* 0x0000003df6007388 */ /* 0x000fe80000000800 */
[----:B------:R-:W2:Y:S01]  /*4040*/  MUFU.EX2 R107, R180 ;  /* 0x000000b4006b7308 */ /* 0x000ea20000000800 */
[----:B------:R-:W-:Y:S05]  /*4050*/  F2FP.BF16.F32.PACK_AB R57, R182, R101 ;  /* 0x00000065b639723e */ /* 0x000fea00000010ff */
[----:B------:R-:W-:Y:S04]  /*4060*/  STS [R224+0x400], R57 ;  /* 0x00040039e0007388 */ /* 0x000fe80000000800 */
[----:B------:R-:W-:Y:S01]  /*4070*/  MUFU.EX2 R180, R63 ;  /* 0x0000003f00b47308 */ /* 0x000fe20000000800 */
[----:B-1----:R-:W-:Y:S05]  /*4080*/  F2FP.BF16.F32.PACK_AB R59, R109, R110 ;  /* 0x0000006e6d3b723e */ /* 0x002fea00000010ff */
[----:B------:R-:W-:Y:S04]  /*4090*/  STS [R224], R59 ;  /* 0x0000003be0007388 */ /* 0x000fe80000000800 */
[----:B------:R-:W1:Y:S01]  /*40a0*/  MUFU.EX2 R115, R115 ;  /* 0x0000007300737308 */ /* 0x000e620000000800 */
[----:B--2---:R-:W-:Y:S05]  /*40b0*/  F2FP.BF16.F32.PACK_AB R62, R107, R181 ;  /* 0x000000b56b3e723e */ /* 0x004fea00000010ff */
[----:B------:R-:W-:Y:S01]  /*40c0*/  STS [R228], R62 ;  /* 0x0000003ee4007388 */ /* 0x000fe20000000800 */
[----:B-1----:R-:W-:Y:S05]  /*40d0*/  F2FP.BF16.F32.PACK_AB R63, R115, R180 ;  /* 0x000000b4733f723e */ /* 0x002fea00000010ff */
[----:B------:R-:W-:Y:S04]  /*40e0*/  STS [R228+0x400], R63 ;  /* 0x0004003fe4007388 */ /* 0x000fe80000000800 */
[----:B------:R-:W1:Y:S08]  /*40f0*/  LDSM.16.M88.4 R52, [R211+0x8000] ;  /* 0x00800000d334783b */ /* 0x000e700000000200 */
[----:B------:R-:W2:Y:S08]  /*4100*/  LDSM.16.M88.4 R56, [R197+0x8000] ;  /* 0x00800000c538783b */ /* 0x000eb00000000200 */
[----:B------:R-:W2:Y:S01]  /*4110*/  LDSM.16.M88.4 R60, [R2+0x8000] ;  /* 0x00800000023c783b */ /* 0x000ea20000000200 */
[C---:B-1----:R-:W-:Y:S08]  /*4120*/  HMMA.16816.F32.BF16 R4, R52.reuse, R116, RZ ;  /* 0x000000743404723c */ /* 0x042ff000000418ff */
[C---:B------:R-:W-:Y:S08]  /*4130*/  HMMA.16816.F32.BF16 R8, R52.reuse, R118, RZ ;  /* 0x000000763408723c */ /* 0x040ff000000418ff */
[C---:B------:R-:W-:Y:S08]  /*4140*/  HMMA.16816.F32.BF16 R12, R52.reuse, R120, RZ ;  /* 0x00000078340c723c */ /* 0x040ff000000418ff */
[----:B------:R-:W-:Y:S01]  /*4150*/  HMMA.16816.F32.BF16 R16, R52, R122, RZ ;  /* 0x0000007a3410723c */ /* 0x000fe200000418ff */
[----:B------:R-:W1:Y:S07]  /*4160*/  LDSM.16.M88.4 R52, [R196+0x8000] ;  /* 0x00800000c434783b */ /* 0x000e6e0000000200 */
[C---:B--2---:R-:W-:Y:S08]  /*4170*/  HMMA.16816.F32.BF16 R4, R56.reuse, R124, R4 ;  /* 0x0000007c3804723c */ /* 0x044ff00000041804 */
[C---:B------:R-:W-:Y:S08]  /*4180*/  HMMA.16816.F32.BF16 R8, R56.reuse, R126, R8 ;  /* 0x0000007e3808723c */ /* 0x040ff00000041808 */
[C---:B------:R-:W-:Y:S08]  /*4190*/  HMMA.16816.F32.BF16 R12, R56.reuse, R128, R12 ;  /* 0x00000080380c723c */ /* 0x040ff0000004180c */
[----:B------:R-:W-:Y:S01]  /*41a0*/  HMMA.16816.F32.BF16 R16, R56, R130, R16 ;  /* 0x000000823810723c */ /* 0x000fe20000041810 */
[----:B------:R-:W2:Y:S07]  /*41b0*/  LDSM.16.M88.4 R56, [R211+0xa000] ;  /* 0x00a00000d338783b */ /* 0x000eae0000000200 */
[C---:B------:R-:W-:Y:S08]  /*41c0*/  HMMA.16816.F32.BF16 R4, R60.reuse, R132, R4 ;  /* 0x000000843c04723c */ /* 0x040ff00000041804 */
[C---:B------:R-:W-:Y:S08]  /*41d0*/  HMMA.16816.F32.BF16 R8, R60.reuse, R134, R8 ;  /* 0x000000863c08723c */ /* 0x040ff00000041808 */
[C---:B------:R-:W-:Y:S08]  /*41e0*/  HMMA.16816.F32.BF16 R12, R60.reuse, R136, R12 ;  /* 0x000000883c0c723c */ /* 0x040ff0000004180c */
[----:B------:R-:W-:Y:S01]  /*41f0*/  HMMA.16816.F32.BF16 R16, R60, R138, R16 ;  /* 0x0000008a3c10723c */ /* 0x000fe20000041810 */
[----:B------:R-:W3:Y:S07]  /*4200*/  LDSM.16.M88.4 R60, [R197+0xa000] ;  /* 0x00a00000c53c783b */ /* 0x000eee0000000200 */
[C---:B-1----:R-:W-:Y:S08]  /*4210*/  HMMA.16816.F32.BF16 R4, R52.reuse, R140, R4 ;  /* 0x0000008c3404723c */ /* 0x042ff00000041804 */
[C---:B------:R-:W-:Y:S08]  /*4220*/  HMMA.16816.F32.BF16 R8, R52.reuse, R142, R8 ;  /* 0x0000008e3408723c */ /* 0x040ff00000041808 */
[C---:B------:R-:W-:Y:S08]  /*4230*/  HMMA.16816.F32.BF16 R12, R52.reuse, R144, R12 ;  /* 0x00000090340c723c */ /* 0x040ff0000004180c */
[----:B------:R-:W-:Y:S01]  /*4240*/  HMMA.16816.F32.BF16 R16, R52, R146, R16 ;  /* 0x000000923410723c */ /* 0x000fe20000041810 */
[----:B------:R-:W1:Y:S07]  /*4250*/  LDSM.16.M88.4 R52, [R2+0xa000] ;  /* 0x00a000000234783b */ /* 0x000e6e0000000200 */
[C---:B--2---:R-:W-:Y:S08]  /*4260*/  HMMA.16816.F32.BF16 R4, R56.reuse, R148, R4 ;  /* 0x000000943804723c */ /* 0x044ff00000041804 */
[C---:B------:R-:W-:Y:S08]  /*4270*/  HMMA.16816.F32.BF16 R8, R56.reuse, R150, R8 ;  /* 0x000000963808723c */ /* 0x040ff00000041808 */
[C---:B------:R-:W-:Y:S08]  /*4280*/  HMMA.16816.F32.BF16 R12, R56.reuse, R152, R12 ;  /* 0x00000098380c723c */ /* 0x040ff0000004180c */
[----:B------:R-:W-:Y:S01]  /*4290*/  HMMA.16816.F32.BF16 R16, R56, R154, R16 ;  /* 0x0000009a3810723c */ /* 0x000fe20000041810 */
[----:B------:R-:W2:Y:S07]  /*42a0*/  LDSM.16.M88.4 R56, [R196+0xa000] ;  /* 0x00a00000c438783b */ /* 0x000eae0000000200 */
[C---:B---3--:R-:W-:Y:S08]  /*42b0*/  HMMA.16816.F32.BF16 R4, R60.reuse, R156, R4 ;  /* 0x0000009c3c04723c */ /* 0x048ff00000041804 */
[C---:B------:R-:W-:Y:S08]  /*42c0*/  HMMA.16816.F32.BF16 R8, R60.reuse, R158, R8 ;  /* 0x0000009e3c08723c */ /* 0x040ff00000041808 */
[C---:B------:R-:W-:Y:S08]  /*42d0*/  HMMA.16816.F32.BF16 R12, R60.reuse, R160, R12 ;  /* 0x000000a03c0c723c */ /* 0x040ff0000004180c */
[----:B------:R-:W-:Y:S08]  /*42e0*/  HMMA.16816.F32.BF16 R16, R60, R162, R16 ;  /* 0x000000a23c10723c */ /* 0x000ff00000041810 */
[C---:B-1----:R-:W-:Y:S08]  /*42f0*/  HMMA.16816.F32.BF16 R4, R52.reuse, R164, R4 ;  /* 0x000000a43404723c */ /* 0x042ff00000041804 */
[C---:B------:R-:W-:Y:S08]  /*4300*/  HMMA.16816.F32.BF16 R8, R52.reuse, R166, R8 ;  /* 0x000000a63408723c */ /* 0x040ff00000041808 */
[C---:B------:R-:W-:Y:S08]  /*4310*/  HMMA.16816.F32.BF16 R12, R52.reuse, R168, R12 ;  /* 0x000000a8340c723c */ /* 0x040ff0000004180c */
[----:B------:R-:W-:Y:S08]  /*4320*/  HMMA.16816.F32.BF16 R16, R52, R170, R16 ;  /* 0x000000aa3410723c */ /* 0x000ff00000041810 */
[C---:B--2---:R-:W-:Y:S08]  /*4330*/  HMMA.16816.F32.BF16 R4, R56.reuse, R172, R4 ;  /* 0x000000ac3804723c */ /* 0x044ff00000041804 */
[C---:B------:R-:W-:Y:S08]  /*4340*/  HMMA.16816.F32.BF16 R8, R56.reuse, R174, R8 ;  /* 0x000000ae3808723c */ /* 0x040ff00000041808 */
[C---:B------:R-:W-:Y:S03]  /*4350*/  HMMA.16816.F32.BF16 R12, R56.reuse, R176, R12 ;  /* 0x000000b0380c723c */ /* 0x040fe6000004180c */
[C---:B------:R-:W-:Y:S01]  /*4360*/  FADD.FTZ R62, -R114.reuse, R4 ;  /* 0x00000004723e7221 */ /* 0x040fe20000010100 */
[----:B------:R-:W-:Y:S03]  /*4370*/  FADD.FTZ R63, -R114, R5 ;  /* 0x00000005723f7221 */ /* 0x000fe60000010100 */
[----:B------:R-:W-:Y:S01]  /*4380*/  FMUL.FTZ R62, R67, R62 ;  /* 0x0000003e433e7220 */ /* 0x000fe20000410000 */
[----:B------:R-:W-:Y:S03]  /*4390*/  HMMA.16816.F32.BF16 R16, R56, R178, R16 ;  /* 0x000000b23810723c */ /* 0x000fe60000041810 */
[----:B------:R-:W-:Y:S01]  /*43a0*/  FMUL.FTZ R63, R65, R63 ;  /* 0x0000003f413f7220 */ /* 0x000fe20000410000 */
[----:B------:R-:W-:Y:S01]  /*43b0*/  FMUL.FTZ R183, R62, R183 ;  /* 0x000000b73eb77220 */ /* 0x000fe20000410000 */
[C---:B------:R-:W-:Y:S01]  /*43c0*/  FADD.FTZ R57, -R114.reuse, R8 ;  /* 0x0000000872397221 */ /* 0x040fe20000010100 */
[----:B------:R-:W-:Y:S01]  /*43d0*/  FADD.FTZ R58, -R114, R9 ;  /* 0x00000009723a7221 */ /* 0x000fe20000010100 */
[----:B------:R-:W-:Y:S02]  /*43e0*/  FMUL.FTZ R184, R63, R184 ;  /* 0x000000b83fb87220 */ /* 0x000fe40000410000 */
[----:B------:R-:W-:Y:S01]  /*43f0*/  FMUL.FTZ R57, R66, R57 ;  /* 0x0000003942397220 */ /* 0x000fe20000410000 */
[----:B------:R-:W-:Y:S01]  /*4400*/  FMUL.FTZ R58, R111, R58 ;  /* 0x0000003a6f3a7220 */ /* 0x000fe20000410000 */
[----:B------:R-:W-:Y:S01]  /*4410*/  FADD.FTZ R63, -R114, R12 ;  /* 0x0000000c723f7221 */ /* 0x000fe20000010100 */
[----:B------:R-:W-:Y:S01]  /*4420*/  F2FP.BF16.F32.PACK_AB R183, R184, R183 ;  /* 0x000000b7b8b7723e */ /* 0x000fe200000010ff */
[----:B------:R-:W-:Y:S01]  /*4430*/  FADD.FTZ R62, -R114, R13 ;  /* 0x0000000d723e7221 */ /* 0x000fe20000010100 */
[----:B------:R-:W-:Y:S01]  /*4440*/  FMUL.FTZ R187, R57, R187 ;  /* 0x000000bb39bb7220 */ /* 0x000fe20000410000 */
[----:B------:R-:W-:Y:S01]  /*4450*/  FMUL.FTZ R63, R110, R63 ;  /* 0x0000003f6e3f7220 */ /* 0x000fe20000410000 */
[----:B------:R-:W-:Y:S01]  /*4460*/  FMUL.FTZ R188, R58, R188 ;  /* 0x000000bc3abc7220 */ /* 0x000fe20000410000 */
[----:B------:R-:W-:Y:S02]  /*4470*/  FMUL.FTZ R62, R109, R62 ;  /* 0x0000003e6d3e7220 */ /* 0x000fe40000410000 */
[C---:B------:R-:W-:Y:S01]  /*4480*/  FADD.FTZ R59, -R114.reuse, R16 ;  /* 0x00000010723b7221 */ /* 0x040fe20000010100 */
[----:B------:R-:W-:Y:S01]  /*4490*/  FADD.FTZ R114, -R114, R17 ;  /* 0x0000001172727221 */ /* 0x000fe20000010100 */
[----:B------:R-:W-:Y:S01]  /*44a0*/  FMUL.FTZ R191, R63, R191 ;  /* 0x000000bf3fbf7220 */ /* 0x000fe20000410000 */
[----:B------:R-:W-:Y:S01]  /*44b0*/  FMUL.FTZ R192, R62, R192 ;  /* 0x000000c03ec07220 */ /* 0x000fe20000410000 */
[----:B------:R-:W-:Y:S01]  /*44c0*/  FMUL.FTZ R184, R181, R59 ;  /* 0x0000003bb5b87220 */ /* 0x000fe20000410000 */
[----:B------:R-:W-:Y:S01]  /*44d0*/  FMUL.FTZ R114, R107, R114 ;  /* 0x000000726b727220 */ /* 0x000fe20000410000 */
[----:B------:R-:W-:Y:S01]  /*44e0*/  F2FP.BF16.F32.PACK_AB R187, R188, R187 ;  /* 0x000000bbbcbb723e */ /* 0x000fe200000010ff */
[C---:B----4-:R-:W-:Y:S01]  /*44f0*/  FADD.FTZ R188, -R231.reuse, R7 ;  /* 0x00000007e7bc7221 */ /* 0x050fe20000010100 */
[----:B------:R-:W-:Y:S01]  /*4500*/  FMUL.FTZ R184, R184, R195 ;  /* 0x000000c3b8b87220 */ /* 0x000fe20000410000 */
[----:B------:R-:W-:Y:S01]  /*4510*/  FMUL.FTZ R247, R114, R247 ;  /* 0x000000f772f77220 */ /* 0x000fe20000410000 */
[C---:B------:R-:W-:Y:S01]  /*4520*/  FADD.FTZ R195, -R231.reuse, R6 ;  /* 0x00000006e7c37221 */ /* 0x040fe20000010100 */
[----:B------:R-:W-:Y:S01]  /*4530*/  F2FP.BF16.F32.PACK_AB R191, R192, R191 ;  /* 0x000000bfc0bf723e */ /* 0x000fe200000010ff */
[----:B------:R-:W-:Y:S01]  /*4540*/  FADD.FTZ R192, -R231, R11 ;  /* 0x0000000be7c07221 */ /* 0x000fe20000010100 */
[----:B------:R-:W-:Y:S01]  /*4550*/  FMUL.FTZ R188, R105, R188 ;  /* 0x000000bc69bc7220 */ /* 0x000fe20000410000 */
[----:B------:R-:W-:Y:S01]  /*4560*/  F2FP.BF16.F32.PACK_AB R247, R247, R184 ;  /* 0x000000b8f7f7723e */ /* 0x000fe200000010ff */
[----:B------:R-:W-:Y:S01]  /*4570*/  FADD.FTZ R184, -R231, R10 ;  /* 0x0000000ae7b87221 */ /* 0x000fe20000010100 */
[----:B------:R-:W-:Y:S01]  /*4580*/  FMUL.FTZ R195, R106, R195 ;  /* 0x000000c36ac37220 */ /* 0x000fe20000410000 */
[----:B------:R-:W-:Y:S01]  /*4590*/  FMUL.FTZ R192, R102, R192 ;  /* 0x000000c066c07220 */ /* 0x000fe20000410000 */
[----:B------:R-:W-:Y:S01]  /*45a0*/  FMUL.FTZ R186, R188, R186 ;  /* 0x000000babcba7220 */ /* 0x000fe20000410000 */
[----:B------:R-:W-:Y:S01]  /*45b0*/  FMUL.FTZ R184, R103, R184 ;  /* 0x000000b867b87220 */ /* 0x000fe20000410000 */
[----:B------:R-:W-:Y:S01]  /*45c0*/  FMUL.FTZ R185, R195, R185 ;  /* 0x000000b9c3b97220 */ /* 0x000fe20000410000 */
[C---:B------:R-:W-:Y:S01]  /*45d0*/  FADD.FTZ R188, -R231.reuse, R14 ;  /* 0x0000000ee7bc7221 */ /* 0x040fe20000010100 */
[C---:B------:R-:W-:Y:S01]  /*45e0*/  FADD.FTZ R195, -R231.reuse, R15 ;  /* 0x0000000fe7c37221 */ /* 0x040fe20000010100 */
[----:B------:R-:W-:Y:S01]  /*45f0*/  FMUL.FTZ R184, R184, R189 ;  /* 0x000000bdb8b87220 */ /* 0x000fe20000410000 */
[C---:B------:R-:W-:Y:S01]  /*4600*/  FADD.FTZ R114, -R231.reuse, R18 ;  /* 0x00000012e7727221 */ /* 0x040fe20000010100 */
[----:B------:R-:W-:Y:S01]  /*4610*/  FMUL.FTZ R189, R192, R190 ;  /* 0x000000bec0bd7220 */ /* 0x000fe20000410000 */
[----:B------:R-:W-:Y:S01]  /*4620*/  FADD.FTZ R231, -R231, R19 ;  /* 0x00000013e7e77221 */ /* 0x000fe20000010100 */
[----:B------:R-:W-:Y:S01]  /*4630*/  FFMA.FTZ R190, -R113, R113, 1 ;  /* 0x3f80000071be7423 */ /* 0x000fe20000010171 */
[----:B------:R-:W-:Y:S01]  /*4640*/  F2FP.BF16.F32.PACK_AB R185, R186, R185 ;  /* 0x000000b9bab9723e */ /* 0x000fe200000010ff */
[----:B------:R-:W-:Y:S01]  /*4650*/  FMUL.FTZ R188, R101, R188 ;  /* 0x000000bc65bc7220 */ /* 0x000fe20000410000 */
[----:B------:R-:W-:Y:S01]  /*4660*/  FMUL.FTZ R195, R182, R195 ;  /* 0x000000c3b6c37220 */ /* 0x000fe20000410000 */
[----:B------:R-:W-:Y:S01]  /*4670*/  FMUL.FTZ R186, R180, R114 ;  /* 0x00000072b4ba7220 */ /* 0x000fe20000410000 */
[----:B------:R-:W-:Y:S01]  /*4680*/  FMUL.FTZ R231, R115, R231 ;  /* 0x000000e773e77220 */ /* 0x000fe20000410000 */
[----:B------:R-:W-:Y:S01]  /*4690*/  FMUL.FTZ R190, R190, UR12 ;  /* 0x0000000cbebe7c20 */ /* 0x000fe20008410000 */
        /* <DEDUP_REMOVED lines=53> */
.L_x_503:
[----:B------:R-:W-:Y:S01]  /*49f0*/  F2FP.BF16.F32.PACK_AB R189, R189, R184 ;  /* 0x000000b8bdbd723e */ /* 0x000fe200000010ff */
[----:B------:R-:W-:Y:S01]  /*4a00*/  STS [R222+-0x2000], R183 ;  /* 0xffe000b7de007388 */ /* 0x000fe20000000800 */
[----:B------:R-:W-:Y:S02]  /*4a10*/  F2FP.BF16.F32.PACK_AB R195, R195, R188 ;  /* 0x000000bcc3c3723e */ /* 0x000fe400000010ff */
[----:B------:R-:W-:Y:S01]  /*4a20*/  F2FP.BF16.F32.PACK_AB R231, R231, R186 ;  /* 0x000000bae7e7723e */ /* 0x000fe200000010ff */
[----:B------:R-:W-:Y:S04]  /*4a30*/  STS [R222+-0x1c00], R185 ;  /* 0xffe400b9de007388 */ /* 0x000fe80000000800 */
[----:B------:R-:W-:Y:S04]  /*4a40*/  STS [R246+-0x2000], R187 ;  /* 0xffe000bbf6007388 */ /* 0x000fe80000000800 */
[----:B------:R-:W-:Y:S04]  /*4a50*/  STS [R246+-0x1c00], R189 ;  /* 0xffe400bdf6007388 */ /* 0x000fe80000000800 */
[----:B------:R-:W-:Y:S04]  /*4a60*/  STS [R224+-0x2000], R191 ;  /* 0xffe000bfe0007388 */ /* 0x000fe80000000800 */
[----:B------:R-:W-:Y:S04]  /*4a70*/  STS [R224+-0x1c00], R195 ;  /* 0xffe400c3e0007388 */ /* 0x000fe80000000800 */
[----:B------:R-:W-:Y:S04]  /*4a80*/  STS [R228+-0x2000], R247 ;  /* 0xffe000f7e4007388 */ /* 0x000fe80000000800 */
[----:B------:R2:W-:Y:S01]  /*4a90*/  STS [R228+-0x1c00], R231 ;  /* 0xffe400e7e4007388 */ /* 0x0005e20000000800 */
        /* <DEDUP_REMOVED lines=90> */
.L_x_504:
        /* <DEDUP_REMOVED lines=315> */
.L_x_506:
[----:B------:R-:W2:Y:S01]  /*63f0*/  LDCU.64 UR10, c[0x0][0x5c0] ;  /* 0x0000b800ff0a77ac */ /* 0x000ea20008000a00 */
[----:B-1----:R-:W-:-:S05]  /*6400*/  IADD3 R28, PT, PT, R244, R245, RZ ;  /* 0x000000f5f41c7210 */ /* 0x002fca0007ffe0ff */
[C---:B--2---:R-:W-:Y:S02]  /*6410*/  IMAD R3, R28.reuse, UR11, RZ ;  /* 0x0000000b1c037c24 */ /* 0x044fe4000f8e02ff */
[----:B------:R-:W-:-:S05]  /*6420*/  IMAD.WIDE.U32 R28, R28, UR10, RZ ;  /* 0x0000000a1c1c7c25 */ /* 0x000fca000f8e00ff */
[----:B------:R-:W-:Y:S02]  /*6430*/  IADD3 R3, PT, PT, R29, R3, RZ ;  /* 0x000000031d037210 */ /* 0x000fe40007ffe0ff */
.L_x_507:
        /* <DEDUP_REMOVED lines=12> */
.L_x_508:
[----:B------:R-:W1:Y:S01]  /*6500*/  LDCU.64 UR6, c[0x0][0x5c8] ;  /* 0x0000b900ff0677ac */ /* 0x000e620008000a00 */
[----:B------:R-:W-:-:S05]  /*6510*/  IADD3 R4, PT, PT, R244, R245, RZ ;  /* 0x000000f5f4047210 */ /* 0x000fca0007ffe0ff */
[C---:B-1----:R-:W-:Y:S02]  /*6520*/  IMAD R0, R4.reuse, UR7, RZ ;  /* 0x0000000704007c24 */ /* 0x042fe4000f8e02ff */
[----:B------:R-:W-:-:S05]  /*6530*/  IMAD.WIDE.U32 R4, R4, UR6, RZ ;  /* 0x0000000604047c25 */ /* 0x000fca000f8e00ff */
[----:B------:R-:W-:Y:S02]  /*6540*/  IADD3 R0, PT, PT, R5, R0, RZ ;  /* 0x0000000005007210 */ /* 0x000fe40007ffe0ff */
[----:B------:R-:W-:-:S07]  /*6550*/  MOV R2, R4 ;  /* 0x0000000400027202 */ /* 0x000fce0000000f00 */
.L_x_509:
        /* <DEDUP_REMOVED lines=44> */
.L_x_511:
[----:B------:R-:W-:Y:S05]  /*6820*/  BSYNC.RECONVERGENT B0 ;  /* 0x0000000000007941 */ /* 0x000fea0003800200 */
.L_x_510:
        /* <DEDUP_REMOVED lines=15> */
.L_x_513:
[----:B------:R-:W-:Y:S05]  /*6920*/  BSYNC.RECONVERGENT B0 ;  /* 0x0000000000007941 */ /* 0x000fea0003800200 */
.L_x_512:
        /* <DEDUP_REMOVED lines=23> */
.L_x_515:
[----:B------:R-:W-:Y:S05]  /*6aa0*/  BSYNC.RECONVERGENT B0 ;  /* 0x0000000000007941 */ /* 0x000fea0003800200 */
.L_x_514:
        /* <DEDUP_REMOVED lines=14> */
.L_x_482:
[----:B------:R-:W-:Y:S05]  /*6b90*/  BSYNC.RECONVERGENT B1 ;  /* 0x0000000000017941 */ /* 0x000fea0003800200 */
.L_x_460:
        /* <DEDUP_REMOVED lines=11> */
.L_x_517:
        /* <DEDUP_REMOVED lines=11> */
.L_x_1251:


//--------------------- .text._ZN5flash44flash_bwd_dq_dk_dv_loop_seqk_parallel_kernelI23Flash_bwd_kernel_traitsILi128ELi64ELi64ELi8ELi4ELi2ELi2ELb1ELb0EN7cutlass10bfloat16_tE19Flash_kernel_traitsILi128ELi64ELi64ELi8ES3_EELb1ELb1ELb0ELb0ELb1ELb1ELb0EEEvNS_16Flash_bwd_paramsE --------------------------
	.section	.text._ZN5flash44flash_bwd_dq_dk_dv_loop_seqk_parallel_kernelI23Flash_bwd_kernel_traitsILi128ELi64ELi64ELi8ELi4ELi2ELi2ELb1ELb0EN7cutlass10bfloat16_tE19Flash_kernel_traitsILi128ELi64ELi64ELi8ES3_EELb1ELb1ELb0ELb0ELb1ELb1ELb0EEEvNS_16Flash_bwd_paramsE,"ax",@progbits
	.align	128
        .global         _ZN5flash44flash_bwd_dq_dk_dv_loop_seqk_parallel_kernelI23Flash_bwd_kernel_traitsILi128ELi64ELi64ELi8ELi4ELi2ELi2ELb1ELb0EN7cutlass10bfloat16_tE19Flash_kernel_traitsILi128ELi64ELi64ELi8ES3_EELb1ELb1ELb0ELb0ELb1ELb1ELb0EEEvNS_16Flash_bwd_paramsE
        .type           _ZN5flash44flash_bwd_dq_dk_dv_loop_seqk_parallel_kernelI23Flash_bwd_kernel_traitsILi128ELi64ELi64ELi8ELi4ELi2ELi2ELb1ELb0EN7cutlass10bfloat16_tE19Flash_kernel_traitsILi128ELi64ELi64ELi8ES3_EELb1ELb1ELb0ELb0ELb1ELb1ELb0EEEvNS_16Flash_bwd_paramsE,@function
        .size           _ZN5flash44flash_bwd_dq_dk_dv_loop_seqk_parallel_kernelI23Flash_bwd_kernel_traitsILi128ELi64ELi64ELi8ELi4ELi2ELi2ELb1ELb0EN7cutlass10bfloat16_tE19Flash_kernel_traitsILi128ELi64ELi64ELi8ES3_EELb1ELb1ELb0ELb0ELb1ELb1ELb0EEEvNS_16Flash_bwd_paramsE,(.L_x_1252 - _ZN5flash44flash_bwd_dq_dk_dv_loop_seqk_parallel_kernelI23Flash_bwd_kernel_traitsILi128ELi64ELi64ELi8ELi4ELi2ELi2ELb1ELb0EN7cutlass10bfloat16_tE19Flash_kernel_traitsILi128ELi64ELi64ELi8ES3_EELb1ELb1ELb0ELb0ELb1ELb1ELb0EEEvNS_16Flash_bwd_paramsE)
        .other          _ZN5flash44flash_bwd_dq_dk_dv_loop_seqk_parallel_kernelI23Flash_bwd_kernel_traitsILi128ELi64ELi64ELi8ELi4ELi2ELi2ELb1ELb0EN7cutlass10bfloat16_tE19Flash_kernel_traitsILi128ELi64ELi64ELi8ES3_EELb1ELb1ELb0ELb0ELb1ELb1ELb0EEEvNS_16Flash_bwd_paramsE,@"STO_CUDA_ENTRY STV_DEFAULT"
_ZN5flash44flash_bwd_dq_dk_dv_loop_seqk_parallel_kernelI23Flash_bwd_kernel_traitsILi128ELi64ELi64ELi8ELi4ELi2ELi2ELb1ELb0EN7cutlass10bfloat16_tE19Flash_kernel_traitsILi128ELi64ELi64ELi8ES3_EELb1ELb1ELb0ELb0ELb1ELb1ELb0EEEvNS_16Flash_bwd_paramsE:
.text._ZN5flash44flash_bwd_dq_dk_dv_loop_seqk_parallel_kernelI23Flash_bwd_kernel_traitsILi128ELi64ELi64ELi8ELi4ELi2ELi2ELb1ELb0EN7cutlass10bfloat16_tE19Flash_kernel_traitsILi128ELi64ELi64ELi8ES3_EELb1ELb1ELb0ELb0ELb1ELb1ELb0EEEvNS_16Flash_bwd_paramsE:
        /* <DEDUP_REMOVED lines=13> */
[----:B------:R-:W3:Y:S01]  /*00d0*/  S2R R213, SR_CTAID.Y ;  /* 0x0000000000d57919 */ /* 0x000ee20000002600 */
[----:B------:R-:W-:Y:S01]  /*00e0*/  IMAD.MOV.U32 R208, RZ, RZ, 0x20 ;  /* 0x00000020ffd07424 */ /* 0x000fe200078e00ff */
[----:B------:R-:W4:Y:S01]  /*00f0*/  LDCU.64 UR18, c[0x0][0x358] ;  /* 0x00006b00ff1277ac */ /* 0x000f220008000a00 */
[----:B------:R-:W3:Y:S01]  /*0100*/  S2R R212, SR_CTAID.Z ;  /* 0x0000000000d47919 */ /* 0x000ee20000002700 */
[----:B------:R-:W-:Y:S01]  /*0110*/  UMOV UR16, 0xffffc000 ;  /* 0xffffc00000107882 */ /* 0x000fe20000000000 */
[----:B------:R-:W-:Y:S01]  /*0120*/  UMOV UR23, URZ ;  /* 0x000000ff00177c82 */ /* 0x000fe20008000000 */
[----:B------:R-:W-:Y:S01]  /*0130*/  UMOV UR24, URZ ;  /* 0x000000ff00187c82 */ /* 0x000fe20008000000 */
[----:B--2---:R-:W-:-:S04]  /*0140*/  ULEA UR6, UR6, UR4, 0x18 ;  /* 0x0000000406067291 */ /* 0x004fc8000f8ec0ff */
[----:B------:R-:W-:Y:S02]  /*0150*/  UIADD3 UR4, UPT, UPT, UR6, 0x10000, URZ ;  /* 0x0001000006047890 */ /* 0x000fe4000fffe0ff */
[----:B------:R-:W-:Y:S01]  /*0160*/  UIADD3 UR5, UPT, UPT, UR6, 0x12000, URZ ;  /* 0x0001200006057890 */ /* 0x000fe2000fffe0ff */
[C---:B-1----:R-:W-:Y:S01]  /*0170*/  IMAD.SHL.U32 R4, R209.reuse, 0x2, RZ ;  /* 0x00000002d1047824 */ /* 0x042fe200078e00ff */
[--C-:B------:R-:W-:Y:S01]  /*0180*/  SHF.R.U32.HI R201, RZ, 0x1, R209.reuse ;  /* 0x00000001ffc97819 */ /* 0x100fe200000116d1 */
[C---:B------:R-:W-:Y:S01]  /*0190*/  IMAD.SHL.U32 R0, R209.reuse, 0x20, RZ ;  /* 0x00000020d1007824 */ /* 0x040fe200078e00ff */
[--C-:B------:R-:W-:Y:S01]  /*01a0*/  SHF.R.U32.HI R3, RZ, 0x2, R209.reuse ;  /* 0x00000002ff037819 */ /* 0x100fe200000116d1 */
[----:B------:R-:W-:Y:S01]  /*01b0*/  IMAD.SHL.U32 R6, R209, 0x10, RZ ;  /* 0x00000010d1067824 */ /* 0x000fe200078e00ff */
[----:B------:R-:W-:Y:S02]  /*01c0*/  LOP3.LUT R2, R4, 0x38, RZ, 0xc0, !PT ;  /* 0x0000003804027812 */ /* 0x000fe400078ec0ff */
[----:B------:R-:W-:-:S02]  /*01d0*/  SHF.R.U32.HI R9, RZ, 0x3, R209 ;  /* 0x00000003ff097819 */ /* 0x000fc400000116d1 */
[----:B------:R-:W-:Y:S02]  /*01e0*/  LOP3.LUT R214, R201, 0x30, RZ, 0xc0, !PT ;  /* 0x00000030c9d67812 */ /* 0x000fe400078ec0ff */
[--C-:B------:R-:W-:Y:S02]  /*01f0*/  LOP3.LUT R11, R2, 0x20, R3.reuse, 0x78, !PT ;  /* 0x00000020020b7812 */ /* 0x100fe400078e7803 */
[C---:B------:R-:W-:Y:S02]  /*0200*/  LOP3.LUT R13, R0.reuse, 0x200, RZ, 0xc0, !PT ;  /* 0x00000200000d7812 */ /* 0x040fe400078ec0ff */
[----:B------:R-:W-:Y:S02]  /*0210*/  LOP3.LUT R9, R9, 0x18, RZ, 0xc0, !PT ;  /* 0x0000001809097812 */ /* 0x000fe400078ec0ff */
[----:B------:R-:W-:Y:S02]  /*0220*/  LOP3.LUT R7, R0, 0x400, RZ, 0xc0, !PT ;  /* 0x0000040000077812 */ /* 0x000fe400078ec0ff */
[----:B------:R-:W-:Y:S01]  /*0230*/  LOP3.LUT R214, R214, 0x7, R3, 0xf8, !PT ;  /* 0x00000007d6d67812 */ /* 0x000fe200078ef803 */
[----:B------:R-:W-:Y:S01]  /*0240*/  IMAD.SHL.U32 R3, R209, 0x40, RZ ;  /* 0x00000040d1037824 */ /* 0x000fe200078e00ff */
[----:B------:R-:W-:-:S02]  /*0250*/  LOP3.LUT R2, R13, 0x3800, R6, 0xf8, !PT ;  /* 0x000038000d027812 */ /* 0x000fc400078ef806 */
[--C-:B------:R-:W-:Y:S02]  /*0260*/  LOP3.LUT R216, R11, 0x1c0, R6.reuse, 0xf8, !PT ;  /* 0x000001c00bd87812 */ /* 0x100fe400078ef806 */
[----:B------:R-:W-:Y:S02]  /*0270*/  LOP3.LUT R215, R9, 0x1c0, R6, 0xf8, !PT ;  /* 0x000001c009d77812 */ /* 0x000fe400078ef806 */
[--C-:B------:R-:W-:Y:S01]  /*0280*/  LOP3.LUT R6, R7, 0x6, R4.reuse, 0xf8, !PT ;  /* 0x0000000607067812 */ /* 0x100fe200078ef804 */
[----:B------:R-:W-:Y:S01]  /*0290*/  IMAD.SHL.U32 R7, R209, 0x8, RZ ;  /* 0x00000008d1077824 */ /* 0x000fe200078e00ff */
[----:B------:R-:W-:Y:S02]  /*02a0*/  LOP3.LUT R5, R0, 0xc00, RZ, 0xc0, !PT ;  /* 0x00000c0000057812 */ /* 0x000fe400078ec0ff */
[----:B------:R-:W-:Y:S02]  /*02b0*/  LOP3.LUT R8, R3, 0x1c0, RZ, 0xc0, !PT ;  /* 0x000001c003087812 */ /* 0x000fe400078ec0ff */
[----:B------:R-:W-:-:S02]  /*02c0*/  LOP3.LUT R5, R5, 0x6, R4, 0xf8, !PT ;  /* 0x0000000605057812 */ /* 0x000fc400078ef804 */
[--C-:B------:R-:W-:Y:S02]  /*02d0*/  LOP3.LUT R210, R9, 0x20, R4.reuse, 0xf8, !PT ;  /* 0x0000002009d27812 */ /* 0x100fe400078ef804 */
[----:B------:R-:W-:Y:S02]  /*02e0*/  LOP3.LUT R215, R215, 0x38, R4, 0x78, !PT ;  /* 0x00000038d7d77812 */ /* 0x000fe400078e7804 */
[----:B------:R-:W-:Y:S02]  /*02f0*/  LOP3.LUT R10, R201, 0x10, RZ, 0xc0, !PT ;  /* 0x00000010c90a7812 */ /* 0x000fe400078ec0ff */
[----:B------:R-:W-:Y:S02]  /*0300*/  LOP3.LUT R4, R7, 0x1f8, RZ, 0xc0, !PT ;  /* 0x000001f807047812 */ /* 0x000fe400078ec0ff */
[----:B------:R-:W-:Y:S02]  /*0310*/  LOP3.LUT R8, R8, 0x38, R7, 0xf8, !PT ;  /* 0x0000003808087812 */ /* 0x000fe400078ef807 */
[----:B------:R-:W-:-:S02]  /*0320*/  R2P PR, R209, 0xe ;  /* 0x0000000ed1007804 */ /* 0x000fc40000000000 */
[--C-:B------:R-:W-:Y:S02]  /*0330*/  LOP3.LUT R203, R10, 0x8, R209.reuse, 0xf8, !PT ;  /* 0x000000080acb7812 */ /* 0x100fe400078ef8d1 */
[--C-:B------:R-:W-:Y:S02]  /*0340*/  LOP3.LUT R4, R4, 0x38, R209.reuse, 0x78, !PT ;  /* 0x0000003804047812 */ /* 0x100fe400078e78d1 */
[----:B------:R-:W-:Y:S02]  /*0350*/  LOP3.LUT R216, R5, R216, RZ, 0xfc, !PT ;  /* 0x000000d805d87212 */ /* 0x000fe400078efcff */
[----:B------:R-:W-:Y:S02]  /*0360*/  LOP3.LUT R209, R8, 0x8, R209, 0x78, !PT ;  /* 0x0000000808d17812 */ /* 0x000fe400078e78d1 */
[----:B------:R-:W-:Y:S02]  /*0370*/  LOP3.LUT R5, R3, 0x200, RZ, 0xc0, !PT ;  /* 0x0000020003057812 */ /* 0x000fe400078ec0ff */
[----:B------:R-:W-:-:S02]  /*0380*/  LOP3.LUT R217, R4, 0x1e00, R7, 0xf8, !PT ;  /* 0x00001e0004d97812 */ /* 0x000fc400078ef807 */
[----:B------:R-:W-:Y:S02]  /*0390*/  LOP3.LUT R201, R8, 0x8, R201, 0x78, !PT ;  /* 0x0000000808c97812 */ /* 0x000fe400078e78c9 */
[----:B------:R-:W-:Y:S02]  /*03a0*/  LOP3.LUT R209, R2, R209, RZ, 0xfc, !PT ;  /* 0x000000d102d17212 */ /* 0x000fe400078efcff */
[C-C-:B------:R-:W-:Y:S02]  /*03b0*/  LOP3.LUT R4, R5.reuse, 0xc00, R0.reuse, 0xf8, !PT ;  /* 0x00000c0005047812 */ /* 0x140fe400078ef800 */
[----:B------:R-:W-:Y:S02]  /*03c0*/  LOP3.LUT R2, R5, 0x400, R0, 0xf8, !PT ;  /* 0x0000040005027812 */ /* 0x000fe400078ef800 */
[----:B------:R-:W-:Y:S02]  /*03d0*/  LOP3.LUT R211, R4, R201, RZ, 0xfc, !PT ;  /* 0x000000c904d37212 */ /* 0x000fe400078efcff */
[----:B------:R-:W-:-:S02]  /*03e0*/  LOP3.LUT R203, R203, R8, RZ, 0x3c, !PT ;  /* 0x00000008cbcb7212 */ /* 0x000fc400078e3cff */
[----:B------:R-:W-:Y:S02]  /*03f0*/  LOP3.LUT R201, R2, R201, RZ, 0xfc, !PT ;  /* 0x000000c902c97212 */ /* 0x000fe400078efcff */
[----:B------:R-:W-:Y:S02]  /*0400*/  LOP3.LUT R210, R210, 0x1c0, R3, 0xf8, !PT ;  /* 0x000001c0d2d27812 */ /* 0x000fe400078ef803 */
[----:B------:R-:W-:Y:S02]  /*0410*/  LOP3.LUT R203, R203, 0x200, R0, 0xf8, !PT ;  /* 0x00000200cbcb7812 */ /* 0x000fe400078ef800 */
[----:B------:R-:W-:Y:S02]  /*0420*/  SEL R206, R206, 0xffffffc0, !P2 ;  /* 0xffffffc0cece7807 */ /* 0x000fe40005000000 */
[----:B------:R-:W-:Y:S02]  /*0430*/  LEA R211, R211, UR6, 0x1 ;  /* 0x00000006d3d37c11 */ /* 0x000fe4000f8e08ff */
[----:B------:R-:W-:-:S02]  /*0440*/  LEA R209, R209, UR4, 0x1 ;  /* 0x00000004d1d17c11 */ /* 0x000fc4000f8e08ff */
[----:B------:R-:W-:Y:S01]  /*0450*/  LEA R201, R201, UR4, 0x1 ;  /* 0x00000004c9c97c11 */ /* 0x000fe2000f8e08ff */
[--C-:B------:R-:W-:Y:S01]  /*0460*/  IMAD.IADD R2, R211, 0x1, R206.reuse ;  /* 0x00000001d3027824 */ /* 0x100fe200078e02ce */
[----:B------:R-:W-:Y:S01]  /*0470*/  LOP3.LUT R210, R210, 0x38, R7, 0x78, !PT ;  /* 0x00000038d2d27812 */ /* 0x000fe200078e7807 */
[----:B------:R-:W-:Y:S01]  /*0480*/  IMAD.IADD R205, R209, 0x1, R206 ;  /* 0x00000001d1cd7824 */ /* 0x000fe200078e02ce */
[----:B------:R-:W-:Y:S01]  /*0490*/  LEA R216, R216, UR5, 0x1 ;  /* 0x00000005d8d87c11 */ /* 0x000fe2000f8e08ff */
[----:B------:R-:W-:Y:S01]  /*04a0*/  IMAD.IADD R199, R206, 0x1, R201 ;  /* 0x00000001cec77824 */ /* 0x000fe200078e02c9 */
[----:B------:R-:W-:Y:S02]  /*04b0*/  SEL R208, R208, 0xffffffe0, !P1 ;  /* 0xffffffe0d0d07807 */ /* 0x000fe40004800000 */
[----:B------:R-:W-:Y:S01]  /*04c0*/  LEA R203, R203, UR5, 0x1 ;  /* 0x00000005cbcb7c11 */ /* 0x000fe2000f8e08ff */
[----:B------:R-:W-:Y:S01]  /*04d0*/  VIADD R240, R216, 0x20 ;  /* 0x00000020d8f07836 */ /* 0x000fe20000000000 */
[----:B------:R-:W-:Y:S01]  /*04e0*/  LOP3.LUT R215, R6, R215, RZ, 0xfc, !PT ;  /* 0x000000d706d77212 */ /* 0x000fe200078efcff */
[--C-:B------:R-:W-:Y:S01]  /*04f0*/  IMAD.IADD R207, R209, 0x1, R208.reuse ;  /* 0x00000001d1cf7824 */ /* 0x100fe200078e02d0 */
[----:B------:R-:W-:Y:S01]  /*0500*/  LOP3.LUT R210, R210, 0x200, R3, 0xf8, !PT ;  /* 0x00000200d2d27812 */ /* 0x000fe200078ef803 */
[----:B------:R-:W-:Y:S01]  /*0510*/  IMAD.IADD R3, R211, 0x1, R208 ;  /* 0x00000001d3037824 */ /* 0x000fe200078e02d0 */
[----:B------:R-:W-:Y:S01]  /*0520*/  LEA R217, R217, UR6, 0x1 ;  /* 0x00000006d9d97c11 */ /* 0x000fe2000f8e08ff */
[----:B------:R-:W-:Y:S01]  /*0530*/  IMAD.IADD R202, R206, 0x1, R203 ;  /* 0x00000001ceca7824 */ /* 0x000fe200078e02cb */
[----:B------:R-:W-:Y:S01]  /*0540*/  LEA R215, R215, UR6, 0x1 ;  /* 0x00000006d7d77c11 */ /* 0x000fe2000f8e08ff */
[----:B------:R-:W-:Y:S01]  /*0550*/  IMAD.IADD R200, R208, 0x1, R201 ;  /* 0x00000001d0c87824 */ /* 0x000fe200078e02c9 */
[----:B------:R-:W-:Y:S01]  /*0560*/  LEA R210, R210, UR6, 0x1 ;  /* 0x00000006d2d27c11 */ /* 0x000fe2000f8e08ff */
[----:B------:R-:W-:-:S02]  /*0570*/  @P3 VIADD R240, R216, 0xffffffe0 ;  /* 0xffffffe0d8f03836 */ /* 0x000fc40000000000 */
[C---:B------:R-:W-:Y:S02]  /*0580*/  IMAD.IADD R204, R208.reuse, 0x1, R205 ;  /* 0x00000001d0cc7824 */ /* 0x040fe400078e02cd */
[C---:B------:R-:W-:Y:S02]  /*0590*/  IMAD.IADD R0, R208.reuse, 0x1, R2 ;  /* 0x00000001d0007824 */ /* 0x040fe400078e0202 */
[----:B---34-:R-:W-:-:S07]  /*05a0*/  IMAD.IADD R198, R208, 0x1, R199 ;  /* 0x00000001d0c67824 */ /* 0x018fce00078e02c7 */
.L_x_525:
[----:B------:R-:W1:Y:S01]  /*05b0*/  LDC.64 R6, c[0x0][0x470] ;  /* 0x00011c00ff067b82 */ /* 0x000e620000000a00 */
[----:B------:R-:W-:-:S07]  /*05c0*/  IMAD.MOV.U32 R225, RZ, RZ, RZ ;  /* 0x000000ffffe17224 */ /* 0x000fce00078e00ff */
[----:B------:R-:W2:Y:S01]  /*05d0*/  LDC.64 R4, c[0x0][0x478] ;  /* 0x00011e00ff047b82 */ /* 0x000ea20000000a00 */
[----:B-1----:R-:W-:-:S04]  /*05e0*/  ISETP.NE.U32.AND P3, PT, R6, RZ, PT ;  /* 0x000000ff0600720c */ /* 0x002fc80003f65070 */
[----:B------:R-:W-:Y:S02]  /*05f0*/  ISETP.NE.AND.EX P3, PT, R7, RZ, PT, P3 ;  /* 0x000000ff0700720c */ /* 0x000fe40003f65330 */
[----:B--2---:R-:W-:-:S04]  /*0600*/  ISETP.NE.U32.AND P2, PT, R4, RZ, PT ;  /* 0x000000ff0400720c */ /* 0x004fc80003f45070 */
[----:B------:R-:W-:-:S07]  /*0610*/  ISETP.NE.AND.EX P2, PT, R5, RZ, PT, P2 ;  /* 0x000000ff0500720c */ /* 0x000fce0003f45320 */
[----:B------:R-:W-:-:S04]  /*0620*/  @P3 LEA R10, P1, R213, R6, 0x2 ;  /* 0x00000006d50a3211 */ /* 0x000fc800078210ff */
[C---:B------:R-:W-:Y:S02]  /*0630*/  @P3 LEA.HI.X R11, R213.reuse, R7, RZ, 0x2, P1 ;  /* 0x00000007d50b3211 */ /* 0x040fe400008f14ff */
[----:B------:R-:W-:-:S03]  /*0640*/  @P2 LEA R8, P0, R213, R4, 0x2 ;  /* 0x00000004d5082211 */ /* 0x000fc600078010ff */
[----:B------:R-:W2:Y:S01]  /*0650*/  @P3 LDG.E R225, desc[UR18][R10.64] ;  /* 0x000000120ae13981 */ /* 0x000ea2000c1e1900 */
[----:B------:R-:W1:Y:S01]  /*0660*/  @!P2 LDC.64 R6, c[0x0][0x488] ;  /* 0x00012200ff06ab82 */ /* 0x000e620000000a00 */
[----:B------:R-:W-:-:S05]  /*0670*/  @P2 LEA.HI.X R9, R213, R5, RZ, 0x2, P0 ;  /* 0x00000005d5092211 */ /* 0x000fca00000f14ff */
[----:B------:R-:W3:Y:S02]  /*0680*/  @P2 LDG.E R8, desc[UR18][R8.64] ;  /* 0x0000001208082981 */ /* 0x000ee4000c1e1900 */
[----:B------:R-:W4:Y:S01]  /*0690*/  @!P2 LDC.64 R4, c[0x0][0x438] ;  /* 0x00010e00ff04ab82 */ /* 0x000f220000000a00 */
[----:B-1----:R-:W-:-:S04]  /*06a0*/  @!P2 ISETP.NE.U32.AND P0, PT, R6, RZ, PT ;  /* 0x000000ff0600a20c */ /* 0x002fc80003f05070 */
[----:B------:R-:W-:-:S04]  /*06b0*/  @!P2 ISETP.NE.AND.EX P0, PT, R7, RZ, PT, P0 ;  /* 0x000000ff0700a20c */ /* 0x000fc80003f05300 */
[----:B----4-:R-:W-:Y:S01]  /*06c0*/  @!P2 SEL R5, R5, RZ, P0 ;  /* 0x000000ff0505a207 */ /* 0x010fe20000000000 */
[----:B------:R-:W-:-:S03]  /*06d0*/  USHF.L.U32 UR21, UR17, 0x6, URZ ;  /* 0x0000000611157899 */ /* 0x000fc600080006ff */
[--C-:B--2---:R-:W-:Y:S01]  /*06e0*/  @!P2 IADD3 R4, PT, PT, R5, R4, -R225.reuse ;  /* 0x000000040504a210 */ /* 0x104fe20007ffe8e1 */
[----:B---3--:R-:W-:-:S05]  /*06f0*/  @P2 IMAD.IADD R6, R8, 0x1, -R225 ;  /* 0x0000000108062824 */ /* 0x008fca00078e0ae1 */
[----:B------:R-:W-:Y:S02]  /*0700*/  @P2 R2UR UR28, R6 ;  /* 0x00000000061c22ca */ /* 0x000fe400000e0000 */
[----:B------:R-:W-:Y:S01]  /*0710*/  @!P2 R2UR UR28, R4 ;  /* 0x00000000041ca2ca */ /* 0x000fe200000e0000 */
[----:B------:R-:W-:-:S12]  /*0720*/  IMAD.U32 R4, RZ, RZ, UR21 ;  /* 0x00000015ff047e24 */ /* 0x000fd8000f8e00ff */
[----:B------:R-:W-:-:S13]  /*0730*/  ISETP.GE.AND P0, PT, R4, UR28, PT ;  /* 0x0000001c04007c0c */ /* 0x000fda000bf06270 */
[----:B-----5:R-:W-:Y:S05]  /*0740*/  @P0 BRA `(.L_x_518) ;  /* 0x0000004c00440947 */ /* 0x020fea0003800000 */
[----:B------:R-:W1:Y:S01]  /*0750*/  LDC R5, c[0x0][0x3e8] ;  /* 0x0000fa00ff057b82 */ /* 0x000e620000000800 */
[----:B------:R-:W2:Y:S01]  /*0760*/  LDCU UR22, c[0x0][0x434] ;  /* 0x00008680ff1677ac */ /* 0x000ea20008000800 */
[----:B------:R-:W3:Y:S06]  /*0770*/  LDCU.U8 UR29, c[0x0][0x5f0] ;  /* 0x0000be00ff1d77ac */ /* 0x000eec0008000000 */
[----:B------:R-:W4:Y:S01]  /*0780*/  LDC.U8 R6, c[0x0][0x548] ;  /* 0x00015200ff067b82 */ /* 0x000f220000000000 */
[----:B--2---:R-:W-:-:S04]  /*0790*/  UIADD3 UR5, UPT, UPT, UR22, 0x3f, URZ ;  /* 0x0000003f16057890 */ /* 0x004fc8000fffe0ff */
[----:B------:R-:W-:Y:S01]  /*07a0*/  USHF.R.S32.HI UR4, URZ, 0x1f, UR5 ;  /* 0x0000001fff047899 */ /* 0x000fe20008011405 */
[-C--:B-1----:R-:W-:Y:S02]  /*07b0*/  IABS R8, R5.reuse ;  /* 0x0000000500087213 */ /* 0x082fe40000000000 */
[----:B------:R-:W-:Y:S01]  /*07c0*/  ISETP.NE.AND P3, PT, R5, RZ, PT ;  /* 0x000000ff0500720c */ /* 0x000fe20003f65270 */
[----:B------:R-:W-:Y:S01]  /*07d0*/  ULEA.HI UR4, UR4, UR5, URZ, 0x6 ;  /* 0x0000000504047291 */ /* 0x000fe2000f8f30ff */
[----:B------:R-:W1:Y:S03]  /*07e0*/  I2F.RP R9, R8 ;  /* 0x0000000800097306 */ /* 0x000e660000209400 */
[----:B------:R-:W-:Y:S01]  /*07f0*/  USHF.R.S32.HI UR27, URZ, 0x6, UR4 ;  /* 0x00000006ff1b7899 */ /* 0x000fe20008011404 */
[----:B----4-:R-:W-:Y:S02]  /*0800*/  ISETP.NE.AND P0, PT, R6, RZ, PT ;  /* 0x000000ff0600720c */ /* 0x010fe40003f05270 */
[----:B------:R-:W-:-:S04]  /*0810*/  LOP3.LUT R6, R212, R5, RZ, 0x3c, !PT ;  /* 0x00000005d4067212 */ /* 0x000fc800078e3cff */
[----:B------:R-:W-:Y:S01]  /*0820*/  ISETP.GE.AND P1, PT, R6, RZ, PT ;  /* 0x000000ff0600720c */ /* 0x000fe20003f26270 */
[----:B-1----:R-:W1:Y:S02]  /*0830*/  MUFU.RCP R10, R9 ;  /* 0x00000009000a7308 */ /* 0x002e640000001000 */
[----:B-1----:R-:W-:-:S06]  /*0840*/  VIADD R10, R10, 0xffffffe ;  /* 0x0ffffffe0a0a7836 */ /* 0x002fcc0000000000 */
[----:B------:R-:W1:Y:S02]  /*0850*/  F2I.FTZ.U32.TRUNC.NTZ R11, R10 ;  /* 0x0000000a000b7305 */ /* 0x000e64000021f000 */
[----:B-1----:R-:W-:Y:S01]  /*0860*/  IMAD.MOV R4, RZ, RZ, -R11 ;  /* 0x000000ffff047224 */ /* 0x002fe200078e0a0b */
[----:B------:R-:W-:-:S03]  /*0870*/  MOV R10, RZ ;  /* 0x000000ff000a7202 */ /* 0x000fc60000000f00 */
[----:B------:R-:W-:Y:S01]  /*0880*/  IMAD R7, R4, R8, RZ ;  /* 0x0000000804077224 */ /* 0x000fe200078e02ff */
[----:B------:R-:W-:-:S03]  /*0890*/  IABS R4, R212 ;  /* 0x000000d400047213 */ /* 0x000fc60000000000 */
[----:B------:R-:W-:Y:S01]  /*08a0*/  IMAD.HI.U32 R7, R11, R7, R10 ;  /* 0x000000070b077227 */ /* 0x000fe200078e000a */
[----:B------:R-:W-:-:S05]  /*08b0*/  SHF.L.U32 R10, R213, 0x7, RZ ;  /* 0x00000007d50a7819 */ /* 0x000fca00000006ff */
[----:B------:R-:W-:Y:S02]  /*08c0*/  IMAD.HI.U32 R22, R7, R4, RZ ;  /* 0x0000000407167227 */ /* 0x000fe400078e00ff */
[----:B------:R-:W1:Y:S02]  /*08d0*/  @P0 LDC R7, c[0x0][0x454] ;  /* 0x00011500ff070b82 */ /* 0x000e640000000800 */
[----:B------:R-:W-:-:S04]  /*08e0*/  IMAD.MOV R9, RZ, RZ, -R22 ;  /* 0x000000ffff097224 */ /* 0x000fc800078e0a16 */
[C---:B------:R-:W-:Y:S02]  /*08f0*/  IMAD R9, R8.reuse, R9, R4 ;  /* 0x0000000908097224 */ /* 0x040fe400078e0204 */
[----:B------:R-:W2:Y:S03]  /*0900*/  @!P0 LDC R4, c[0x0][0x3e0] ;  /* 0x0000f800ff048b82 */ /* 0x000ea60000000800 */
[----:B------:R-:W-:-:S13]  /*0910*/  ISETP.GT.U32.AND P2, PT, R8, R9, PT ;  /* 0x000000090800720c */ /* 0x000fda0003f44070 */
[-C--:B------:R-:W-:Y:S01]  /*0920*/  @!P2 IADD3 R9, PT, PT, R9, -R8.reuse, RZ ;  /* 0x800000080909a210 */ /* 0x080fe20007ffe0ff */
[----:B------:R-:W-:Y:S02]  /*0930*/  @!P2 VIADD R22, R22, 0x1 ;  /* 0x000000011616a836 */ /* 0x000fe40000000000 */
[----:B-1----:R-:W-:Y:S01]  /*0940*/  @P0 IMAD R6, R212, R7, RZ ;  /* 0x00000007d4060224 */ /* 0x002fe200078e02ff */
[----:B------:R-:W-:-:S03]  /*0950*/  ISETP.GE.U32.AND P4, PT, R9, R8, PT ;  /* 0x000000080900720c */ /* 0x000fc60003f86070 */
[C---:B------:R-:W-:Y:S02]  /*0960*/  @P0 IMAD R6, R213.reuse, UR22, R6 ;  /* 0x00000016d5060c24 */ /* 0x040fe4000f8e0206 */
[----:B--2---:R-:W-:-:S03]  /*0970*/  @!P0 IMAD R4, R213, R4, R212 ;  /* 0x00000004d5048224 */ /* 0x004fc600078e02d4 */
[----:B------:R-:W-:Y:S01]  /*0980*/  @P0 R2UR UR26, R6 ;  /* 0x00000000061a02ca */ /* 0x000fe200000e0000 */
[----:B------:R-:W-:-:S04]  /*0990*/  @!P0 IMAD R4, R4, UR22, RZ ;  /* 0x0000001604048c24 */ /* 0x000fc8000f8e02ff */
[----:B------:R-:W-:Y:S02]  /*09a0*/  @P4 IADD3 R22, PT, PT, R22, 0x1, RZ ;  /* 0x0000000116164810 */ /* 0x000fe40007ffe0ff */
[----:B------:R-:W-:-:S03]  /*09b0*/  @!P0 R2UR UR26, R4 ;  /* 0x00000000041a82ca */ /* 0x000fc600000e0000 */
[----:B------:R-:W-:Y:S01]  /*09c0*/  @!P1 IMAD.MOV R22, RZ, RZ, -R22 ;  /* 0x000000ffff169224 */ /* 0x000fe200078e0a16 */
[----:B------:R-:W-:-:S04]  /*09d0*/  @!P3 LOP3.LUT R22, RZ, R5, RZ, 0x33, !PT ;  /* 0x00000005ff16b212 */ /* 0x000fc800078e33ff */
[----:B------:R-:W-:Y:S01]  /*09e0*/  SHF.R.S32.HI R19, RZ, 0x1f, R22 ;  /* 0x0000001fff137819 */ /* 0x000fe20000011416 */
[----:B---3--:R-:W-:Y:S06]  /*09f0*/  @!P0 BRA `(.L_x_519) ;  /* 0x0000000000208947 */ /* 0x008fec0003800000 */
[----:B------:R-:W1:Y:S08]  /*0a00*/  LDC R5, c[0x0][0x430] ;  /* 0x00010c00ff057b82 */ /* 0x000e700000000800 */
[----:B------:R-:W1:Y:S08]  /*0a10*/  LDC R4, c[0x0][0x454] ;  /* 0x00011500ff047b82 */ /* 0x000e700000000800 */
[----:B------:R-:W2:Y:S01]  /*0a20*/  LDC R12, c[0x0][0x444] ;  /* 0x00011100ff0c7b82 */ /* 0x000ea20000000800 */
[----:B-1----:R-:W-:Y:S01]  /*0a30*/  LEA R4, R5, R4, 0x7 ;  /* 0x0000000405047211 */ /* 0x002fe200078e38ff */
[----:B--2---:R-:W-:-:S04]  /*0a40*/  IMAD R5, R213, R12, R10 ;  /* 0x0000000cd5057224 */ /* 0x004fc800078e020a */
[----:B------:R-:W-:-:S05]  /*0a50*/  IMAD R4, R4, R212, R5 ;  /* 0x000000d404047224 */ /* 0x000fca00078e0205 */
[----:B------:R-:W-:Y:S01]  /*0a60*/  R2UR UR25, R4 ;  /* 0x00000000041972ca */ /* 0x000fe200000e0000 */
[----:B------:R-:W-:-:S14]  /*0a70*/  BRA `(.L_x_520) ;  /* 0x0000000000147947 */ /* 0x000fdc0003800000 */
.L_x_519:
[----:B------:R-:W1:Y:S08]  /*0a80*/  LDC R5, c[0x0][0x3e0] ;  /* 0x0000f800ff057b82 */ /* 0x000e700000000800 */
[----:B------:R-:W2:Y:S01]  /*0a90*/  LDC R12, c[0x0][0x444] ;  /* 0x00011100ff0c7b82 */ /* 0x000ea20000000800 */
[----:B-1----:R-:W-:-:S04]  /*0aa0*/  IMAD R5, R213, R5, R212 ;  /* 0x00000005d5057224 */ /* 0x002fc800078e02d4 */
[----:B--2---:R-:W-:-:S05]  /*0ab0*/  IMAD R5, R5, R12, RZ ;  /* 0x0000000c05057224 */ /* 0x004fca00078e02ff */
[----:B------:R-:W-:-:S15]  /*0ac0*/  R2UR UR25, R5 ;  /* 0x00000000051972ca */ /* 0x000fde00000e0000 */
.L_x_520:
[----:B------:R-:W1:Y:S01]  /*0ad0*/  S2R R222, SR_TID.X ;  /* 0x0000000000de7919 */ /* 0x000e620000002100 */
[----:B------:R-:W-:Y:S01]  /*0ae0*/  SHF.R.S32.HI R4, RZ, 0x1f, R225 ;  /* 0x0000001fff047819 */ /* 0x000fe200000114e1 */
[----:B------:R-:W2:Y:S01]  /*0af0*/  LDCU.64 UR6, c[0x0][0x3b8] ;  /* 0x00007700ff0677ac */ /* 0x000ea20008000a00 */
[----:B------:R-:W-:Y:S01]  /*0b00*/  IADD3 R225, P0, PT, R225, UR21, RZ ;  /* 0x00000015e1e17c10 */ /* 0x000fe2000ff1e0ff */
[----:B------:R-:W-:Y:S01]  /*0b10*/  IMAD.MOV.U32 R29, RZ, RZ, RZ ;  /* 0x000000ffff1d7224 */ /* 0x000fe200078e00ff */
[----:B------:R-:W-:Y:S01]  /*0b20*/  R2UR UR20, R4 ;  /* 0x00000000041472ca */ /* 0x000fe200000e0000 */
[----:B------:R-:W3:Y:S01]  /*0b30*/  LDCU.64 UR12, c[0x0][0x3c0] ;  /* 0x00007800ff0c77ac */ /* 0x000ee20008000a00 */
[----:B------:R-:W-:Y:S01]  /*0b40*/  ISETP.NE.AND P3, PT, RZ, UR29, PT ;  /* 0x0000001dff007c0c */ /* 0x000fe2000bf65270 */
[----:B------:R-:W4:Y:S01]  /*0b50*/  LDCU.64 UR4, c[0x0][0x3a0] ;  /* 0x00007400ff0477ac */ /* 0x000f220008000a00 */
[----:B------:R-:W4:Y:S07]  /*0b60*/  LDCU.64 UR10, c[0x0][0x3a8] ;  /* 0x00007500ff0a77ac */ /* 0x000f2e0008000a00 */
[----:B------:R-:W-:-:S02]  /*0b70*/  VOTEU.ANY UP0, P0 ;  /* 0x0000000000ff7886 */ /* 0x000fc40000000100 */
[----:B------:R-:W-:Y:S01]  /*0b80*/  ULEA.HI.X.SX32 UR20, UR21, UR20, 0x1, UP0 ;  /* 0x0000001415147291 */ /* 0x000fe200080f0eff */
[----:B--2---:R-:W-:Y:S01]  /*0b90*/  IMAD.U32 R14, RZ, RZ, UR6 ;  /* 0x00000006ff0e7e24 */ /* 0x004fe2000f8e00ff */
[----:B------:R-:W2:Y:S01]  /*0ba0*/  LDCU.64 UR8, c[0x0][0x3d8] ;  /* 0x00007b00ff0877ac */ /* 0x000ea20008000a00 */
[----:B---3--:R-:W-:Y:S01]  /*0bb0*/  IMAD.U32 R24, RZ, RZ, UR12 ;  /* 0x0000000cff187e24 */ /* 0x008fe2000f8e00ff */
[----:B------:R-:W3:Y:S02]  /*0bc0*/  LDCU.64 UR14, c[0x0][0x588] ;  /* 0x0000b100ff0e77ac */ /* 0x000ee40008000a00 */
[----:B------:R-:W-:Y:S02]  /*0bd0*/  IMAD R14, R14, UR20, RZ ;  /* 0x000000140e0e7c24 */ /* 0x000fe4000f8e02ff */
[----:B------:R-:W-:Y:S01]  /*0be0*/  IMAD R24, R24, UR20, RZ ;  /* 0x0000001418187c24 */ /* 0x000fe2000f8e02ff */
[----:B------:R-:W-:Y:S01]  /*0bf0*/  UIADD3 UR30, UPT, UPT, UR27, -0x1, URZ ;  /* 0xffffffff1b1e7890 */ /* 0x000fe2000fffe0ff */
[C---:B------:R-:W-:Y:S01]  /*0c00*/  IMAD R14, R225.reuse, UR7, R14 ;  /* 0x00000007e10e7c24 */ /* 0x040fe2000f8e020e */
[----:B------:R-:W-:Y:S01]  /*0c10*/  USHF.L.U64.HI UR33, UR6, 0x5, UR7 ;  /* 0x0000000506217899 */ /* 0x000fe20008010207 */
[----:B-1----:R-:W-:Y:S01]  /*0c20*/  IMAD.SHL.U32 R28, R222, 0x8, RZ ;  /* 0x00000008de1c7824 */ /* 0x002fe200078e00ff */
[----:B------:R-:W-:Y:S01]  /*0c30*/  SHF.R.U32.HI R11, RZ, 0x3, R222 ;  /* 0x00000003ff0b7819 */ /* 0x000fe200000116de */
[----:B------:R-:W-:Y:S01]  /*0c40*/  IMAD R24, R225, UR13, R24 ;  /* 0x0000000de1187c24 */ /* 0x000fe2000f8e0218 */
[----:B------:R-:W-:-:S02]  /*0c50*/  USHF.L.U32 UR32, UR30, 0x6, URZ ;  /* 0x000000061e207899 */ /* 0x000fc400080006ff */
[----:B------:R-:W-:Y:S01]  /*0c60*/  LOP3.LUT R28, R28, 0x38, RZ, 0xc0, !PT ;  /* 0x000000381c1c7812 */ /* 0x000fe200078ec0ff */
[----:B------:R-:W-:Y:S01]  /*0c70*/  IMAD R16, R11, UR13, RZ ;  /* 0x0000000d0b107c24 */ /* 0x000fe2000f8e02ff */
[----:B------:R-:W-:Y:S01]  /*0c80*/  USHF.R.S32.HI UR31, URZ, 0x1f, UR32 ;  /* 0x0000001fff1f7899 */ /* 0x000fe20008011420 */
[----:B--2---:R-:W-:Y:S01]  /*0c90*/  IMAD R13, R19, UR8, RZ ;  /* 0x00000008130d7c24 */ /* 0x004fe2000f8e02ff */
[----:B------:R-:W-:Y:S01]  /*0ca0*/  ULOP3.LUT UR30, UR30, 0x80000001, URZ, 0xc0, !UPT ;  /* 0x800000011e1e7892 */ /* 0x000fe2000f8ec0ff */
[C-C-:B------:R-:W-:Y:S01]  /*0cb0*/  IMAD.WIDE.U32 R4, R225.reuse, UR6, R28.reuse ;  /* 0x00000006e1047c25 */ /* 0x140fe2000f8e001c */
[----:B------:R-:W-:Y:S02]  /*0cc0*/  UIADD3 UR26, UPT, UPT, UR32, UR26, URZ ;  /* 0x0000001a201a7290 */ /* 0x000fe4000fffe0ff */
[----:B------:R-:W-:Y:S01]  /*0cd0*/  UISETP.NE.AND UP0, UPT, UR30, 0x1, UPT ;  /* 0x000000011e00788c */ /* 0x000fe2000bf05270 */
[----:B------:R-:W-:Y:S01]  /*0ce0*/  IMAD.WIDE.U32 R6, R225, UR12, R28 ;  /* 0x0000000ce1067c25 */ /* 0x000fe2000f8e001c */
[----:B------:R-:W-:Y:S01]  /*0cf0*/  IADD3 R15, PT, PT, R5, R14, RZ ;  /* 0x0000000e050f7210 */ /* 0x000fe20007ffe0ff */
[----:B------:R-:W1:Y:S01]  /*0d00*/  S2R R235, SR_TID.X ;  /* 0x0000000000eb7919 */ /* 0x000e620000002100 */
[----:B------:R-:W2:Y:S01]  /*0d10*/  LDCU.64 UR36, c[0x0][0x5e8] ;  /* 0x0000bd00ff2477ac */ /* 0x000ea20008000a00 */
[----:B------:R-:W-:-:S02]  /*0d20*/  IMAD.MOV.U32 R14, RZ, RZ, R4 ;  /* 0x000000ffff0e7224 */ /* 0x000fc400078e0004 */
[----:B------:R-:W-:Y:S01]  /*0d30*/  IMAD.IADD R25, R7, 0x1, R24 ;  /* 0x0000000107197824 */ /* 0x000fe200078e0218 */
[----:B------:R-:W2:Y:S01]  /*0d40*/  LDC.64 R4, c[0x0][0x590] ;  /* 0x00016400ff047b82 */ /* 0x000ea20000000a00 */
[----:B------:R-:W-:Y:S02]  /*0d50*/  IMAD.MOV.U32 R24, RZ, RZ, R6 ;  /* 0x000000ffff187224 */ /* 0x000fe400078e0006 */
[----:B----4-:R-:W-:-:S04]  /*0d60*/  IMAD.WIDE.U32 R14, R213, UR4, R14 ;  /* 0x00000004d50e7c25 */ /* 0x010fc8000f8e000e */
[C---:B------:R-:W-:Y:S01]  /*0d70*/  IMAD.WIDE.U32 R24, R213.reuse, UR10, R24 ;  /* 0x0000000ad5187c25 */ /* 0x040fe2000f8e0018 */
[----:B------:R-:W4:Y:S01]  /*0d80*/  LDC.64 R6, c[0x0][0x3b0] ;  /* 0x0000ec00ff067b82 */ /* 0x000f220000000a00 */
[----:B------:R-:W-:Y:S02]  /*0d90*/  USHF.L.U64.HI UR10, UR12, 0x5, UR13 ;  /* 0x000000050c0a7899 */ /* 0x000fe4000801020d */
[C---:B------:R-:W-:Y:S01]  /*0da0*/  IMAD R15, R213.reuse, UR5, R15 ;  /* 0x00000005d50f7c24 */ /* 0x040fe2000f8e020f */
[----:B------:R-:W1:Y:S01]  /*0db0*/  LDCU.64 UR4, c[0x0][0x3d0] ;  /* 0x00007a00ff0477ac */ /* 0x000e620008000a00 */
[----:B------:R-:W-:Y:S02]  /*0dc0*/  IMAD R25, R213, UR11, R25 ;  /* 0x0000000bd5197c24 */ /* 0x000fe4000f8e0219 */
[----:B------:R-:W-:Y:S01]  /*0dd0*/  IMAD.U32 R9, RZ, RZ, UR10 ;  /* 0x0000000aff097e24 */ /* 0x000fe2000f8e00ff */
[----:B------:R-:W-:Y:S01]  /*0de0*/  USHF.L.U32 UR11, UR12, 0x5, URZ ;  /* 0x000000050c0b7899 */ /* 0x000fe200080006ff */
[----:B------:R-:W-:-:S04]  /*0df0*/  IMAD.WIDE.U32 R24, R22, UR8, R24 ;  /* 0x0000000816187c25 */ /* 0x000fc8000f8e0018 */
[----:B------:R-:W-:Y:S01]  /*0e00*/  IMAD R13, R22, UR9, R13 ;  /* 0x00000009160d7c24 */ /* 0x000fe2000f8e020d */
[----:B------:R-:W2:Y:S01]  /*0e10*/  LDCU.64 UR8, c[0x0][0x3c8] ;  /* 0x00007900ff0877ac */ /* 0x000ea20008000a00 */
[----:B------:R-:W-:Y:S02]  /*0e20*/  IMAD.U32 R8, RZ, RZ, UR11 ;  /* 0x0000000bff087e24 */ /* 0x000fe4000f8e00ff */
[----:B---3--:R-:W-:Y:S01]  /*0e30*/  IMAD.WIDE.U32 R26, R213, UR14, R28 ;  /* 0x0000000ed51a7c25 */ /* 0x008fe2000f8e001c */
[----:B------:R-:W-:Y:S01]  /*0e40*/  IADD3 R25, PT, PT, R25, R13, RZ ;  /* 0x0000000d19197210 */ /* 0x000fe20007ffe0ff */
[----:B------:R-:W3:Y:S02]  /*0e50*/  LDCU.64 UR10, c[0x0][0x390] ;  /* 0x00007200ff0a77ac */ /* 0x000ee40008000a00 */
[----:B------:R-:W-:-:S04]  /*0e60*/  IMAD.WIDE.U32 R8, R11, UR12, R8 ;  /* 0x0000000c0b087c25 */ /* 0x000fc8000f8e0008 */
[----:B-1----:R-:W-:Y:S01]  /*0e70*/  IMAD R19, R19, UR4, RZ ;  /* 0x0000000413137c24 */ /* 0x002fe2000f8e02ff */
[----:B------:R-:W-:Y:S01]  /*0e80*/  IADD3 R18, P0, PT, R24, R8, RZ ;  /* 0x0000000818127210 */ /* 0x000fe20007f1e0ff */
[----:B----4-:R-:W-:Y:S02]  /*0e90*/  IMAD R8, R6, UR31, RZ ;  /* 0x0000001f06087c24 */ /* 0x010fe4000f8e02ff */
[----:B------:R-:W-:Y:S01]  /*0ea0*/  IMAD R27, R213, UR15, R27 ;  /* 0x0000000fd51b7c24 */ /* 0x000fe2000f8e021b */
[----:B------:R-:W1:Y:S01]  /*0eb0*/  LDCU.64 UR14, c[0x0][0x398] ;  /* 0x00007300ff0e77ac */ /* 0x000e620008000a00 */
[C---:B------:R-:W-:Y:S01]  /*0ec0*/  IMAD R19, R22.reuse, UR5, R19 ;  /* 0x0000000516137c24 */ /* 0x040fe2000f8e0213 */
[----:B------:R-:W-:Y:S01]  /*0ed0*/  IADD3.X R17, PT, PT, R25, R16, R9, P0, !PT ;  /* 0x0000001019117210 */ /* 0x000fe200007fe409 */
[----:B------:R-:W-:Y:S01]  /*0ee0*/  IMAD.WIDE.U32 R22, R22, UR4, R14 ;  /* 0x0000000416167c25 */ /* 0x000fe2000f8e000e */
[----:B------:R-:W-:-:S03]  /*0ef0*/  USHF.L.U32 UR4, UR6, 0x5, URZ ;  /* 0x0000000506047899 */ /* 0x000fc600080006ff */
[----:B------:R-:W-:Y:S02]  /*0f00*/  IMAD R13, R7, UR32, R8 ;  /* 0x00000020070d7c24 */ /* 0x000fe4000f8e0208 */
[----:B------:R-:W4:Y:S01]  /*0f10*/  LDC.64 R8, c[0x0][0x598] ;  /* 0x00016600ff087b82 */ /* 0x000f220000000a00 */
[----:B------:R-:W-:-:S04]  /*0f20*/  IMAD.WIDE.U32 R14, R6, UR32, RZ ;  /* 0x00000020060e7c25 */ /* 0x000fc8000f8e00ff */
[----:B------:R-:W-:Y:S01]  /*0f30*/  IMAD.U32 R20, RZ, RZ, UR4 ;  /* 0x00000004ff147e24 */ /* 0x000fe2000f8e00ff */
[----:B------:R-:W-:Y:S01]  /*0f40*/  LOP3.LUT R28, R14, R28, RZ, 0xfc, !PT ;  /* 0x0000001c0e1c7212 */ /* 0x000fe200078efcff */
[----:B------:R-:W-:Y:S01]  /*0f50*/  IMAD.U32 R21, RZ, RZ, UR33 ;  /* 0x00000021ff157e24 */ /* 0x000fe2000f8e00ff */
[----:B------:R-:W1:Y:S01]  /*0f60*/  LDCU.64 UR4, c[0x0][0x388] ;  /* 0x00007100ff0477ac */ /* 0x000e620008000a00 */
[----:B--2---:R-:W-:Y:S02]  /*0f70*/  IMAD R14, R4, UR31, RZ ;  /* 0x0000001f040e7c24 */ /* 0x004fe4000f8e02ff */
[----:B------:R-:W-:-:S04]  /*0f80*/  IMAD.WIDE.U32 R20, R11, UR6, R20 ;  /* 0x000000060b147c25 */ /* 0x000fc8000f8e0014 */
[----:B------:R-:W-:Y:S02]  /*0f90*/  IMAD.IADD R29, R15, 0x1, R13 ;  /* 0x000000010f1d7824 */ /* 0x000fe400078e020d */
[----:B------:R-:W-:Y:S02]  /*0fa0*/  IMAD R13, R11, UR7, RZ ;  /* 0x000000070b0d7c24 */ /* 0x000fe4000f8e02ff */
[----:B------:R-:W-:Y:S01]  /*0fb0*/  IMAD.IADD R23, R23, 0x1, R19 ;  /* 0x0000000117177824 */ /* 0x000fe200078e0213 */
[----:B------:R-:W-:Y:S01]  /*0fc0*/  IADD3 R19, P0, PT, R22, R20, RZ ;  /* 0x0000001416137210 */ /* 0x000fe20007f1e0ff */
[----:B------:R-:W-:Y:S01]  /*0fd0*/  IMAD R15, R5, UR32, R14 ;  /* 0x00000020050f7c24 */ /* 0x000fe2000f8e020e */
[----:B---3--:R-:W-:Y:S01]  /*0fe0*/  LEA R14, P1, R18, UR10, 0x1 ;  /* 0x0000000a120e7c11 */ /* 0x008fe2000f8208ff */
[----:B------:R-:W-:Y:S01]  /*0ff0*/  IMAD.WIDE.U32 R26, R4, UR32, R26 ;  /* 0x00000020041a7c25 */ /* 0x000fe2000f8e001a */
[----:B------:R-:W-:-:S03]  /*1000*/  IADD3.X R20, PT, PT, R23, R13, R21, P0, !PT ;  /* 0x0000000d17147210 */ /* 0x000fc600007fe415 */
[----:B-1----:R-:W-:Y:S01]  /*1010*/  IMAD.WIDE.U32 R28, R213, UR14, R28 ;  /* 0x0000000ed51c7c25 */ /* 0x002fe2000f8e001c */
[----:B------:R-:W-:Y:S02]  /*1020*/  IADD3 R27, PT, PT, R27, R15, RZ ;  /* 0x0000000f1b1b7210 */ /* 0x000fe40007ffe0ff */
[----:B------:R-:W-:Y:S01]  /*1030*/  LEA.HI.X R15, R18, UR11, R17, 0x1, P1 ;  /* 0x0000000b120f7c11 */ /* 0x000fe200088f0c11 */
[----:B------:R-:W-:Y:S01]  /*1040*/  IMAD.WIDE.U32 R22, R11, UR6, R22 ;  /* 0x000000060b167c25 */ /* 0x000fe2000f8e0016 */
[----:B------:R-:W1:Y:S01]  /*1050*/  LDCU.64 UR6, c[0x0][0x550] ;  /* 0x0000aa00ff0677ac */ /* 0x000e620008000a00 */
[----:B------:R-:W-:Y:S02]  /*1060*/  LEA R18, P0, R19, UR4, 0x1 ;  /* 0x0000000413127c11 */ /* 0x000fe4000f8008ff */
[----:B------:R-:W-:Y:S02]  /*1070*/  IMAD R29, R213, UR15, R29 ;  /* 0x0000000fd51d7c24 */ /* 0x000fe4000f8e021d */
[----:B------:R-:W-:Y:S01]  /*1080*/  IMAD.WIDE.U32 R24, R11, UR12, R24 ;  /* 0x0000000c0b187c25 */ /* 0x000fe2000f8e0018 */
[----:B------:R-:W2:Y:S01]  /*1090*/  LDCU.64 UR12, c[0x0][0x380] ;  /* 0x00007000ff0c77ac */ /* 0x000ea20008000a00 */
[----:B------:R-:W-:-:S02]  /*10a0*/  LEA.HI.X R19, R19, UR5, R20, 0x1, P0 ;  /* 0x0000000513137c11 */ /* 0x000fc400080f0c14 */
[----:B------:R-:W-:Y:S01]  /*10b0*/  IMAD.WIDE.U32 R28, R212, UR8, R28 ;  /* 0x00000008d41c7c25 */ /* 0x000fe2000f8e001c */
[----:B------:R-:W-:Y:S01]  /*10c0*/  LEA R30, P2, R24, UR10, 0x1 ;  /* 0x0000000a181e7c11 */ /* 0x000fe2000f8408ff */
[----:B------:R-:W-:Y:S02]  /*10d0*/  USEL UR10, URZ, 0x4000, UP0 ;  /* 0x00004000ff0a7887 */ /* 0x000fe40008000000 */
[----:B----4-:R-:W-:Y:S01]  /*10e0*/  IMAD.WIDE.U32 R26, R212, R8, R26 ;  /* 0x00000008d41a7225 */ /* 0x010fe200078e001a */
[----:B------:R-:W-:-:S03]  /*10f0*/  LEA R8, P1, R22, UR4, 0x1 ;  /* 0x0000000416087c11 */ /* 0x000fc6000f8208ff */
[----:B------:R-:W-:Y:S01]  /*1100*/  IMAD.IADD R16, R25, 0x1, R16 ;  /* 0x0000000119107824 */ /* 0x000fe200078e0210 */
[----:B------:R-:W-:Y:S01]  /*1110*/  IADD3 R239, PT, PT, R217, UR10, RZ ;  /* 0x0000000ad9ef7c10 */ /* 0x000fe2000fffe0ff */
[C---:B------:R-:W-:Y:S02]  /*1120*/  IMAD R29, R212.reuse, UR9, R29 ;  /* 0x00000009d41d7c24 */ /* 0x040fe4000f8e021d */
[----:B------:R-:W-:Y:S01]  /*1130*/  IMAD R27, R212, R9, R27 ;  /* 0x00000009d41b7224 */ /* 0x000fe200078e021b */
[----:B------:R-:W-:Y:S01]  /*1140*/  LEA.HI.X R31, R24, UR11, R16, 0x1, P2 ;  /* 0x0000000b181f7c11 */ /* 0x000fe200090f0c10 */
[----:B------:R-:W-:Y:S01]  /*1150*/  @P3 BAR.SYNC.DEFER_BLOCKING 0x0 ;  /* 0x0000000000003b1d */ /* 0x000fe20000010000 */
[----:B------:R-:W-:-:S04]  /*1160*/  IMAD.WIDE.U32 R28, R11, R6, R28 ;  /* 0x000000060b1c7225 */ /* 0x000fc800078e001c */
[----:B------:R-:W-:-:S04]  /*1170*/  IMAD.WIDE.U32 R16, R11, R4, R26 ;  /* 0x000000040b107225 */ /* 0x000fc800078e001a */
[C---:B------:R-:W-:Y:S01]  /*1180*/  IMAD R227, R11.reuse, R7, R29 ;  /* 0x000000070be37224 */ /* 0x040fe200078e021d */
[----:B-1----:R-:W-:Y:S01]  /*1190*/  LEA R228, P0, R16, UR6, 0x1 ;  /* 0x0000000610e47c11 */ /* 0x002fe2000f8008ff */
[----:B------:R-:W-:Y:S01]  /*11a0*/  IMAD R11, R11, R5, R17 ;  /* 0x000000050b0b7224 */ /* 0x000fe200078e0211 */
[----:B------:R-:W1:Y:S01]  /*11b0*/  LDCU UR6, c[0x0][0x44c] ;  /* 0x00008980ff0677ac */ /* 0x000e620008000800 */
[----:B------:R-:W-:-:S03]  /*11c0*/  IMAD.IADD R13, R23, 0x1, R13 ;  /* 0x00000001170d7824 */ /* 0x000fc600078e020d */
[----:B------:R-:W-:Y:S02]  /*11d0*/  LEA.HI.X R229, R16, UR7, R11, 0x1, P0 ;  /* 0x0000000710e57c11 */ /* 0x000fe400080f0c0b */
[C---:B------:R-:W-:Y:S01]  /*11e0*/  SHF.L.U64.HI R16, R6.reuse, 0x5, R7 ;  /* 0x0000000506107819 */ /* 0x040fe20000010207 */
[----:B------:R-:W-:Y:S01]  /*11f0*/  IMAD.SHL.U32 R7, R6, 0x20, RZ ;  /* 0x0000002006077824 */ /* 0x000fe200078e00ff */
[----:B------:R-:W-:Y:S01]  /*1200*/  LEA.HI.X R9, R22, UR5, R13, 0x1, P1 ;  /* 0x0000000516097c11 */ /* 0x000fe200088f0c0d */
[----:B------:R-:W3:Y:S01]  /*1210*/  LDCU.64 UR4, c[0x0][0x420] ;  /* 0x00008400ff0477ac */ /* 0x000ee20008000a00 */
[C---:B------:R-:W-:Y:S01]  /*1220*/  SHF.L.U64.HI R6, R4.reuse, 0x5, R5 ;  /* 0x0000000504067819 */ /* 0x040fe20000010205 */
[----:B------:R-:W-:Y:S01]  /*1230*/  IMAD.SHL.U32 R5, R4, 0x20, RZ ;  /* 0x0000002004057824 */ /* 0x000fe200078e00ff */
[C---:B--2---:R-:W-:Y:S01]  /*1240*/  LEA R226, P1, R28.reuse, UR12, 0x1 ;  /* 0x0000000c1ce27c11 */ /* 0x044fe2000f8208ff */
[----:B------:R-:W-:Y:S01]  /*1250*/  @!PT LDS RZ, [RZ] ;  /* 0x00000000fffff984 */ /* 0x000fe20000000800 */
[----:B------:R-:W-:Y:S01]  /*1260*/  @!PT LDS RZ, [RZ] ;  /* 0x00000000fffff984 */ /* 0x000fe20000000800 */
[----:B------:R-:W-:Y:S01]  /*1270*/  @!PT LDS RZ, [RZ] ;  /* 0x00000000fffff984 */ /* 0x000fe20000000800 */
[----:B------:R-:W-:Y:S03]  /*1280*/  LDGSTS.E.BYPASS.LTC128B.128 [R217+0x10000], desc[UR18][R30.64] ;  /* 0x100000001ed97fae */ /* 0x000fe6000b981a12 */
[----:B------:R-:W-:Y:S01]  /*1290*/  LEA.HI.X R227, R28, UR13, R227, 0x1, P1 ;  /* 0x0000000d1ce37c11 */ /* 0x000fe200088f0ce3 */
[----:B------:R-:W-:Y:S01]  /*12a0*/  LDGSTS.E.BYPASS.LTC128B.128 [R217+0x12000], desc[UR18][R30.64+0x80] ;  /* 0x120000801ed97fae */ /* 0x000fe2000b981a12 */
[----:B------:R-:W-:-:S02]  /*12b0*/  LEA R4, P1, R5, R228, 0x1 ;  /* 0x000000e405047211 */ /* 0x000fc400078208ff */
[----:B------:R-:W-:Y:S01]  /*12c0*/  LEA R20, P0, R7, R226, 0x1 ;  /* 0x000000e207147211 */ /* 0x000fe200078008ff */
[----:B------:R-:W-:Y:S01]  /*12d0*/  LDGSTS.E.BYPASS.LTC128B.128 [R217+0x11000], desc[UR18][R14.64] ;  /* 0x110000000ed97fae */ /* 0x000fe2000b981a12 */
[----:B------:R-:W-:Y:S02]  /*12e0*/  LEA.HI.X R5, R5, R229, R6, 0x1, P1 ;  /* 0x000000e505057211 */ /* 0x000fe400008f0c06 */
[----:B------:R-:W2:Y:S01]  /*12f0*/  LDC R6, c[0x0][0x3e0] ;  /* 0x0000f800ff067b82 */ /* 0x000ea20000000800 */
[----:B------:R4:W-:Y:S01]  /*1300*/  LDGSTS.E.BYPASS.LTC128B.128 [R217+0x13000], desc[UR18][R14.64+0x80] ;  /* 0x130000800ed97fae */ /* 0x0009e2000b981a12 */
[----:B------:R-:W-:Y:S01]  /*1310*/  LEA.HI.X R21, R7, R227, R16, 0x1, P0 ;  /* 0x000000e307157211 */ /* 0x000fe200000f0c10 */
[----:B---3--:R-:W-:Y:S01]  /*1320*/  UIMAD.WIDE UR4, UR26, 0x4, UR4 ;  /* 0x000000041a0478a5 */ /* 0x008fe2000f8e0204 */
[----:B------:R-:W-:Y:S01]  /*1330*/  IMAD.MOV.U32 R7, RZ, RZ, 0x4 ;  /* 0x00000004ff077424 */ /* 0x000fe200078e00ff */
[----:B------:R-:W0:Y:S04]  /*1340*/  LDGDEPBAR ;  /* 0x00000000000079af */ /* 0x000e280000000000 */
[----:B------:R-:W-:Y:S04]  /*1350*/  LDGSTS.E.BYPASS.LTC128B.128 [R217+0x8000], desc[UR18][R228.64] ;  /* 0x08000000e4d97fae */ /* 0x000fe8000b981a12 */
[----:B------:R-:W-:Y:S04]  /*1360*/  LDGSTS.E.BYPASS.LTC128B.128 [R217+0xa000], desc[UR18][R228.64+0x80] ;  /* 0x0a000080e4d97fae */ /* 0x000fe8000b981a12 */
[----:B------:R-:W-:Y:S04]  /*1370*/  LDGSTS.E.BYPASS.LTC128B.128 [R217+0x9000], desc[UR18][R4.64] ;  /* 0x0900000004d97fae */ /* 0x000fe8000b981a12 */
[----:B------:R3:W-:Y:S04]  /*1380*/  LDGSTS.E.BYPASS.LTC128B.128 [R217+0xb000], desc[UR18][R4.64+0x80] ;  /* 0x0b00008004d97fae */ /* 0x0007e8000b981a12 */
[----:B------:R-:W-:Y:S01]  /*1390*/  LDGSTS.E.BYPASS.LTC128B.128 [R239], desc[UR18][R226.64] ;  /* 0x00000000e2ef7fae */ /* 0x000fe2000b981a12 */
[----:B----4-:R-:W-:-:S03]  /*13a0*/  IMAD.WIDE.U32 R14, R214, R7, UR4 ;  /* 0x00000004d60e7e25 */ /* 0x010fc6000f8e0007 */
[----:B------:R-:W-:Y:S04]  /*13b0*/  LDGSTS.E.BYPASS.LTC128B.128 [R239+0x2000], desc[UR18][R226.64+0x80] ;  /* 0x02000080e2ef7fae */ /* 0x000fe8000b981a12 */
[----:B------:R-:W-:Y:S04]  /*13c0*/  LDGSTS.E.BYPASS.LTC128B.128 [R239+0x1000], desc[UR18][R20.64] ;  /* 0x0100000014ef7fae */ /* 0x000fe8000b981a12 */
[----:B------:R-:W-:Y:S04]  /*13d0*/  LDGSTS.E.BYPASS.LTC128B.128 [R239+0x3000], desc[UR18][R20.64+0x80] ;  /* 0x0300008014ef7fae */ /* 0x000fe8000b981a12 */
[----:B------:R-:W-:Y:S04]  /*13e0*/  LDGSTS.E.BYPASS.LTC128B.128 [R217+0xc000], desc[UR18][R8.64] ;  /* 0x0c00000008d97fae */ /* 0x000fe8000b981a12 */
[----:B------:R4:W-:Y:S04]  /*13f0*/  LDGSTS.E.BYPASS.LTC128B.128 [R217+0xe000], desc[UR18][R8.64+0x80] ;  /* 0x0e00008008d97fae */ /* 0x0009e8000b981a12 */
[----:B------:R-:W-:Y:S04]  /*1400*/  LDGSTS.E.BYPASS.LTC128B.128 [R217+0xd000], desc[UR18][R18.64] ;  /* 0x0d00000012d97fae */ /* 0x000fe8000b981a12 */
[----:B------:R-:W-:Y:S04]  /*1410*/  LDGSTS.E.BYPASS.LTC128B.128 [R217+0xf000], desc[UR18][R18.64+0x80] ;  /* 0x0f00008012d97fae */ /* 0x000fe8000b981a12 */
[----:B------:R-:W0:Y:S01]  /*1420*/  LDGDEPBAR ;  /* 0x00000000000079af */ /* 0x000e220000000000 */
[----:B---3--:R-:W-:Y:S01]  /*1430*/  SHF.R.S32.HI R4, RZ, 0x1f, R12 ;  /* 0x0000001fff047819 */ /* 0x008fe2000001140c */
[----:B------:R-:W-:Y:S01]  /*1440*/  IMAD.WIDE.U32 R12, R213, R12, RZ ;  /* 0x0000000cd50c7225 */ /* 0x000fe200078e00ff */
[----:B------:R-:W3:Y:S03]  /*1450*/  S2R R7, SR_CTAID.X ;  /* 0x0000000000077919 */ /* 0x000ee60000002500 */
[----:B------:R-:W-:Y:S01]  /*1460*/  IMAD R11, R4, R213, RZ ;  /* 0x000000d5040b7224 */ /* 0x000fe200078e02ff */
[----:B------:R-:W5:Y:S04]  /*1470*/  LDG.E R238, desc[UR18][R14.64] ;  /* 0x000000120eee7981 */ /* 0x000f68000c1e1900 */
[----:B------:R3:W5:Y:S01]  /*1480*/  LDG.E R236, desc[UR18][R14.64+0x20] ;  /* 0x000020120eec7981 */ /* 0x000762000c1e1900 */
[----:B------:R-:W-:Y:S01]  /*1490*/  IMAD.IADD R11, R13, 0x1, R11 ;  /* 0x000000010d0b7824 */ /* 0x000fe200078e020b */
[----:B--2---:R-:W-:Y:S01]  /*14a0*/  SHF.R.S32.HI R4, RZ, 0x1f, R6 ;  /* 0x0000001fff047819 */ /* 0x004fe20000011406 */
[----:B----4-:R-:W2:Y:S01]  /*14b0*/  LDC.64 R8, c[0x0][0x460] ;  /* 0x00011800ff087b82 */ /* 0x010ea20000000a00 */
[----:B-1----:R-:W-:Y:S01]  /*14c0*/  USHF.R.S32.HI UR7, URZ, 0x1f, UR6 ;  /* 0x0000001fff077899 */ /* 0x002fe20008011406 */
[----:B------:R-:W-:Y:S01]  /*14d0*/  IMAD R11, R11, R6, RZ ;  /* 0x000000060b0b7224 */ /* 0x000fe200078e02ff */
[----:B------:R-:W-:Y:S01]  /*14e0*/  SHF.R.U32.HI R235, RZ, 0x5, R235 ;  /* 0x00000005ffeb7819 */ /* 0x000fe200000116eb */
[----:B------:R-:W-:Y:S01]  /*14f0*/  IMAD R231, R6, UR6, RZ ;  /* 0x0000000606e77c24 */ /* 0x000fe2000f8e02ff */
[----:B------:R-:W-:Y:S01]  /*1500*/  LOP3.LUT R242, R222, 0x1f, RZ, 0xc0, !PT ;  /* 0x0000001fdef27812 */ /* 0x000fe200078ec0ff */
[----:B------:R-:W-:Y:S01]  /*1510*/  IMAD R11, R4, R12, R11 ;  /* 0x0000000c040b7224 */ /* 0x000fe200078e020b */
[----:B------:R-:W-:Y:S01]  /*1520*/  UIADD3 UR25, UPT, UPT, UR32, UR25, URZ ;  /* 0x0000001920197290 */ /* 0x000fe2000fffe0ff */
[----:B------:R-:W1:Y:S01]  /*1530*/  LDC.64 R4, c[0x0][0x5f8] ;  /* 0x00017e00ff047b82 */ /* 0x000e620000000a00 */
[----:B------:R-:W-:-:S07]  /*1540*/  DEPBAR.LE SB0, 0x1 ;  /* 0x000080400000791a */ /* 0x000fce0000000000 */
        /* <DEDUP_REMOVED lines=8> */
[----:B------:R-:W-:Y:S01]  /*15d0*/  CS2R R84, SRZ ;  /* 0x0000000000547805 */ /* 0x000fe2000001ff00 */
[----:B---3--:R-:W-:Y:S01]  /*15e0*/  IMAD.WIDE.U32 R14, R12, R6, RZ ;  /* 0x000000060c0e7225 */ /* 0x008fe200078e00ff */
[----:B------:R-:W-:Y:S02]  /*15f0*/  CS2R R78, SRZ ;  /* 0x00000000004e7805 */ /* 0x000fe4000001ff00 */
[----:B--2---:R-:W-:Y:S02]  /*1600*/  ISETP.NE.U32.AND P0, PT, R8, RZ, PT ;  /* 0x000000ff0800720c */ /* 0x004fe40003f05070 */
[----:B------:R-:W-:Y:S01]  /*1610*/  CS2R R76, SRZ ;  /* 0x00000000004c7805 */ /* 0x000fe2000001ff00 */
[----:B------:R-:W-:Y:S01]  /*1620*/  IMAD R12, R212, UR6, RZ ;  /* 0x00000006d40c7c24 */ /* 0x000fe2000f8e02ff */
[----:B------:R-:W-:Y:S01]  /*1630*/  CS2R R82, SRZ ;  /* 0x0000000000527805 */ /* 0x000fe2000001ff00 */
[----:B------:R-:W-:Y:S01]  /*1640*/  IMAD.IADD R11, R15, 0x1, R11 ;  /* 0x000000010f0b7824 */ /* 0x000fe200078e020b */
[----:B------:R-:W-:-:S02]  /*1650*/  ISETP.NE.AND.EX P0, PT, R9, RZ, PT, P0 ;  /* 0x000000ff0900720c */ /* 0x000fc40003f05300 */
[----:B------:R-:W-:Y:S02]  /*1660*/  CS2R R80, SRZ ;  /* 0x0000000000507805 */ /* 0x000fe4000001ff00 */
[--C-:B------:R-:W-:Y:S01]  /*1670*/  SHF.R.S32.HI R13, RZ, 0x1f, R12.reuse ;  /* 0x0000001fff0d7819 */ /* 0x100fe2000001140c */
[----:B------:R-:W-:Y:S01]  /*1680*/  IMAD R11, R11, UR6, RZ ;  /* 0x000000060b0b7c24 */ /* 0x000fe2000f8e02ff */
[----:B------:R-:W-:Y:S01]  /*1690*/  SEL R10, R10, RZ, P0 ;  /* 0x000000ff0a0a7207 */ /* 0x000fe20000000000 */
[----:B-1----:R-:W-:Y:S01]  /*16a0*/  IMAD.WIDE.U32 R16, R7, R4, RZ ;  /* 0x0000000407107225 */ /* 0x002fe200078e00ff */
[----:B------:R-:W-:Y:S02]  /*16b0*/  CS2R R74, SRZ ;  /* 0x00000000004a7805 */ /* 0x000fe4000001ff00 */
[----:B------:R-:W-:Y:S02]  /*16c0*/  CS2R R72, SRZ ;  /* 0x0000000000487805 */ /* 0x000fe4000001ff00 */
[----:B------:R-:W-:Y:S01]  /*16d0*/  IADD3 R10, P0, PT, R10, UR32, RZ ;  /* 0x000000200a0a7c10 */ /* 0x000fe2000ff1e0ff */
[----:B------:R-:W-:Y:S01]  /*16e0*/  IMAD.WIDE.U32 R12, R14, UR6, R12 ;  /* 0x000000060e0c7c25 */ /* 0x000fe2000f8e000c */
[----:B------:R-:W-:Y:S01]  /*16f0*/  SEL R4, R16, RZ, P3 ;  /* 0x000000ff10047207 */ /* 0x000fe20001800000 */
[----:B------:R1:W2:Y:S01]  /*1700*/  LDSM.16.M88.4 R116, [R209] ;  /* 0x00000000d174783b */ /* 0x0002a20000000200 */
[----:B------:R-:W-:Y:S01]  /*1710*/  IADD3.X R9, PT, PT, RZ, UR31, RZ, P0, !PT ;  /* 0x0000001fff097c10 */ /* 0x000fe200087fe4ff */
[----:B------:R-:W-:Y:S01]  /*1720*/  IMAD R11, R14, UR7, R11 ;  /* 0x000000070e0b7c24 */ /* 0x000fe2000f8e020b */
[----:B------:R-:W-:Y:S01]  /*1730*/  CS2R R70, SRZ ;  /* 0x0000000000467805 */ /* 0x000fe2000001ff00 */
[----:B------:R-:W-:Y:S01]  /*1740*/  IMAD.WIDE R14, R6, UR6, RZ ;  /* 0x00000006060e7c25 */ /* 0x000fe2000f8e02ff */
[----:B------:R-:W3:Y:S01]  /*1750*/  LDCU.64 UR6, c[0x0][0x570] ;  /* 0x0000ae00ff0677ac */ /* 0x000ee20008000a00 */
[----:B------:R1:W4:Y:S01]  /*1760*/  LDSM.16.M88.4 R120, [R209+0x800] ;  /* 0x00080000d178783b */ /* 0x0003220000000200 */
[----:B------:R-:W-:Y:S01]  /*1770*/  CS2R R68, SRZ ;  /* 0x0000000000447805 */ /* 0x000fe2000001ff00 */
[-C--:B------:R-:W-:Y:S01]  /*1780*/  IMAD R8, R15, R10.reuse, RZ ;  /* 0x0000000a0f087224 */ /* 0x080fe200078e02ff */
[----:B------:R-:W-:Y:S01]  /*1790*/  CS2R R46, SRZ ;  /* 0x00000000002e7805 */ /* 0x000fe2000001ff00 */
[----:B------:R-:W-:Y:S01]  /*17a0*/  IMAD.IADD R13, R13, 0x1, R11 ;  /* 0x000000010d0d7824 */ /* 0x000fe200078e020b */
[----:B------:R1:W1:Y:S01]  /*17b0*/  LDSM.16.M88.4 R124, [R207] ;  /* 0x00000000cf7c783b */ /* 0x0002620000000200 */
[C---:B------:R-:W-:Y:S01]  /*17c0*/  IMAD R8, R14.reuse, R9, R8 ;  /* 0x000000090e087224 */ /* 0x040fe200078e0208 */
[----:B------:R-:W-:Y:S01]  /*17d0*/  CS2R R44, SRZ ;  /* 0x00000000002c7805 */ /* 0x000fe2000001ff00 */
[----:B------:R-:W-:Y:S01]  /*17e0*/  IMAD.WIDE.U32 R10, R14, R10, R12 ;  /* 0x0000000a0e0a7225 */ /* 0x000fe200078e000c */
[----:B------:R1:W1:Y:S01]  /*17f0*/  LDSM.16.M88.4 R128, [R207+0x800] ;  /* 0x00080000cf80783b */ /* 0x0002620000000200 */
[----:B------:R-:W-:-:S02]  /*1800*/  CS2R R50, SRZ ;  /* 0x0000000000327805 */ /* 0x000fc4000001ff00 */
[----:B------:R-:W-:Y:S01]  /*1810*/  CS2R R48, SRZ ;  /* 0x0000000000307805 */ /* 0x000fe2000001ff00 */
[----:B------:R-:W-:Y:S01]  /*1820*/  IMAD R9, R235, R231, R242 ;  /* 0x000000e7eb097224 */ /* 0x000fe200078e02f2 */
[----:B------:R1:W1:Y:S01]  /*1830*/  LDSM.16.M88.4 R132, [R205] ;  /* 0x00000000cd84783b */ /* 0x0002620000000200 */
[----:B------:R-:W-:Y:S01]  /*1840*/  IMAD R5, R7, R5, R17 ;  /* 0x0000000507057224 */ /* 0x000fe200078e0211 */
[----:B------:R-:W-:Y:S01]  /*1850*/  CS2R R42, SRZ ;  /* 0x00000000002a7805 */ /* 0x000fe2000001ff00 */
[----:B------:R-:W-:Y:S01]  /*1860*/  IMAD.IADD R8, R11, 0x1, R8 ;  /* 0x000000010b087824 */ /* 0x000fe200078e0208 */
[----:B------:R-:W-:Y:S01]  /*1870*/  IADD3 R4, P1, P0, R9, R10, R4 ;  /* 0x0000000a09047210 */ /* 0x000fe2000783e004 */
[----:B------:R-:W-:Y:S01]  /*1880*/  IMAD.SHL.U32 R7, R231, 0x40, RZ ;  /* 0x00000040e7077824 */ /* 0x000fe200078e00ff */
[----:B------:R-:W-:Y:S01]  /*1890*/  SHF.R.S32.HI R9, RZ, 0x1f, R9 ;  /* 0x0000001fff097819 */ /* 0x000fe20000011409 */
[----:B------:R1:W1:Y:S01]  /*18a0*/  LDSM.16.M88.4 R136, [R205+0x800] ;  /* 0x00080000cd88783b */ /* 0x0002620000000200 */
[----:B------:R-:W-:-:S02]  /*18b0*/  SEL R5, R5, RZ, P3 ;  /* 0x000000ff05057207 */ /* 0x000fc40001800000 */
[----:B------:R-:W-:Y:S02]  /*18c0*/  CS2R R40, SRZ ;  /* 0x0000000000287805 */ /* 0x000fe4000001ff00 */
[----:B------:R-:W-:Y:S01]  /*18d0*/  CS2R R38, SRZ ;  /* 0x0000000000267805 */ /* 0x000fe2000001ff00 */
[----:B------:R1:W1:Y:S01]  /*18e0*/  LDSM.16.M88.4 R140, [R204] ;  /* 0x00000000cc8c783b */ /* 0x0002620000000200 */
[----:B------:R-:W-:Y:S02]  /*18f0*/  IADD3.X R8, PT, PT, R9, R8, R5, P1, P0 ;  /* 0x0000000809087210 */ /* 0x000fe40000fe0405 */
[----:B------:R-:W-:Y:S02]  /*1900*/  CS2R R36, SRZ ;  /* 0x0000000000247805 */ /* 0x000fe4000001ff00 */
[----:B------:R-:W-:Y:S01]  /*1910*/  IADD3 R4, P0, PT, R7, R4, RZ ;  /* 0x0000000407047210 */ /* 0x000fe20007f1e0ff */
[----:B------:R1:W1:Y:S01]  /*1920*/  LDSM.16.M88.4 R144, [R204+0x800] ;  /* 0x00080000cc90783b */ /* 0x0002620000000200 */
[----:B------:R-:W-:-:S02]  /*1930*/  CS2R R30, SRZ ;  /* 0x00000000001e7805 */ /* 0x000fc4000001ff00 */
[----:B------:R-:W-:Y:S02]  /*1940*/  CS2R R28, SRZ ;  /* 0x00000000001c7805 */ /* 0x000fe4000001ff00 */
[----:B------:R-:W-:Y:S01]  /*1950*/  LEA.HI.X.SX32 R7, R7, R8, 0x1, P0 ;  /* 0x0000000807077211 */ /* 0x000fe200000f0eff */
[----:B------:R1:W1:Y:S01]  /*1960*/  LDSM.16.M88.4 R148, [R209+0x2000] ;  /* 0x00200000d194783b */ /* 0x0002620000000200 */
[C---:B---3--:R-:W-:Y:S01]  /*1970*/  LEA R244, P0, R4.reuse, UR6, 0x2 ;  /* 0x0000000604f47c11 */ /* 0x048fe2000f8010ff */
[----:B------:R-:W3:Y:S01]  /*1980*/  LDCU UR6, c[0x0][0x508] ;  /* 0x0000a100ff0677ac */ /* 0x000ee20008000800 */
[----:B------:R-:W-:Y:S01]  /*1990*/  CS2R R34, SRZ ;  /* 0x0000000000227805 */ /* 0x000fe2000001ff00 */
[----:B------:R1:W1:Y:S01]  /*19a0*/  LDSM.16.M88.4 R152, [R209+0x2800] ;  /* 0x00280000d198783b */ /* 0x0002620000000200 */
[----:B------:R-:W-:Y:S02]  /*19b0*/  LEA.HI.X R245, R4, UR7, R7, 0x2, P0 ;  /* 0x0000000704f57c11 */ /* 0x000fe400080f1407 */
[----:B------:R-:W-:-:S02]  /*19c0*/  CS2R R32, SRZ ;  /* 0x0000000000207805 */ /* 0x000fc4000001ff00 */
[----:B------:R-:W-:Y:S01]  /*19d0*/  CS2R R26, SRZ ;  /* 0x00000000001a7805 */ /* 0x000fe2000001ff00 */
[----:B------:R1:W1:Y:S01]  /*19e0*/  LDSM.16.M88.4 R156, [R207+0x2000] ;  /* 0x00200000cf9c783b */ /* 0x0002620000000200 */
[----:B------:R-:W-:Y:S02]  /*19f0*/  CS2R R24, SRZ ;  /* 0x0000000000187805 */ /* 0x000fe4000001ff00 */
[----:B------:R-:W-:Y:S02]  /*1a00*/  CS2R R22, SRZ ;  /* 0x0000000000167805 */ /* 0x000fe4000001ff00 */
[----:B------:R-:W-:Y:S01]  /*1a10*/  CS2R R20, SRZ ;  /* 0x0000000000147805 */ /* 0x000fe2000001ff00 */
[----:B------:R1:W1:Y:S01]  /*1a20*/  LDSM.16.M88.4 R160, [R207+0x2800] ;  /* 0x00280000cfa0783b */ /* 0x0002620000000200 */
[----:B------:R-:W-:-:S03]  /*1a30*/  UIMAD.WIDE UR36, UR25, 0x4, UR36 ;  /* 0x00000004192478a5 */ /* 0x000fc6000f8e0224 */
[----:B------:R1:W1:Y:S01]  /*1a40*/  LDSM.16.M88.4 R164, [R205+0x2000] ;  /* 0x00200000cda4783b */ /* 0x0002620000000200 */
[----:B---3--:R-:W-:-:S03]  /*1a50*/  UIADD3 UR6, UPT, UPT, UR28, UR6, URZ ;  /* 0x000000061c067290 */ /* 0x008fc6000fffe0ff */
[----:B------:R3:W1:Y:S01]  /*1a60*/  LDSM.16.M88.4 R168, [R205+0x2800] ;  /* 0x00280000cda8783b */ /* 0x0006620000000200 */
[----:B------:R-:W-:-:S03]  /*1a70*/  UIADD3 UR7, UPT, UPT, -UR6, UR22, UR21 ;  /* 0x0000001606077290 */ /* 0x000fc6000fffe115 */
[----:B------:R3:W1:Y:S01]  /*1a80*/  LDSM.16.M88.4 R172, [R204+0x2000] ;  /* 0x00200000ccac783b */ /* 0x0006620000000200 */
[----:B------:R-:W-:-:S03]  /*1a90*/  USHF.R.S32.HI UR6, URZ, 0x1f, UR7 ;  /* 0x0000001fff067899 */ /* 0x000fc60008011407 */
[----:B------:R3:W1:Y:S01]  /*1aa0*/  LDSM.16.M88.4 R176, [R204+0x2800] ;  /* 0x00280000ccb0783b */ /* 0x0006620000000200 */
[----:B------:R-:W-:-:S04]  /*1ab0*/  ULEA.HI UR7, UR6, UR7, URZ, 0x6 ;  /* 0x0000000706077291 */ /* 0x000fc8000f8f30ff */
[----:B------:R-:W-:-:S04]  /*1ac0*/  USHF.R.S32.HI UR7, URZ, 0x6, UR7 ;  /* 0x00000006ff077899 */ /* 0x000fc80008011407 */
[----:B------:R-:W-:-:S04]  /*1ad0*/  UISETP.LT.AND UP0, UPT, URZ, UR7, UPT ;  /* 0x00000007ff00728c */ /* 0x000fc8000bf01270 */
[----:B------:R-:W-:-:S04]  /*1ae0*/  USEL UR7, URZ, UR7, !UP0 ;  /* 0x00000007ff077287 */ /* 0x000fc8000c000000 */
[----:B------:R-:W-:-:S09]  /*1af0*/  UISETP.GT.AND UP0, UPT, UR27, UR7, UPT ;  /* 0x000000071b00728c */ /* 0x000fd2000bf04270 */
[----:B--234-:R-:W-:Y:S05]  /*1b00*/  BRA.U !UP0, `(.L_x_521) ;  /* 0x0000002d08547547 */ /* 0x01cfea000b800000 */
[----:B------:R-:W2:Y:S01]  /*1b10*/  LDC.64 R14, c[0x0][0x528] ;  /* 0x00014a00ff0e7b82 */ /* 0x000ea20000000a00 */
[----:B------:R-:W-:Y:S01]  /*1b20*/  IMAD.SHL.U32 R7, R222, 0x2, RZ ;  /* 0x00000002de077824 */ /* 0x000fe200078e00ff */
[----:B------:R-:W-:Y:S01]  /*1b30*/  SHF.R.U32.HI R224, RZ, 0x2, R222 ;  /* 0x00000002ffe07819 */ /* 0x000fe200000116de */
[----:B------:R-:W-:Y:S02]  /*1b40*/  IMAD R6, R213, R6, R212 ;  /* 0x00000006d5067224 */ /* 0x000fe400078e02d4 */
[----:B------:R-:W-:Y:S01]  /*1b50*/  IMAD.U32 R10, RZ, RZ, UR17 ;  /* 0x00000011ff0a7e24 */ /* 0x000fe2000f8e00ff */
[----:B------:R-:W-:Y:S02]  /*1b60*/  USHF.L.U32 UR33, UR27, 0x6, URZ ;  /* 0x000000061b217899 */ /* 0x000fe400080006ff */
[----:B------:R-:W3:Y:S01]  /*1b70*/  LDC R221, c[0x0][0x44c] ;  /* 0x00011300ffdd7b82 */ /* 0x000ee20000000800 */
[----:B------:R-:W-:Y:S01]  /*1b80*/  LOP3.LUT R235, R235, 0x3, RZ, 0xc0, !PT ;  /* 0x00000003ebeb7812 */ /* 0x000fe200078ec0ff */
[----:B------:R-:W-:Y:S01]  /*1b90*/  IMAD.U32 R12, RZ, RZ, UR27 ;  /* 0x0000001bff0c7e24 */ /* 0x000fe2000f8e00ff */
[----:B------:R-:W-:Y:S01]  /*1ba0*/  MOV R223, UR28 ;  /* 0x0000001c00df7c02 */ /* 0x000fe20008000f00 */
[----:B------:R-:W-:Y:S01]  /*1bb0*/  IMAD.SHL.U32 R231, R231, 0x8, RZ ;  /* 0x00000008e7e77824 */ /* 0x000fe200078e00ff */
[----:B------:R-:W4:Y:S01]  /*1bc0*/  LDCU UR6, c[0x0][0x3e0] ;  /* 0x00007c00ff0677ac */ /* 0x000f220008000800 */
[----:B------:R-:W1:Y:S01]  /*1bd0*/  LDCU UR9, c[0x0][0x45c] ;  /* 0x00008b80ff0977ac */ /* 0x000e620008000800 */
[----:B------:R-:W1:Y:S01]  /*1be0*/  LDCU.U8 UR8, c[0x0][0x4f8] ;  /* 0x00009f00ff0877ac */ /* 0x000e620008000000 */
[----:B--2---:R-:W2:Y:S04]  /*1bf0*/  LDG.E.64 R4, desc[UR18][R14.64] ;  /* 0x000000120e047981 */ /* 0x004ea8000c1e1b00 */
[----:B------:R-:W4:Y:S01]  /*1c00*/  LDG.E.64 R8, desc[UR18][R14.64+0x8] ;  /* 0x000008120e087981 */ /* 0x000f22000c1e1b00 */
[----:B------:R-:W-:Y:S01]  /*1c10*/  LOP3.LUT R7, R7, 0x6, RZ, 0xc0, !PT ;  /* 0x0000000607077812 */ /* 0x000fe200078ec0ff */
[----:B------:R-:W-:Y:S01]  /*1c20*/  IMAD R235, R12, 0x4, R235 ;  /* 0x000000040ceb7824 */ /* 0x000fe200078e02eb */
[----:B------:R-:W-:Y:S01]  /*1c30*/  LEA R10, R10, UR22, 0x6 ;  /* 0x000000160a0a7c11 */ /* 0x000fe2000f8e30ff */
[----:B------:R-:W1:Y:S01]  /*1c40*/  S2R R222, SR_TID.X ;  /* 0x0000000000de7919 */ /* 0x000e620000002100 */
[----:B------:R-:W-:Y:S01]  /*1c50*/  LOP3.LUT R224, R7, 0xe0, R224, 0xf8, !PT ;  /* 0x000000e007e07812 */ /* 0x000fe200078ef8e0 */
[----:B------:R-:W-:Y:S01]  /*1c60*/  IMAD.SHL.U32 R7, R6, 0x20, RZ ;  /* 0x0000002006077824 */ /* 0x000fe200078e00ff */
[----:B------:R-:W-:Y:S01]  /*1c70*/  IADD3 R223, PT, PT, R10, 0x40, -R223 ;  /* 0x000000400adf7810 */ /* 0x000fe20007ffe8df */
[----:B------:R-:W-:Y:S01]  /*1c80*/  VIADD R196, R210, UR10 ;  /* 0x0000000ad2c47c36 */ /* 0x000fe20008000000 */
[----:B------:R-:W-:Y:S01]  /*1c90*/  IADD3 R197, PT, PT, R211, UR10, RZ ;  /* 0x0000000ad3c57c10 */ /* 0x000fe2000fffe0ff */
[----:B------:R-:W-:Y:S01]  /*1ca0*/  IMAD.MOV.U32 R233, RZ, RZ, 0x10 ;  /* 0x00000010ffe97424 */ /* 0x000fe200078e00ff */
[----:B------:R-:W-:Y:S01]  /*1cb0*/  MOV R220, 0x3f ;  /* 0x0000003f00dc7802 */ /* 0x000fe20000000f00 */
[----:B------:R-:W-:Y:S01]  /*1cc0*/  IMAD.MOV.U32 R218, RZ, RZ, 0x37 ;  /* 0x00000037ffda7424 */ /* 0x000fe200078e00ff */
[----:B------:R-:W-:Y:S01]  /*1cd0*/  MOV R95, RZ ;  /* 0x000000ff005f7202 */ /* 0x000fe20000000f00 */
[----:B------:R-:W-:-:S02]  /*1ce0*/  IMAD.MOV.U32 R219, RZ, RZ, 0x4 ;  /* 0x00000004ffdb7424 */ /* 0x000fc400078e00ff */
[----:B------:R-:W-:Y:S01]  /*1cf0*/  IMAD.U32 R237, RZ, RZ, UR33 ;  /* 0x00000021ffed7e24 */ /* 0x000fe2000f8e00ff */
[----:B--2---:R-:W-:Y:S02]  /*1d00*/  R2UR UR35, R4 ;  /* 0x00000000042372ca */ /* 0x004fe400000e0000 */
[----:B------:R-:W-:Y:S02]  /*1d10*/  R2UR UR34, R5 ;  /* 0x00000000052272ca */ /* 0x000fe400000e0000 */
[----:B----4-:R-:W-:Y:S02]  /*1d20*/  IADD3 R242, P1, P0, R7, R8, R242 ;  /* 0x0000000807f27210 */ /* 0x010fe4000783e0f2 */
[----:B------:R-:W-:-:S04]  /*1d30*/  SHF.R.S32.HI R7, RZ, 0x1f, R7 ;  /* 0x0000001fff077819 */ /* 0x000fc80000011407 */
[----:B------:R-:W-:-:S03]  /*1d40*/  IADD3.X R230, PT, PT, R7, R9, RZ, P1, P0 ;  /* 0x0000000907e67210 */ /* 0x000fc60000fe04ff */
[----:B------:R-:W-:Y:S02]  /*1d50*/  UIADD3 UR32, UPT, UPT, UR35, -0x61c88647, URZ ;  /* 0x9e3779b923207890 */ /* 0x000fe4000fffe0ff */
[----:B------:R-:W-:Y:S02]  /*1d60*/  UIADD3 UR31, UPT, UPT, UR34, -0x4498517b, URZ ;  /* 0xbb67ae85221f7890 */ /* 0x000fe4000fffe0ff */
[----:B------:R-:W-:Y:S02]  /*1d70*/  UIADD3 UR30, UPT, UPT, UR35, 0x3c6ef372, URZ ;  /* 0x3c6ef372231e7890 */ /* 0x000fe4000fffe0ff */
[----:B------:R-:W-:Y:S02]  /*1d80*/  UIADD3 UR29, UPT, UPT, UR34, 0x76cf5d0a, URZ ;  /* 0x76cf5d0a221d7890 */ /* 0x000fe4000fffe0ff */
[----:B------:R-:W-:Y:S02]  /*1d90*/  UIADD3 UR26, UPT, UPT, UR35, -0x255992d5, URZ ;  /* 0xdaa66d2b231a7890 */ /* 0x000fe4000fffe0ff */
[----:B------:R-:W-:-:S02]  /*1da0*/  UIADD3 UR25, UPT, UPT, UR34, 0x32370b8f, URZ ;  /* 0x32370b8f22197890 */ /* 0x000fc4000fffe0ff */
[----:B------:R-:W-:Y:S02]  /*1db0*/  UIADD3 UR15, UPT, UPT, UR35, 0x78dde6e4, URZ ;  /* 0x78dde6e4230f7890 */ /* 0x000fe4000fffe0ff */
[----:B------:R-:W-:Y:S01]  /*1dc0*/  UIADD3 UR14, UPT, UPT, UR34, -0x126145ec, URZ ;  /* 0xed9eba14220e7890 */ /* 0x000fe2000fffe0ff */
[----:B-1----:R-:W-:Y:S01]  /*1dd0*/  LOP3.LUT P0, RZ, R222, 0x4, RZ, 0xc0, !PT ;  /* 0x00000004deff7812 */ /* 0x002fe2000780c0ff */
[----:B------:R-:W-:Y:S01]  /*1de0*/  IMAD.WIDE.U32 R242, R242, -0x2daee0ad, RZ ;  /* 0xd2511f53f2f27825 */ /* 0x000fe200078e00ff */
[----:B------:R-:W-:Y:S01]  /*1df0*/  IADD3 R237, PT, PT, R237, UR28, R214 ;  /* 0x0000001ceded7c10 */ /* 0x000fe2000fffe0d6 */
[----:B------:R-:W-:Y:S01]  /*1e00*/  UIADD3 UR13, UPT, UPT, UR35, 0x1715609d, URZ ;  /* 0x1715609d230d7890 */ /* 0x000fe2000fffe0ff */
[----:B------:R-:W-:Y:S01]  /*1e10*/  SEL R233, R233, 0xfffffff0, !P0 ;  /* 0xfffffff0e9e97807 */ /* 0x000fe20004000000 */
[----:B------:R-:W-:Y:S01]  /*1e20*/  VIADD R224, R224, UR21 ;  /* 0x00000015e0e07c36 */ /* 0x000fe20008000000 */
[----:B------:R-:W-:Y:S01]  /*1e30*/  SHF.R.U32.HI R234, RZ, 0x7, R222 ;  /* 0x00000007ffea7819 */ /* 0x000fe200000116de */
[----:B------:R-:W-:Y:S01]  /*1e40*/  VIADD R237, R237, -UR22 ;  /* 0x80000016eded7c36 */ /* 0x000fe20008000000 */
[----:B------:R-:W-:Y:S01]  /*1e50*/  UIADD3 UR12, UPT, UPT, UR34, -0x56f99767, URZ ;  /* 0xa9066899220c7890 */ /* 0x000fe2000fffe0ff */
[----:B------:R-:W-:Y:S01]  /*1e60*/  IMAD.IADD R232, R216, 0x1, R233 ;  /* 0x00000001d8e87824 */ /* 0x000fe200078e02e9 */
[----:B------:R-:W-:-:S02]  /*1e70*/  UIADD3 UR11, UPT, UPT, UR35, -0x4ab325aa, URZ ;  /* 0xb54cda56230b7890 */ /* 0x000fc4000fffe0ff */
[----:B------:R-:W-:Y:S01]  /*1e80*/  UIADD3 UR10, UPT, UPT, UR34, 0x646e171e, URZ ;  /* 0x646e171e220a7890 */ /* 0x000fe2000fffe0ff */
[----:B------:R-:W-:Y:S01]  /*1e90*/  UMOV UR22, UR36 ;  /* 0x0000002400167c82 */ /* 0x000fe20008000000 */
[----:B---3--:R-:W-:-:S10]  /*1ea0*/  UMOV UR21, UR37 ;  /* 0x0000002500157c82 */ /* 0x008fd40008000000 */
.L_x_524:
[----:B------:R-:W0:Y:S01]  /*1eb0*/  LDGDEPBAR ;  /* 0x00000000000079af */ /* 0x000e220000000000 */
[--C-:B------:R-:W-:Y:S01]  /*1ec0*/  IMAD.IADD R182, R208, 0x1, R197.reuse ;  /* 0x00000001d0b67824 */ /* 0x100fe200078e02c5 */
[----:B------:R-:W-:Y:S01]  /*1ed0*/  UIADD3 UR33, UPT, UPT, UR33, -0x40, URZ ;  /* 0xffffffc021217890 */ /* 0x000fe2000fffe0ff */
[----:B------:R-:W-:Y:S01]  /*1ee0*/  IMAD.IADD R181, R206, 0x1, R197 ;  /* 0x00000001ceb57824 */ /* 0x000fe200078e02c5 */
[----:B-----5:R-:W-:Y:S01]  /*1ef0*/  FSETP.NEU.FTZ.AND P6, PT, R238, -INF , PT ;  /* 0xff800000ee00780b */ /* 0x020fe20003fdd000 */
[----:B------:R-:W-:Y:S02]  /*1f00*/  IMAD.U32 R185, RZ, RZ, UR21 ;  /* 0x00000015ffb97e24 */ /* 0x000fe4000f8e00ff */
[----:B------:R-:W-:Y:S01]  /*1f10*/  FMUL.FTZ R249, R236, 1.4426950216293334961 ;  /* 0x3fb8aa3becf97820 */ /* 0x000fe20000410000 */
[----:B------:R-:W-:Y:S01]  /*1f20*/  IMAD.IADD R180, R208, 0x1, R181 ;  /* 0x00000001d0b47824 */ /* 0x000fe200078e02b5 */
[----:B------:R-:W-:Y:S01]  /*1f30*/  ISETP.LE.AND P5, PT, R223, UR33, PT ;  /* 0x00000021df007c0c */ /* 0x000fe2000bfa3270 */
[----:B------:R-:W-:Y:S01]  /*1f40*/  VIADD R235, R235, 0xfffffffc ;  /* 0xfffffffcebeb7836 */ /* 0x000fe20000000000 */
[----:B------:R-:W-:Y:S01]  /*1f50*/  UIADD3 UR27, UPT, UPT, UR27, -0x1, URZ ;  /* 0xffffffff1b1b7890 */ /* 0x000fe2000fffe0ff */
[----:B------:R-:W-:Y:S02]  /*1f60*/  IMAD.U32 R183, RZ, RZ, UR17 ;  /* 0x00000011ffb77e24 */ /* 0x000fe4000f8e00ff */
[----:B------:R-:W-:Y:S01]  /*1f70*/  IMAD.WIDE.U32 R246, R235, -0x326172a9, RZ ;  /* 0xcd9e8d57ebf67825 */ /* 0x000fe200078e00ff */
[----:B------:R-:W-:Y:S03]  /*1f80*/  UISETP.GT.AND UP0, UPT, UR27, UR7, UPT ;  /* 0x000000071b00728c */ /* 0x000fe6000bf04270 */
[----:B------:R-:W-:Y:S04]  /*1f90*/  IMAD R183, R183, 0x2, R234 ;  /* 0x00000002b7b77824 */ /* 0x000fe800078e02ea */
[C---:B------:R-:W-:Y:S01]  /*1fa0*/  @!P5 VIADDMNMX R187, R237.reuse, -R220, UR28, PT ;  /* 0x0000001cedbbde46 */ /* 0x040fe2000b8009dc */
[----:B------:R-:W-:Y:S01]  /*1fb0*/  @!P5 VIADD R184, R224, 0x1 ;  /* 0x00000001e0b8d836 */ /* 0x000fe20000000000 */
[----:B------:R-:W-:Y:S01]  /*1fc0*/  @!P5 VIADDMNMX R189, R237, -R218, UR28, PT ;  /* 0x0000001cedbdde46 */ /* 0x000fe2000b8009da */
[----:B------:R-:W-:Y:S04]  /*1fd0*/  DEPBAR.LE SB0, 0x0 ;  /* 0x000080000000791a */ /* 0x000fe80000000000 */
[----:B------:R-:W-:Y:S01]  /*1fe0*/  BAR.SYNC.DEFER_BLOCKING 0x0 ;  /* 0x0000000000007b1d */ /* 0x000fe20000010000 */
[----:B------:R-:W-:Y:S01]  /*1ff0*/  @!P5 ISETP.GE.AND P1, PT, R184, R187, PT ;  /* 0x000000bbb800d20c */ /* 0x000fe20003f26270 */
[----:B------:R-:W-:Y:S01]  /*2000*/  @!P5 VIADD R186, R224, 0x8 ;  /* 0x00000008e0bad836 */ /* 0x000fe20000000000 */
[----:B------:R-:W-:Y:S01]  /*2010*/  @!P5 ISETP.GE.AND P4, PT, R184, R189, PT ;  /* 0x000000bdb800d20c */ /* 0x000fe20003f86270 */
[----:B------:R-:W-:Y:S01]  /*2020*/  IMAD.U32 R184, RZ, RZ, UR22 ;  /* 0x00000016ffb87e24 */ /* 0x000fe2000f8e00ff */
[----:B------:R-:W-:Y:S02]  /*2030*/  LOP3.LUT R192, R183, UR34, R243, 0x96, !PT ;  /* 0x00000022b7c07c12 */ /* 0x000fe4000f8e96f3 */
[----:B------:R-:W-:Y:S02]  /*2040*/  @!P5 ISETP.GE.AND P2, PT, R186, R187, PT ;  /* 0x000000bbba00d20c */ /* 0x000fe40003f46270 */
[----:B------:R-:W-:Y:S01]  /*2050*/  LEA R194, P3, R214, R184, 0x2 ;  /* 0x000000b8d6c27211 */ /* 0x000fe200078610ff */
[----:B------:R-:W-:Y:S01]  /*2060*/  IMAD.WIDE.U32 R192, R192, -0x326172a9, RZ ;  /* 0xcd9e8d57c0c07825 */ /* 0x000fe200078e00ff */
[----:B------:R-:W-:Y:S02]  /*2070*/  LOP3.LUT R184, R230, UR35, R247, 0x96, !PT ;  /* 0x00000023e6b87c12 */ /* 0x000fe4000f8e96f7 */
[----:B------:R-:W-:Y:S01]  /*2080*/  LEA.HI.X R195, R214, R185, RZ, 0x2, P3 ;  /* 0x000000b9d6c37211 */ /* 0x000fe200018f14ff */
[----:B------:R-:W-:Y:S01]  /*2090*/  FMUL.FTZ R185, R238, 1.4426950216293334961 ;  /* 0x3fb8aa3beeb97820 */ /* 0x000fe20000410000 */
[----:B------:R-:W-:Y:S01]  /*20a0*/  @!P5 ISETP.GE.AND P0, PT, R186, R189, PT ;  /* 0x000000bdba00d20c */ /* 0x000fe20003f06270 */
[----:B------:R-:W-:Y:S01]  /*20b0*/  @!P5 VIADD R186, R224, 0x9 ;  /* 0x00000009e0bad836 */ /* 0x000fe20000000000 */
[----:B------:R-:W-:Y:S02]  /*20c0*/  FSETP.NEU.FTZ.AND P3, PT, R236, -INF , PT ;  /* 0xff800000ec00780b */ /* 0x000fe40003f7d000 */
[----:B------:R-:W-:Y:S01]  /*20d0*/  FSEL R247, R185, RZ, P6 ;  /* 0x000000ffb9f77208 */ /* 0x000fe20003000000 */
[----:B------:R-:W-:Y:S01]  /*20e0*/  IMAD.WIDE.U32 R184, R184, -0x2daee0ad, RZ ;  /* 0xd2511f53b8b87825 */ /* 0x000fe200078e00ff */
[-C--:B------:R-:W-:Y:S02]  /*20f0*/  @!P5 ISETP.GE.AND P6, PT, R224, R187.reuse, PT ;  /* 0x000000bbe000d20c */ /* 0x080fe40003fc6270 */
[----:B------:R-:W-:Y:S01]  /*2100*/  FSEL R249, R249, RZ, P3 ;  /* 0x000000fff9f97208 */ /* 0x000fe20001800000 */
[----:B------:R-:W-:Y:S01]  /*2110*/  LDSM.16.M88.4 R52, [R197] ;  /* 0x00000000c534783b */ /* 0x000fe20000000200 */
[----:B------:R-:W-:Y:S02]  /*2120*/  @!P5 ISETP.GE.AND P3, PT, R186, R187, PT ;  /* 0x000000bbba00d20c */ /* 0x000fe40003f66270 */
[----:B------:R-:W-:Y:S02]  /*2130*/  LOP3.LUT R183, R246, UR32, R193, 0x96, !PT ;  /* 0x00000020f6b77c12 */ /* 0x000fe4000f8e96c1 */
[----:B------:R-:W-:Y:S03]  /*2140*/  LOP3.LUT R190, R242, UR31, R185, 0x96, !PT ;  /* 0x0000001ff2be7c12 */ /* 0x000fe6000f8e96b9 */
[----:B------:R-:W1:Y:S01]  /*2150*/  LDSM.16.M88.4 R56, [R209+-0x4000] ;  /* 0xffc00000d138783b */ /* 0x000e620000000200 */
[----:B------:R-:W-:Y:S04]  /*2160*/  IMAD.WIDE.U32 R250, R183, -0x2daee0ad, RZ ;  /* 0xd2511f53b7fa7825 */ /* 0x000fe800078e00ff */
[----:B------:R-:W-:Y:S01]  /*2170*/  IMAD.WIDE.U32 R190, R190, -0x326172a9, RZ ;  /* 0xcd9e8d57bebe7825 */ /* 0x000fe200078e00ff */
[----:B------:R-:W-:Y:S02]  /*2180*/  LOP3.LUT R188, R184, UR29, R251, 0x96, !PT ;  /* 0x0000001db8bc7c12 */ /* 0x000fe4000f8e96fb */
[----:B------:R-:W2:Y:S02]  /*2190*/  LDSM.16.M88.4 R60, [R209+-0x3800] ;  /* 0xffc80000d13c783b */ /* 0x000ea40000000200 */
[----:B------:R-:W-:Y:S05]  /*21a0*/  LOP3.LUT R192, R192, UR30, R191, 0x96, !PT ;  /* 0x0000001ec0c07c12 */ /* 0x000fea000f8e96bf */
[----:B------:R-:W-:Y:S01]  /*21b0*/  IMAD.WIDE.U32 R192, R192, -0x2daee0ad, RZ ;  /* 0xd2511f53c0c07825 */ /* 0x000fe200078e00ff */
[----:B------:R-:W-:Y:S04]  /*21c0*/  LDSM.16.M88.4 R64, [R182] ;  /* 0x00000000b640783b */ /* 0x000fe80000000200 */
[----:B------:R-:W-:Y:S01]  /*21d0*/  LOP3.LUT R185, R250, UR25, R193, 0x96, !PT ;  /* 0x00000019fab97c12 */ /* 0x000fe2000f8e96c1 */
[----:B------:R-:W-:Y:S03]  /*21e0*/  IMAD.WIDE.U32 R250, R188, -0x326172a9, RZ ;  /* 0xcd9e8d57bcfa7825 */ /* 0x000fe600078e00ff */
[----:B------:R-:W3:Y:S01]  /*21f0*/  LDSM.16.M88.4 R100, [R207+-0x4000] ;  /* 0xffc00000cf64783b */ /* 0x000ee20000000200 */
[----:B------:R-:W-:Y:S07]  /*2200*/  @!P5 VIADD R188, R224, 0x19 ;  /* 0x00000019e0bcd836 */ /* 0x000fee0000000000 */
[----:B------:R-:W4:Y:S01]  /*2210*/  LDSM.16.M88.4 R104, [R207+-0x3800] ;  /* 0xffc80000cf68783b */ /* 0x000f220000000200 */
[C---:B-1----:R-:W-:Y:S07]  /*2220*/  HMMA.16816.F32.BF16 R4, R52.reuse, R56, RZ ;  /* 0x000000383404723c */ /* 0x042fee00000418ff */
[----:B------:R-:W-:Y:S01]  /*2230*/  LDSM.16.M88.4 R108, [R181] ;  /* 0x00000000b56c783b */ /* 0x000fe20000000200 */
[C---:B------:R-:W-:Y:S07]  /*2240*/  HMMA.16816.F32.BF16 R8, R52.reuse, R58, RZ ;  /* 0x0000003a3408723c */ /* 0x040fee00000418ff */
[----:B------:R-:W1:Y:S01]  /*2250*/  LDSM.16.M88.4 R112, [R205+-0x4000] ;  /* 0xffc00000cd70783b */ /* 0x000e620000000200 */
[C---:B--2---:R-:W-:Y:S07]  /*2260*/  HMMA.16816.F32.BF16 R12, R52.reuse, R60, RZ ;  /* 0x0000003c340c723c */ /* 0x044fee00000418ff */
[----:B------:R-:W-:Y:S01]  /*2270*/  LDSM.16.M88.4 R56, [R180] ;  /* 0x00000000b438783b */ /* 0x000fe20000000200 */
[----:B------:R-:W-:Y:S07]  /*2280*/  HMMA.16816.F32.BF16 R16, R52, R62, RZ ;  /* 0x0000003e3410723c */ /* 0x000fee00000418ff */
[----:B------:R-:W2:Y:S01]  /*2290*/  LDSM.16.M88.4 R52, [R205+-0x3800] ;  /* 0xffc80000cd34783b */ /* 0x000ea20000000200 */
[C---:B---3--:R-:W-:Y:S07]  /*22a0*/  HMMA.16816.F32.BF16 R4, R64.reuse, R100, R4 ;  /* 0x000000644004723c */ /* 0x048fee0000041804 */
[----:B------:R-:W3:Y:S01]  /*22b0*/  LDSM.16.M88.4 R60, [R204+-0x4000] ;  /* 0xffc00000cc3c783b */ /* 0x000ee20000000200 */
[C---:B------:R-:W-:Y:S07]  /*22c0*/  HMMA.16816.F32.BF16 R8, R64.reuse, R102, R8 ;  /* 0x000000664008723c */ /* 0x040fee0000041808 */
[----:B------:R-:W-:Y:S01]  /*22d0*/  LDSM.16.M88.4 R100, [R197+0x2000] ;  /* 0x00200000c564783b */ /* 0x000fe20000000200 */
[C---:B----4-:R-:W-:Y:S08]  /*22e0*/  HMMA.16816.F32.BF16 R12, R64.reuse, R104, R12 ;  /* 0x00000068400c723c */ /* 0x050ff0000004180c */
[----:B------:R-:W-:Y:S01]  /*22f0*/  HMMA.16816.F32.BF16 R16, R64, R106, R16 ;  /* 0x0000006a4010723c */ /* 0x000fe20000041810 */
[----:B------:R-:W4:Y:S07]  /*2300*/  LDSM.16.M88.4 R64, [R204+-0x3800] ;  /* 0xffc80000cc40783b */ /* 0x000f2e0000000200 */
[C---:B-1----:R-:W-:Y:S01]  /*2310*/  HMMA.16816.F32.BF16 R4, R108.reuse, R112, R4 ;  /* 0x000000706c04723c */ /* 0x042fe20000041804 */
[----:B------:R-:W1:Y:S07]  /*2320*/  LDSM.16.M88.4 R104, [R209+-0x2000] ;  /* 0xffe00000d168783b */ /* 0x000e6e0000000200 */
[C---:B------:R-:W-:Y:S01]  /*2330*/  HMMA.16816.F32.BF16 R8, R108.reuse, R114, R8 ;  /* 0x000000726c08723c */ /* 0x040fe20000041808 */
[----:B------:R-:W-:Y:S07]  /*2340*/  LDSM.16.M88.4 R112, [R207+-0x2000] ;  /* 0xffe00000cf70783b */ /* 0x000fee0000000200 */
[C---:B--2---:R-:W-:Y:S08]  /*2350*/  HMMA.16816.F32.BF16 R12, R108.reuse, R52, R12 ;  /* 0x000000346c0c723c */ /* 0x044ff0000004180c */
[----:B------:R-:W-:Y:S01]  /*2360*/  HMMA.16816.F32.BF16 R16, R108, R54, R16 ;  /* 0x000000366c10723c */ /* 0x000fe20000041810 */
[----:B------:R-:W2:Y:S07]  /*2370*/  LDSM.16.M88.4 R52, [R209+-0x1800] ;  /* 0xffe80000d134783b */ /* 0x000eae0000000200 */
[C---:B---3--:R-:W-:Y:S01]  /*2380*/  HMMA.16816.F32.BF16 R4, R56.reuse, R60, R4 ;  /* 0x0000003c3804723c */ /* 0x048fe20000041804 */
[----:B------:R-:W3:Y:S07]  /*2390*/  LDSM.16.M88.4 R108, [R182+0x2000] ;  /* 0x00200000b66c783b */ /* 0x000eee0000000200 */
[C---:B------:R-:W-:Y:S01]  /*23a0*/  HMMA.16816.F32.BF16 R8, R56.reuse, R62, R8 ;  /* 0x0000003e3808723c */ /* 0x040fe20000041808 */
[----:B------:R-:W3:Y:S07]  /*23b0*/  LDSM.16.M88.4 R60, [R207+-0x1800] ;  /* 0xffe80000cf3c783b */ /* 0x000eee0000000200 */
[C---:B----4-:R-:W-:Y:S08]  /*23c0*/  HMMA.16816.F32.BF16 R12, R56.reuse, R64, R12 ;  /* 0x00000040380c723c */ /* 0x050ff0000004180c */
[----:B------:R-:W-:Y:S01]  /*23d0*/  HMMA.16816.F32.BF16 R16, R56, R66, R16 ;  /* 0x000000423810723c */ /* 0x000fe20000041810 */
[----:B------:R-:W-:Y:S07]  /*23e0*/  LDSM.16.M88.4 R56, [R181+0x2000] ;  /* 0x00200000b538783b */ /* 0x000fee0000000200 */
[C---:B-1----:R-:W-:Y:S01]  /*23f0*/  HMMA.16816.F32.BF16 R4, R100.reuse, R104, R4 ;  /* 0x000000686404723c */ /* 0x042fe20000041804 */
[----:B------:R-:W1:Y:S07]  /*2400*/  LDSM.16.M88.4 R64, [R205+-0x2000] ;  /* 0xffe00000cd40783b */ /* 0x000e6e0000000200 */
[C---:B------:R-:W-:Y:S01]  /*2410*/  HMMA.16816.F32.BF16 R8, R100.reuse, R106, R8 ;  /* 0x0000006a6408723c */ /* 0x040fe20000041808 */
[----:B------:R-:W4:Y:S07]  /*2420*/  LDSM.16.M88.4 R104, [R205+-0x1800] ;  /* 0xffe80000cd68783b */ /* 0x000f2e0000000200 */
[C---:B--2---:R-:W-:Y:S08]  /*2430*/  HMMA.16816.F32.BF16 R12, R100.reuse, R52, R12 ;  /* 0x00000034640c723c */ /* 0x044ff0000004180c */
[----:B------:R-:W-:Y:S01]  /*2440*/  HMMA.16816.F32.BF16 R16, R100, R54, R16 ;  /* 0x000000366410723c */ /* 0x000fe20000041810 */
[----:B------:R2:W-:Y:S07]  /*2450*/  LDSM.16.M88.4 R52, [R180+0x2000] ;  /* 0x00200000b434783b */ /* 0x0005ee0000000200 */
[C---:B---3--:R-:W-:Y:S01]  /*2460*/  HMMA.16816.F32.BF16 R4, R108.reuse, R112, R4 ;  /* 0x000000706c04723c */ /* 0x048fe20000041804 */
[----:B------:R-:W3:Y:S07]  /*2470*/  LDSM.16.M88.4 R100, [R204+-0x2000] ;  /* 0xffe00000cc64783b */ /* 0x000eee0000000200 */
[C---:B------:R-:W-:Y:S08]  /*2480*/  HMMA.16816.F32.BF16 R8, R108.reuse, R114, R8 ;  /* 0x000000726c08723c */ /* 0x040ff00000041808 */
[C---:B------:R-:W-:Y:S03]  /*2490*/  HMMA.16816.F32.BF16 R12, R108.reuse, R60, R12 ;  /* 0x0000003c6c0c723c */ /* 0x040fe6000004180c */
[----:B--2---:R-:W-:Y:S05]  /*24a0*/  IMAD.WIDE.U32 R180, R185, -0x326172a9, RZ ;  /* 0xcd9e8d57b9b47825 */ /* 0x004fea00078e00ff */
[----:B------:R-:W-:Y:S03]  /*24b0*/  HMMA.16816.F32.BF16 R16, R108, R62, R16 ;  /* 0x0000003e6c10723c */ /* 0x000fe60000041810 */
[----:B------:R-:W-:Y:S05]  /*24c0*/  LOP3.LUT R250, R250, UR15, R181, 0x96, !PT ;  /* 0x0000000ffafa7c12 */ /* 0x000fea000f8e96b5 */
[C---:B-1----:R-:W-:Y:S08]  /*24d0*/  HMMA.16816.F32.BF16 R4, R56.reuse, R64, R4 ;  /* 0x000000403804723c */ /* 0x042ff00000041804 */
[C---:B------:R-:W-:Y:S08]  /*24e0*/  HMMA.16816.F32.BF16 R8, R56.reuse, R66, R8 ;  /* 0x000000423808723c */ /* 0x040ff00000041808 */
[C---:B----4-:R-:W-:Y:S08]  /*24f0*/  HMMA.16816.F32.BF16 R12, R56.reuse, R104, R12 ;  /* 0x00000068380c723c */ /* 0x050ff0000004180c */
[----:B------:R-:W-:Y:S01]  /*2500*/  HMMA.16816.F32.BF16 R16, R56, R106, R16 ;  /* 0x0000006a3810723c */ /* 0x000fe20000041810 */
[----:B------:R-:W1:Y:S07]  /*2510*/  LDSM.16.M88.4 R56, [R204+-0x1800] ;  /* 0xffe80000cc38783b */ /* 0x000e6e0000000200 */
[C---:B---3--:R-:W-:Y:S08]  /*2520*/  HMMA.16816.F32.BF16 R4, R52.reuse, R100, R4 ;  /* 0x000000643404723c */ /* 0x048ff00000041804 */
[C---:B------:R-:W-:Y:S11]  /*2530*/  HMMA.16816.F32.BF16 R8, R52.reuse, R102, R8 ;  /* 0x000000663408723c */ /* 0x040ff60000041808 */
[----:B------:R-:W-:Y:S02]  /*2540*/  @!P5 FSEL R5, R5, -INF , !P1 ;  /* 0xff8000000505d808 */ /* 0x000fe40004800000 */
[----:B------:R-:W-:Y:S02]  /*2550*/  @!P5 FSEL R4, R4, -INF , !P6 ;  /* 0xff8000000404d808 */ /* 0x000fe40007000000 */
[-C--:B------:R-:W-:Y:S01]  /*2560*/  @!P5 ISETP.GE.AND P6, PT, R186, R189.reuse, PT ;  /* 0x000000bdba00d20c */ /* 0x080fe20003fc6270 */
[--C-:B------:R-:W-:Y:S01]  /*2570*/  FFMA.FTZ R191, R5, UR9, -R247.reuse ;  /* 0x0000000905bf7c23 */ /* 0x100fe200080108f7 */
[C---:B------:R-:W-:Y:S01]  /*2580*/  @!P5 ISETP.GE.AND P1, PT, R224.reuse, R189, PT ;  /* 0x000000bde000d20c */ /* 0x040fe20003f26270 */
[----:B------:R-:W-:Y:S01]  /*2590*/  @!P5 VIADD R186, R224, 0x10 ;  /* 0x00000010e0bad836 */ /* 0x000fe20000000000 */
[----:B------:R-:W-:Y:S01]  /*25a0*/  @!P5 FSEL R7, R7, -INF , !P4 ;  /* 0xff8000000707d808 */ /* 0x000fe20006000000 */
[----:B------:R2:W-:Y:S01]  /*25b0*/  MUFU.EX2 R184, R191 ;  /* 0x000000bf00b87308 */ /* 0x0005e20000000800 */
[----:B------:R-:W-:Y:S01]  /*25c0*/  @!P5 FSEL R6, R6, -INF , !P1 ;  /* 0xff8000000606d808 */ /* 0x000fe20004800000 */
[----:B------:R-:W-:Y:S01]  /*25d0*/  FFMA.FTZ R241, R4, UR9, -R247 ;  /* 0x0000000904f17c23 */ /* 0x000fe200080108f7 */
[C---:B------:R-:W-:Y:S01]  /*25e0*/  @!P5 ISETP.GE.AND P1, PT, R186.reuse, R187, PT ;  /* 0x000000bbba00d20c */ /* 0x040fe20003f26270 */
[C---:B-1----:R-:W-:Y:S03]  /*25f0*/  HMMA.16816.F32.BF16 R12, R52.reuse, R56, R12 ;  /* 0x00000038340c723c */ /* 0x042fe6000004180c */
[----:B------:R-:W-:Y:S01]  /*2600*/  @!P5 ISETP.GE.AND P4, PT, R186, R189, PT ;  /* 0x000000bdba00d20c */ /* 0x000fe20003f86270 */
[----:B------:R-:W-:Y:S02]  /*2610*/  @!P5 VIADD R186, R224, 0x11 ;  /* 0x00000011e0bad836 */ /* 0x000fe40000000000 */
[----:B------:R-:W-:Y:S01]  /*2620*/  FFMA.FTZ R193, R6, UR9, -R249 ;  /* 0x0000000906c17c23 */ /* 0x000fe200080108f9 */
[----:B------:R-:W-:Y:S01]  /*2630*/  @!P5 FSEL R8, R8, -INF , !P2 ;  /* 0xff8000000808d808 */ /* 0x000fe20005000000 */
[----:B------:R1:W-:Y:S01]  /*2640*/  MUFU.EX2 R183, R241 ;  /* 0x000000f100b77308 */ /* 0x0003e20000000800 */
[----:B------:R-:W-:Y:S03]  /*2650*/  HMMA.16816.F32.BF16 R16, R52, R58, R16 ;  /* 0x0000003a3410723c */ /* 0x000fe60000041810 */
[----:B------:R-:W-:Y:S01]  /*2660*/  @!P5 FSEL R9, R9, -INF , !P3 ;  /* 0xff8000000909d808 */ /* 0x000fe20005800000 */
[----:B--2---:R-:W-:Y:S01]  /*2670*/  FFMA.FTZ R191, R8, UR9, -R247 ;  /* 0x0000000908bf7c23 */ /* 0x004fe200080108f7 */
[C---:B------:R-:W-:Y:S02]  /*2680*/  @!P5 ISETP.GE.AND P2, PT, R186.reuse, R187, PT ;  /* 0x000000bbba00d20c */ /* 0x040fe40003f46270 */
[----:B------:R-:W-:Y:S02]  /*2690*/  @!P5 ISETP.GE.AND P3, PT, R186, R189, PT ;  /* 0x000000bdba00d20c */ /* 0x000fe40003f66270 */
[----:B------:R2:W-:Y:S01]  /*26a0*/  MUFU.EX2 R185, R193 ;  /* 0x000000c100b97308 */ /* 0x0005e20000000800 */
[----:B------:R-:W-:Y:S01]  /*26b0*/  LOP3.LUT R186, R190, UR26, R251, 0x96, !PT ;  /* 0x0000001abeba7c12 */ /* 0x000fe2000f8e96fb */
[----:B------:R-:W-:Y:S01]  /*26c0*/  @!P5 VIADD R190, R224, 0x18 ;  /* 0x00000018e0bed836 */ /* 0x000fe20000000000 */
[----:B------:R-:W-:Y:S01]  /*26d0*/  @!P5 FSEL R10, R10, -INF , !P0 ;  /* 0xff8000000a0ad808 */ /* 0x000fe20004000000 */
[----:B------:R-:W-:Y:S01]  /*26e0*/  IMAD.WIDE.U32 R250, R250, -0x2daee0ad, RZ ;  /* 0xd2511f53fafa7825 */ /* 0x000fe200078e00ff */
[----:B------:R-:W-:Y:S02]  /*26f0*/  @!P5 FSEL R11, R11, -INF , !P6 ;  /* 0xff8000000b0bd808 */ /* 0x000fe40007000000 */
[-C--:B------:R-:W-:Y:S01]  /*2700*/  @!P5 ISETP.GE.AND P0, PT, R190, R187.reuse, PT ;  /* 0x000000bbbe00d20c */ /* 0x080fe20003f06270 */
[----:B------:R-:W-:Y:S01]  /*2710*/  IMAD.WIDE.U32 R102, R186, -0x2daee0ad, RZ ;  /* 0xd2511f53ba667825 */ /* 0x000fe200078e00ff */
[----:B------:R-:W-:Y:S02]  /*2720*/  @!P5 ISETP.GE.AND P6, PT, R188, R187, PT ;  /* 0x000000bbbc00d20c */ /* 0x000fe40003fc6270 */
[----:B------:R3:W4:Y:S01]  /*2730*/  MUFU.EX2 R187, R191 ;  /* 0x000000bf00bb7308 */ /* 0x0007220000000800 */
[----:B------:R-:W-:Y:S01]  /*2740*/  @!P5 FSEL R12, R12, -INF , !P1 ;  /* 0xff8000000c0cd808 */ /* 0x000fe20004800000 */
[----:B-1----:R-:W-:Y:S01]  /*2750*/  FFMA.FTZ R241, R7, UR9, -R249 ;  /* 0x0000000907f17c23 */ /* 0x002fe200080108f9 */
[----:B------:R-:W-:Y:S02]  /*2760*/  LOP3.LUT R192, R192, UR14, R103, 0x96, !PT ;  /* 0x0000000ec0c07c12 */ /* 0x000fe4000f8e9667 */
[-C--:B------:R-:W-:Y:S02]  /*2770*/  @!P5 ISETP.GE.AND P1, PT, R190, R189.reuse, PT ;  /* 0x000000bdbe00d20c */ /* 0x080fe40003f26270 */
[----:B------:R-:W-:Y:S01]  /*2780*/  LOP3.LUT R190, R102, UR12, R251, 0x96, !PT ;  /* 0x0000000c66be7c12 */ /* 0x000fe2000f8e96fb */
[----:B--2---:R-:W-:Y:S02]  /*2790*/  IMAD.WIDE.U32 R192, R192, -0x326172a9, RZ ;  /* 0xcd9e8d57c0c07825 */ /* 0x004fe400078e00ff */
[----:B------:R1:W-:Y:S01]  /*27a0*/  MUFU.EX2 R186, R241 ;  /* 0x000000f100ba7308 */ /* 0x0003e20000000800 */
[----:B------:R-:W-:Y:S02]  /*27b0*/  @!P5 FSEL R13, R13, -INF , !P2 ;  /* 0xff8000000d0dd808 */ /* 0x000fe40005000000 */
[----:B------:R-:W-:Y:S01]  /*27c0*/  LOP3.LUT R193, R180, UR13, R193, 0x96, !PT ;  /* 0x0000000db4c17c12 */ /* 0x000fe2000f8e96c1 */
[----:B------:R-:W-:Y:S01]  /*27d0*/  IMAD.WIDE.U32 R180, R190, -0x326172a9, RZ ;  /* 0xcd9e8d57beb47825 */ /* 0x000fe200078e00ff */
[----:B------:R-:W-:Y:S01]  /*27e0*/  @!P5 ISETP.GE.AND P2, PT, R188, R189, PT ;  /* 0x000000bdbc00d20c */ /* 0x000fe20003f46270 */
[----:B------:R-:W2:Y:S01]  /*27f0*/  LDG.E R190, desc[UR18][R194.64+0x20] ;  /* 0x00002012c2be7981 */ /* 0x000ea2000c1e1900 */
[----:B------:R-:W-:Y:S01]  /*2800*/  @!P5 FSEL R14, R14, -INF , !P4 ;  /* 0xff8000000e0ed808 */ /* 0x000fe20006000000 */
[----:B------:R-:W-:Y:S01]  /*2810*/  FFMA.FTZ R106, R13, UR9, -R247 ;  /* 0x000000090d6a7c23 */ /* 0x000fe200080108f7 */
[----:B------:R-:W-:Y:S01]  /*2820*/  PRMT R252, R180, 0x7770, RZ ;  /* 0x00007770b4fc7816 */ /* 0x000fe200000000ff */
[----:B---3--:R3:W2:Y:S01]  /*2830*/  LDG.E R191, desc[UR18][R194.64] ;  /* 0x00000012c2bf7981 */ /* 0x0086a2000c1e1900 */
[----:B------:R-:W-:Y:S01]  /*2840*/  LOP3.LUT R246, R192, UR11, R181, 0x96, !PT ;  /* 0x0000000bc0f67c12 */ /* 0x000fe2000f8e96b5 */
[--C-:B------:R-:W-:Y:S01]  /*2850*/  FFMA.FTZ R192, R11, UR9, -R249.reuse ;  /* 0x000000090bc07c23 */ /* 0x100fe200080108f9 */
[----:B------:R-:W-:Y:S01]  /*2860*/  ISETP.LE.U32.AND P4, PT, R252, UR8, PT ;  /* 0x00000008fc007c0c */ /* 0x000fe2000bf83070 */
[----:B------:R-:W-:Y:S01]  /*2870*/  FFMA.FTZ R189, R10, UR9, -R249 ;  /* 0x000000090abd7c23 */ /* 0x000fe200080108f9 */
[----:B------:R-:W-:Y:S01]  /*2880*/  PRMT R252, R246, 0x7632, R252 ;  /* 0x00007632f6fc7816 */ /* 0x000fe200000000fc */
[----:B-1----:R-:W-:Y:S01]  /*2890*/  FFMA.FTZ R241, R9, UR9, -R247 ;  /* 0x0000000909f17c23 */ /* 0x002fe200080108f7 */
[----:B------:R-:W-:Y:S01]  /*28a0*/  @!P5 FSEL R15, R15, -INF , !P3 ;  /* 0xff8000000f0fd808 */ /* 0x000fe20005800000 */
[----:B------:R-:W-:Y:S01]  /*28b0*/  MUFU.EX2 R192, R192 ;  /* 0x000000c000c07308 */ /* 0x000fe20000000800 */
[----:B------:R-:W-:Y:S01]  /*28c0*/  PRMT R248, R180, 0x7772, RZ ;  /* 0x00007772b4f87816 */ /* 0x000fe200000000ff */
[--C-:B------:R-:W-:Y:S01]  /*28d0*/  FFMA.FTZ R107, R14, UR9, -R249.reuse ;  /* 0x000000090e6b7c23 */ /* 0x100fe200080108f9 */
[----:B------:R-:W-:Y:S02]  /*28e0*/  PRMT R251, R180, 0x7771, RZ ;  /* 0x00007771b4fb7816 */ /* 0x000fe400000000ff */
[----:B------:R-:W-:Y:S02]  /*28f0*/  LOP3.LUT R252, R252, 0xff, RZ, 0xc0, !PT ;  /* 0x000000fffcfc7812 */ /* 0x000fe400078ec0ff */
[----:B------:R-:W-:Y:S03]  /*2900*/  @!P5 FSEL R17, R17, -INF , !P6 ;  /* 0xff8000001111d808 */ /* 0x000fe60007000000 */
[----:B------:R1:W1:Y:S01]  /*2910*/  MUFU.EX2 R188, R241 ;  /* 0x000000f100bc7308 */ /* 0x0002620000000800 */
[----:B------:R-:W-:Y:S01]  /*2920*/  ISETP.LE.U32.AND P6, PT, R252, UR8, PT ;  /* 0x00000008fc007c0c */ /* 0x000fe2000bfc3070 */
[----:B------:R-:W-:Y:S01]  /*2930*/  FFMA.FTZ R252, R15, UR9, -R249 ;  /* 0x000000090ffc7c23 */ /* 0x000fe200080108f9 */
[----:B------:R-:W-:Y:S01]  /*2940*/  @!P5 FSEL R16, R16, -INF , !P0 ;  /* 0xff8000001010d808 */ /* 0x000fe20004000000 */
[----:B----4-:R-:W-:Y:S01]  /*2950*/  @!P4 FADD.FTZ R187, -R187, -RZ ;  /* 0x800000ffbbbbc221 */ /* 0x010fe20000010100 */
[----:B------:R-:W-:Y:S02]  /*2960*/  @!P5 FSEL R18, R18, -INF , !P1 ;  /* 0xff8000001212d808 */ /* 0x000fe40004800000 */
[----:B------:R-:W-:Y:S03]  /*2970*/  @!P5 FSEL R19, R19, -INF , !P2 ;  /* 0xff8000001313d808 */ /* 0x000fe60005000000 */
[----:B------:R-:W4:Y:S01]  /*2980*/  MUFU.EX2 R189, R189 ;  /* 0x000000bd00bd7308 */ /* 0x000f220000000800 */
[----:B---3--:R-:W-:Y:S04]  /*2990*/  IMAD.WIDE.U32 R194, R193, -0x2daee0ad, RZ ;  /* 0xd2511f53c1c27825 */ /* 0x008fe800078e00ff */
[----:B------:R-:W-:Y:S01]  /*29a0*/  FFMA.FTZ R193, R12, UR9, -R247 ;  /* 0x000000090cc17c23 */ /* 0x000fe200080108f7 */
[----:B------:R-:W-:Y:S02]  /*29b0*/  ISETP.GT.U32.AND P2, PT, R248, UR8, PT ;  /* 0x00000008f8007c0c */ /* 0x000fe4000bf44070 */
[----:B------:R-:W-:Y:S01]  /*29c0*/  ISETP.GT.U32.AND P1, PT, R251, UR8, PT ;  /* 0x00000008fb007c0c */ /* 0x000fe2000bf24070 */
[----:B------:R-:W-:Y:S01]  /*29d0*/  @!P6 FADD.FTZ R185, -R185, -RZ ;  /* 0x800000ffb9b9e221 */ /* 0x000fe20000010100 */
[----:B------:R-:W-:Y:S01]  /*29e0*/  LOP3.LUT R250, R250, UR10, R195, 0x96, !PT ;  /* 0x0000000afafa7c12 */ /* 0x000fe2000f8e96c3 */
[----:B------:R-:W3:Y:S01]  /*29f0*/  MUFU.EX2 R193, R193 ;  /* 0x000000c100c17308 */ /* 0x000ee20000000800 */
[----:B------:R-:W-:Y:S02]  /*2a00*/  LOP3.LUT R195, R246, 0xff, RZ, 0xc0, !PT ;  /* 0x000000fff6c37812 */ /* 0x000fe400078ec0ff */
[----:B-1----:R-:W-:Y:S02]  /*2a10*/  PRMT R241, R180, 0x7773, RZ ;  /* 0x00007773b4f17816 */ /* 0x002fe400000000ff */
[C---:B------:R-:W-:Y:S02]  /*2a20*/  PRMT R103, R194.reuse, 0x7770, RZ ;  /* 0x00007770c2677816 */ /* 0x040fe400000000ff */
[C---:B------:R-:W-:Y:S02]  /*2a30*/  PRMT R101, R194.reuse, 0x7771, RZ ;  /* 0x00007771c2657816 */ /* 0x040fe400000000ff */
[----:B------:R-:W-:Y:S01]  /*2a40*/  PRMT R180, R194, 0x7773, RZ ;  /* 0x00007773c2b47816 */ /* 0x000fe200000000ff */
[----:B------:R-:W-:Y:S01]  /*2a50*/  @P1 FADD.FTZ R188, -R188, -RZ ;  /* 0x800000ffbcbc1221 */ /* 0x000fe20000010100 */
[----:B------:R-:W-:Y:S01]  /*2a60*/  ISETP.LE.U32.AND P3, PT, R195, UR8, PT ;  /* 0x00000008c3007c0c */ /* 0x000fe2000bf63070 */
[----:B----4-:R-:W-:Y:S01]  /*2a70*/  @P2 FADD.FTZ R189, -R189, -RZ ;  /* 0x800000ffbdbd2221 */ /* 0x010fe20000010100 */
[----:B------:R-:W-:Y:S02]  /*2a80*/  PRMT R102, R194, 0x7772, RZ ;  /* 0x00007772c2667816 */ /* 0x000fe400000000ff */
[----:B------:R-:W-:Y:S02]  /*2a90*/  LOP3.LUT R194, R246, 0xffff, RZ, 0xc0, !PT ;  /* 0x0000fffff6c27812 */ /* 0x000fe400078ec0ff */
[----:B------:R-:W-:Y:S02]  /*2aa0*/  SHF.R.U32.HI R246, RZ, 0x18, R246 ;  /* 0x00000018fff67819 */ /* 0x000fe400000116f6 */
[----:B------:R-:W-:Y:S02]  /*2ab0*/  SHF.R.U32.HI R105, RZ, 0x8, R194 ;  /* 0x00000008ff697819 */ /* 0x000fe400000116c2 */
[----:B------:R-:W-:Y:S01]  /*2ac0*/  ISETP.LE.U32.AND P5, PT, R246, UR8, PT ;  /* 0x00000008f6007c0c */ /* 0x000fe2000bfa3070 */
[----:B------:R-:W-:Y:S01]  /*2ad0*/  MUFU.EX2 R194, R106 ;  /* 0x0000006a00c27308 */ /* 0x000fe20000000800 */
[----:B------:R-:W-:Y:S01]  /*2ae0*/  LOP3.LUT R195, R105, 0xffff, RZ, 0xc0, !PT ;  /* 0x0000ffff69c37812 */ /* 0x000fe200078ec0ff */
[----:B------:R-:W-:Y:S01]  /*2af0*/  @!P3 FADD.FTZ R183, -R183, -RZ ;  /* 0x800000ffb7b7b221 */ /* 0x000fe20000010100 */
[----:B------:R-:W-:Y:S02]  /*2b00*/  LOP3.LUT R248, R250, 0xff, RZ, 0xc0, !PT ;  /* 0x000000fffaf87812 */ /* 0x000fe400078ec0ff */
[----:B------:R-:W-:Y:S02]  /*2b10*/  ISETP.LE.U32.AND P0, PT, R195, UR8, PT ;  /* 0x00000008c3007c0c */ /* 0x000fe4000bf03070 */
[----:B------:R-:W-:Y:S03]  /*2b20*/  ISETP.GT.U32.AND P3, PT, R241, UR8, PT ;  /* 0x00000008f1007c0c */ /* 0x000fe6000bf64070 */
[----:B------:R1:W4:Y:S01]  /*2b30*/  MUFU.EX2 R246, R252 ;  /* 0x000000fc00f67308 */ /* 0x0003220000000800 */
[--C-:B------:R-:W-:Y:S01]  /*2b40*/  FFMA.FTZ R241, R16, UR9, -R247.reuse ;  /* 0x0000000910f17c23 */ /* 0x100fe200080108f7 */
[----:B------:R-:W-:Y:S01]  /*2b50*/  FFMA.FTZ R247, R17, UR9, -R247 ;  /* 0x0000000911f77c23 */ /* 0x000fe200080108f7 */
[----:B------:R-:W-:Y:S01]  /*2b60*/  ISETP.LE.U32.AND P4, PT, R248, UR8, PT ;  /* 0x00000008f8007c0c */ /* 0x000fe2000bf83070 */
[----:B------:R-:W-:Y:S01]  /*2b70*/  @!P5 FADD.FTZ R186, -R186, -RZ ;  /* 0x800000ffbabad221 */ /* 0x000fe20000010100 */
[----:B------:R-:W-:Y:S02]  /*2b80*/  LOP3.LUT R251, R250, 0xffff, RZ, 0xc0, !PT ;  /* 0x0000fffffafb7812 */ /* 0x000fe400078ec0ff */
[----:B------:R-:W-:Y:S03]  /*2b90*/  ISETP.GT.U32.AND P6, PT, R101, UR8, PT ;  /* 0x0000000865007c0c */ /* 0x000fe6000bfc4070 */
[----:B------:R4:W4:Y:S01]  /*2ba0*/  MUFU.EX2 R248, R247 ;  /* 0x000000f700f87308 */ /* 0x0009220000000800 */
[----:B------:R-:W-:Y:S01]  /*2bb0*/  SHF.R.U32.HI R251, RZ, 0x8, R251 ;  /* 0x00000008fffb7819 */ /* 0x000fe200000116fb */
[----:B------:R-:W-:Y:S01]  /*2bc0*/  @!P0 FADD.FTZ R184, -R184, -RZ ;  /* 0x800000ffb8b88221 */ /* 0x000fe20000010100 */
[----:B------:R-:W-:Y:S01]  /*2bd0*/  ISETP.LE.U32.AND P0, PT, R103, UR8, PT ;  /* 0x0000000867007c0c */ /* 0x000fe2000bf03070 */
[----:B------:R-:W-:Y:S01]  /*2be0*/  @P3 FADD.FTZ R192, -R192, -RZ ;  /* 0x800000ffc0c03221 */ /* 0x000fe20000010100 */
[----:B------:R-:W-:Y:S02]  /*2bf0*/  LOP3.LUT R251, R251, 0xffff, RZ, 0xc0, !PT ;  /* 0x0000fffffbfb7812 */ /* 0x000fe400078ec0ff */
[----:B------:R-:W-:Y:S01]  /*2c00*/  ISETP.GT.U32.AND P5, PT, R102, UR8, PT ;  /* 0x0000000866007c0c */ /* 0x000fe2000bfa4070 */
[----:B---3--:R-:W-:Y:S01]  /*2c10*/  @!P4 FADD.FTZ R193, -R193, -RZ ;  /* 0x800000ffc1c1c221 */ /* 0x008fe20000010100 */
[--C-:B-1----:R-:W-:Y:S01]  /*2c20*/  SHF.R.U32.HI R252, RZ, 0x18, R250.reuse ;  /* 0x00000018fffc7819 */ /* 0x102fe200000116fa */
[----:B------:R-:W1:Y:S01]  /*2c30*/  MUFU.EX2 R195, R107 ;  /* 0x0000006b00c37308 */ /* 0x000e620000000800 */
[----:B------:R-:W-:Y:S02]  /*2c40*/  ISETP.GT.U32.AND P4, PT, R180, UR8, PT ;  /* 0x00000008b4007c0c */ /* 0x000fe4000bf84070 */
[----:B------:R-:W-:Y:S02]  /*2c50*/  ISETP.LE.U32.AND P1, PT, R252, UR8, PT ;  /* 0x00000008fc007c0c */ /* 0x000fe4000bf23070 */
[----:B------:R-:W-:Y:S02]  /*2c60*/  F2FP.RELU.BF16.F32.PACK_AB R180, R184, R183 ;  /* 0x000000b7b8b4723e */ /* 0x000fe400000018ff */
[----:B------:R-:W-:Y:S01]  /*2c70*/  F2FP.RELU.BF16.F32.PACK_AB R252, R186, R185 ;  /* 0x000000b9bafc723e */ /* 0x000fe200000018ff */
[--C-:B----4-:R-:W-:Y:S01]  /*2c80*/  FFMA.FTZ R247, R18, UR9, -R249.reuse ;  /* 0x0000000912f77c23 */ /* 0x110fe200080108f9 */
[----:B------:R-:W-:Y:S01]  /*2c90*/  PRMT R250, R250, 0x7632, R250 ;  /* 0x00007632fafa7816 */ /* 0x000fe200000000fa */
[----:B------:R3:W-:Y:S01]  /*2ca0*/  STS [R216], R180 ;  /* 0x000000b4d8007388 */ /* 0x0007e20000000800 */
[----:B------:R-:W-:Y:S01]  /*2cb0*/  ISETP.LE.U32.AND P3, PT, R251, UR8, PT ;  /* 0x00000008fb007c0c */ /* 0x000fe2000bf63070 */
[----:B------:R-:W-:Y:S01]  /*2cc0*/  FFMA.FTZ R249, R19, UR9, -R249 ;  /* 0x0000000913f97c23 */ /* 0x000fe200080108f9 */
[----:B------:R-:W-:Y:S01]  /*2cd0*/  F2FP.RELU.BF16.F32.PACK_AB R251, R188, R187 ;  /* 0x000000bbbcfb723e */ /* 0x000fe200000018ff */
[----:B------:R-:W-:Y:S01]  /*2ce0*/  STS [R216+0x400], R252 ;  /* 0x000400fcd8007388 */ /* 0x000fe20000000800 */
[----:B------:R-:W-:Y:S01]  /*2cf0*/  LOP3.LUT R250, R250, 0xff, RZ, 0xc0, !PT ;  /* 0x000000fffafa7812 */ /* 0x000fe200078ec0ff */
[----:B------:R-:W4:Y:S01]  /*2d00*/  MUFU.EX2 R241, R241 ;  /* 0x000000f100f17308 */ /* 0x000f220000000800 */
[----:B------:R-:W-:Y:S01]  /*2d10*/  @!P1 FADD.FTZ R246, -R246, -RZ ;  /* 0x800000fff6f69221 */ /* 0x000fe20000010100 */
[----:B------:R3:W-:Y:S01]  /*2d20*/  STS [R232], R251 ;  /* 0x000000fbe8007388 */ /* 0x0007e20000000800 */
[----:B------:R-:W-:Y:S01]  /*2d30*/  ISETP.LE.U32.AND P2, PT, R250, UR8, PT ;  /* 0x00000008fa007c0c */ /* 0x000fe2000bf43070 */
[----:B------:R-:W-:Y:S01]  /*2d40*/  @P6 FADD.FTZ R248, -R248, -RZ ;  /* 0x800000fff8f86221 */ /* 0x000fe20000010100 */
[----:B------:R-:W-:Y:S02]  /*2d50*/  F2FP.RELU.BF16.F32.PACK_AB R103, R192, R189 ;  /* 0x000000bdc067723e */ /* 0x000fe400000018ff */
[----:B------:R-:W-:Y:S03]  /*2d60*/  FSETP.GE.FTZ.AND P1, PT, R183, RZ, PT ;  /* 0x000000ffb700720b */ /* 0x000fe60003f36000 */
[----:B------:R-:W3:Y:S01]  /*2d70*/  MUFU.EX2 R250, R249 ;  /* 0x000000f900fa7308 */ /* 0x000ee20000000800 */
[----:B------:R-:W-:Y:S01]  /*2d80*/  @!P3 FADD.FTZ R194, -R194, -RZ ;  /* 0x800000ffc2c2b221 */ /* 0x000fe20000010100 */
[----:B------:R-:W-:Y:S01]  /*2d90*/  STS [R232+0x400], R103 ;  /* 0x00040067e8007388 */ /* 0x000fe20000000800 */
[----:B------:R-:W-:Y:S03]  /*2da0*/  FSETP.GE.FTZ.AND P3, PT, R187, RZ, PT ;  /* 0x000000ffbb00720b */ /* 0x000fe60003f76000 */
[----:B------:R-:W-:Y:S04]  /*2db0*/  F2FP.RELU.BF16.F32.PACK_AB R101, R194, R193 ;  /* 0x000000c1c265723e */ /* 0x000fe800000018ff */
[----:B------:R-:W3:Y:S01]  /*2dc0*/  MUFU.EX2 R247, R247 ;  /* 0x000000f700f77308 */ /* 0x000ee20000000800 */
[----:B-1----:R-:W-:Y:S01]  /*2dd0*/  @!P2 FADD.FTZ R195, -R195, -RZ ;  /* 0x800000ffc3c3a221 */ /* 0x002fe20000010100 */
[----:B----4-:R-:W-:Y:S01]  /*2de0*/  @!P0 FADD.FTZ R241, -R241, -RZ ;  /* 0x800000fff1f18221 */ /* 0x010fe20000010100 */
[----:B------:R-:W-:Y:S01]  /*2df0*/  STS [R240], R101 ;  /* 0x00000065f0007388 */ /* 0x000fe20000000800 */
[----:B------:R-:W-:Y:S02]  /*2e00*/  FSETP.GE.FTZ.AND P0, PT, R184, RZ, PT ;  /* 0x000000ffb800720b */ /* 0x000fe40003f16000 */
[----:B---3--:R-:W-:Y:S02]  /*2e10*/  F2FP.RELU.BF16.F32.PACK_AB R180, R246, R195 ;  /* 0x000000c3f6b4723e */ /* 0x008fe400000018ff */
[----:B------:R-:W-:Y:S01]  /*2e20*/  FSETP.GE.FTZ.AND P2, PT, R188, RZ, PT ;  /* 0x000000ffbc00720b */ /* 0x000fe20003f56000 */
[----:B------:R-:W-:Y:S01]  /*2e30*/  @P4 FADD.FTZ R250, -R250, -RZ ;  /* 0x800000fffafa4221 */ /* 0x000fe20000010100 */
[----:B------:R-:W-:Y:S01]  /*2e40*/  IMAD.IADD R249, R240, 0x1, R233 ;  /* 0x00000001f0f97824 */ /* 0x000fe200078e02e9 */
[----:B------:R-:W-:Y:S01]  /*2e50*/  F2FP.RELU.BF16.F32.PACK_AB R251, R248, R241 ;  /* 0x000000f1f8fb723e */ /* 0x000fe200000018ff */
[----:B------:R-:W-:Y:S04]  /*2e60*/  STS [R240+0x400], R180 ;  /* 0x000400b4f0007388 */ /* 0x000fe80000000800 */
[----:B------:R-:W-:Y:S01]  /*2e70*/  STS [R249], R251 ;  /* 0x000000fbf9007388 */ /* 0x000fe20000000800 */
[----:B------:R-:W-:Y:S05]  /*2e80*/  @P5 FADD.FTZ R247, -R247, -RZ ;  /* 0x800000fff7f75221 */ /* 0x000fea0000010100 */
[----:B------:R-:W-:Y:S05]  /*2e90*/  F2FP.RELU.BF16.F32.PACK_AB R252, R250, R247 ;  /* 0x000000f7fafc723e */ /* 0x000fea00000018ff */
[----:B------:R-:W-:Y:S04]  /*2ea0*/  STS [R249+0x400], R252 ;  /* 0x000400fcf9007388 */ /* 0x000fe80000000800 */
[----:B------:R-:W1:Y:S08]  /*2eb0*/  LDSM.16.M88.4 R52, [R211+0x8000] ;  /* 0x00800000d334783b */ /* 0x000e700000000200 */
[----:B------:R-:W3:Y:S08]  /*2ec0*/  LDSM.16.M88.4 R56, [R3+0x8000] ;  /* 0x008000000338783b */ /* 0x000ef00000000200 */
[----:B------:R-:W4:Y:S01]  /*2ed0*/  LDSM.16.M88.4 R60, [R2+0x8000] ;  /* 0x00800000023c783b */ /* 0x000f220000000200 */
        /* <DEDUP_REMOVED lines=10> */
[C---:B----4-:R-:W-:Y:S08]  /*2f80*/  HMMA.16816.F32.BF16 R4, R60.reuse, R132, R4 ;  /* 0x000000843c04723c */ /* 0x050ff00000041804 */
[C---:B------:R-:W-:Y:S08]  /*2f90*/  HMMA.16816.F32.BF16 R8, R60.reuse, R134, R8 ;  /* 0x000000863c08723c */ /* 0x040ff00000041808 */
[C---:B------:R-:W-:Y:S08]  /*2fa0*/  HMMA.16816.F32.BF16 R12, R60.reuse, R136, R12 ;  /* 0x000000883c0c723c */ /* 0x040ff0000004180c */
[----:B------:R-:W-:Y:S01]  /*2fb0*/  HMMA.16816.F32.BF16 R16, R60, R138, R16 ;  /* 0x0000008a3c10723c */ /* 0x000fe20000041810 */
[----:B------:R-:W4:Y:S07]  /*2fc0*/  LDSM.16.M88.4 R60, [R3+0xa000] ;  /* 0x00a00000033c783b */ /* 0x000f2e0000000200 */
        /* <DEDUP_REMOVED lines=21> */
[C---:B--2---:R-:W-:Y:S01]  /*3120*/  FADD.FTZ R252, -R191.reuse, R4 ;  /* 0x00000004bffc7221 */ /* 0x044fe20000010100 */
[----:B------:R-:W-:Y:S04]  /*3130*/  FADD.FTZ R251, -R191, R5 ;  /* 0x00000005bffb7221 */ /* 0x000fe80000010100 */
[-C--:B------:R-:W-:Y:S01]  /*3140*/  FSEL R252, R252, R191.reuse, P1 ;  /* 0x000000bffcfc7208 */ /* 0x080fe20000800000 */
[----:B------:R-:W-:Y:S03]  /*3150*/  HMMA.16816.F32.BF16 R16, R56, R178, R16 ;  /* 0x000000b23810723c */ /* 0x000fe60000041810 */
[----:B------:R-:W-:Y:S01]  /*3160*/  FSEL R251, R251, R191, P0 ;  /* 0x000000bffbfb7208 */ /* 0x000fe20000000000 */
[----:B------:R-:W-:Y:S01]  /*3170*/  FMUL.FTZ R252, R183, R252 ;  /* 0x000000fcb7fc7220 */ /* 0x000fe20000410000 */
[----:B------:R-:W-:Y:S01]  /*3180*/  FSETP.GE.FTZ.AND P0, PT, R248, RZ, PT ;  /* 0x000000fff800720b */ /* 0x000fe20003f16000 */
[----:B------:R-:W-:Y:S01]  /*3190*/  FADD.FTZ R183, -R191, R9 ;  /* 0x00000009bfb77221 */ /* 0x000fe20000010100 */
[----:B------:R-:W-:Y:S01]  /*31a0*/  FSETP.GE.FTZ.AND P1, PT, R193, RZ, PT ;  /* 0x000000ffc100720b */ /* 0x000fe20003f36000 */
[----:B------:R-:W-:Y:S01]  /*31b0*/  FMUL.FTZ R251, R184, R251 ;  /* 0x000000fbb8fb7220 */ /* 0x000fe20000410000 */
[C---:B------:R-:W-:Y:S01]  /*31c0*/  FADD.FTZ R184, -R191.reuse, R8 ;  /* 0x00000008bfb87221 */ /* 0x040fe20000010100 */
[----:B------:R-:W-:Y:S01]  /*31d0*/  FADD.FTZ R180, -R191, R12 ;  /* 0x0000000cbfb47221 */ /* 0x000fe20000010100 */
[-C--:B------:R-:W-:Y:S01]  /*31e0*/  FSEL R183, R183, R191.reuse, P2 ;  /* 0x000000bfb7b77208 */ /* 0x080fe20001000000 */
[----:B------:R-:W-:Y:S01]  /*31f0*/  FADD.FTZ R102, -R191, R13 ;  /* 0x0000000dbf667221 */ /* 0x000fe20000010100 */
[----:B------:R-:W-:Y:S02]  /*3200*/  FSETP.GE.FTZ.AND P2, PT, R194, RZ, PT ;  /* 0x000000ffc200720b */ /* 0x000fe40003f56000 */
[----:B------:R-:W-:Y:S01]  /*3210*/  FSEL R184, R184, R191, P3 ;  /* 0x000000bfb8b87208 */ /* 0x000fe20001800000 */
[----:B------:R-:W-:Y:S01]  /*3220*/  FMUL.FTZ R183, R188, R183 ;  /* 0x000000b7bcb77220 */ /* 0x000fe20000410000 */
[----:B------:R-:W-:Y:S02]  /*3230*/  F2FP.BF16.F32.PACK_AB R251, R251, R252 ;  /* 0x000000fcfbfb723e */ /* 0x000fe400000010ff */
[-C--:B------:R-:W-:Y:S01]  /*3240*/  FSEL R188, R180, R191.reuse, P1 ;  /* 0x000000bfb4bc7208 */ /* 0x080fe20000800000 */
[----:B------:R-:W-:Y:S01]  /*3250*/  FMUL.FTZ R184, R187, R184 ;  /* 0x000000b8bbb87220 */ /* 0x000fe20000410000 */
[----:B------:R-:W-:Y:S01]  /*3260*/  FSEL R187, R102, R191, P2 ;  /* 0x000000bf66bb7208 */ /* 0x000fe20001000000 */
[----:B------:R-:W-:Y:S01]  /*3270*/  FADD.FTZ R252, -R191, R16 ;  /* 0x00000010bffc7221 */ /* 0x000fe20000010100 */
[----:B------:R-:W-:Y:S01]  /*3280*/  FSETP.GE.FTZ.AND P1, PT, R241, RZ, PT ;  /* 0x000000fff100720b */ /* 0x000fe20003f36000 */
[----:B------:R-:W-:Y:S01]  /*3290*/  FMUL.FTZ R188, R193, R188 ;  /* 0x000000bcc1bc7220 */ /* 0x000fe20000410000 */
[----:B------:R-:W-:Y:S01]  /*32a0*/  F2FP.BF16.F32.PACK_AB R183, R183, R184 ;  /* 0x000000b8b7b7723e */ /* 0x000fe200000010ff */
[----:B------:R-:W-:Y:S01]  /*32b0*/  FMUL.FTZ R187, R194, R187 ;  /* 0x000000bbc2bb7220 */ /* 0x000fe20000410000 */
[----:B------:R-:W-:Y:S01]  /*32c0*/  FSEL R252, R252, R191, P1 ;  /* 0x000000bffcfc7208 */ /* 0x000fe20000800000 */
[----:B------:R-:W-:Y:S01]  /*32d0*/  @P0 FADD.FTZ R191, -R191, R17 ;  /* 0x00000011bfbf0221 */ /* 0x000fe20000010100 */
[----:B------:R-:W-:Y:S01]  /*32e0*/  FSETP.GE.FTZ.AND P2, PT, R185, RZ, PT ;  /* 0x000000ffb900720b */ /* 0x000fe20003f56000 */
[----:B------:R-:W-:Y:S01]  /*32f0*/  FADD.FTZ R193, -R190, R7 ;  /* 0x00000007bec17221 */ /* 0x000fe20000010100 */
[----:B------:R-:W-:Y:S01]  /*3300*/  FSETP.GE.FTZ.AND P1, PT, R186, RZ, PT ;  /* 0x000000ffba00720b */ /* 0x000fe20003f36000 */
[----:B------:R-:W-:Y:S01]  /*3310*/  FMUL.FTZ R248, R248, R191 ;  /* 0x000000bff8f87220 */ /* 0x000fe20000410000 */
[----:B------:R-:W-:Y:S01]  /*3320*/  FMUL.FTZ R241, R241, R252 ;  /* 0x000000fcf1f17220 */ /* 0x000fe20000410000 */
[----:B------:R-:W-:Y:S01]  /*3330*/  F2FP.BF16.F32.PACK_AB R187, R187, R188 ;  /* 0x000000bcbbbb723e */ /* 0x000fe200000010ff */
[----:B------:R-:W-:Y:S01]  /*3340*/  FADD.FTZ R191, -R190, R6 ;  /* 0x00000006bebf7221 */ /* 0x000fe20000010100 */
[----:B------:R-:W-:Y:S08]  /*3350*/  BRA.U !UP0, `(.L_x_522) ;  /* 0x00000001085c7547 */ /* 0x000ff0000b800000 */
        /* <DEDUP_REMOVED lines=23> */
.L_x_522:
[-C--:B------:R-:W-:Y:S01]  /*34d0*/  FSEL R193, R193, R190.reuse, P1 ;  /* 0x000000bec1c17208 */ /* 0x080fe20000800000 */
[C---:B------:R-:W-:Y:S01]  /*34e0*/  FADD.FTZ R5, -R190.reuse, R10 ;  /* 0x0000000abe057221 */ /* 0x040fe20000010100 */
[C---:B------:R-:W-:Y:S01]  /*34f0*/  FADD.FTZ R11, -R190.reuse, R11 ;  /* 0x0000000bbe0b7221 */ /* 0x040fe20000010100 */
[----:B------:R-:W-:Y:S01]  /*3500*/  FSEL R4, R191, R190, P2 ;  /* 0x000000bebf047208 */ /* 0x000fe20001000000 */
[----:B-1----:R-:W-:Y:S01]  /*3510*/  FADD.FTZ R7, -R190, R14 ;  /* 0x0000000ebe077221 */ /* 0x002fe20000010100 */
[----:B------:R-:W-:Y:S01]  /*3520*/  FSETP.GE.FTZ.AND P0, PT, R250, RZ, PT ;  /* 0x000000fffa00720b */ /* 0x000fe20003f16000 */
[----:B------:R-:W-:Y:S01]  /*3530*/  FADD.FTZ R15, -R190, R15 ;  /* 0x0000000fbe0f7221 */ /* 0x000fe20000010100 */
[----:B------:R-:W-:Y:S01]  /*3540*/  FSETP.GE.FTZ.AND P1, PT, R189, RZ, PT ;  /* 0x000000ffbd00720b */ /* 0x000fe20003f36000 */
[----:B------:R-:W-:Y:S01]  /*3550*/  FMUL.FTZ R4, R185, R4 ;  /* 0x00000004b9047220 */ /* 0x000fe20000410000 */
[----:B------:R-:W-:Y:S01]  /*3560*/  FSETP.GE.FTZ.AND P4, PT, R192, RZ, PT ;  /* 0x000000ffc000720b */ /* 0x000fe20003f96000 */
[----:B------:R-:W-:Y:S01]  /*3570*/  FMUL.FTZ R193, R186, R193 ;  /* 0x000000c1bac17220 */ /* 0x000fe20000410000 */
[----:B------:R-:W-:Y:S01]  /*3580*/  FSETP.GE.FTZ.AND P3, PT, R195, RZ, PT ;  /* 0x000000ffc300720b */ /* 0x000fe20003f76000 */
[----:B------:R-:W-:Y:S01]  /*3590*/  STS [R216+-0x2000], R251 ;  /* 0xffe000fbd8007388 */ /* 0x000fe20000000800 */
[-C--:B------:R-:W-:Y:S01]  /*35a0*/  FSEL R6, R5, R190.reuse, P1 ;  /* 0x000000be05067208 */ /* 0x080fe20000800000 */
[----:B------:R-:W-:Y:S01]  /*35b0*/  FADD.FTZ R5, -R190, R18 ;  /* 0x00000012be057221 */ /* 0x000fe20000010100 */
[----:B------:R-:W-:Y:S02]  /*35c0*/  FSEL R11, R11, R190, P4 ;  /* 0x000000be0b0b7208 */ /* 0x000fe40002000000 */
[----:B------:R-:W-:Y:S01]  /*35d0*/  FSETP.GE.FTZ.AND P2, PT, R246, RZ, PT ;  /* 0x000000fff600720b */ /* 0x000fe20003f56000 */
[----:B------:R-:W-:Y:S01]  /*35e0*/  FMUL.FTZ R6, R189, R6 ;  /* 0x00000006bd067220 */ /* 0x000fe20000410000 */
[-C--:B------:R-:W-:Y:S01]  /*35f0*/  FSEL R8, R7, R190.reuse, P3 ;  /* 0x000000be07087208 */ /* 0x080fe20001800000 */
[----:B------:R-:W-:Y:S01]  /*3600*/  FMUL.FTZ R11, R192, R11 ;  /* 0x0000000bc00b7220 */ /* 0x000fe20000410000 */
[----:B------:R-:W-:Y:S02]  /*3610*/  FSEL R15, R15, R190, P2 ;  /* 0x000000be0f0f7208 */ /* 0x000fe40001000000 */
        /* <DEDUP_REMOVED lines=11> */
[----:B------:R-:W-:Y:S01]  /*36d0*/  STS [R232+-0x2000], R183 ;  /* 0xffe000b7e8007388 */ /* 0x000fe20000000800 */
[----:B------:R-:W-:Y:S01]  /*36e0*/  F2FP.BF16.F32.PACK_AB R248, R248, R241 ;  /* 0x000000f1f8f8723e */ /* 0x000fe200000010ff */
[----:B------:R-:W-:Y:S03]  /*36f0*/  IMAD R241, R221, UR6, RZ ;  /* 0x00000006ddf17c24 */ /* 0x000fe6000f8e02ff */
[----:B------:R-:W-:Y:S01]  /*3700*/  STS [R232+-0x1c00], R57 ;  /* 0xffe40039e8007388 */ /* 0x000fe20000000800 */
[----:B------:R-:W-:Y:S04]  /*3710*/  F2FP.BF16.F32.PACK_AB R100, R5, R10 ;  /* 0x0000000a0564723e */ /* 0x000fe800000010ff */
[----:B------:R-:W-:Y:S05]  /*3720*/  STS [R240+-0x2000], R187 ;  /* 0xffe000bbf0007388 */ /* 0x000fea0000000800 */
[----:B------:R-:W-:Y:S05]  /*3730*/  STS [R240+-0x1c00], R65 ;  /* 0xffe40041f0007388 */ /* 0x000fea0000000800 */
[----:B------:R-:W-:Y:S05]  /*3740*/  STS [R249+-0x2000], R248 ;  /* 0xffe000f8f9007388 */ /* 0x000fea0000000800 */
[----:B------:R-:W-:Y:S01]  /*3750*/  STS [R249+-0x1c00], R100 ;  /* 0xffe40064f9007388 */ /* 0x000fe20000000800 */
[----:B------:R-:W-:Y:S06]  /*3760*/  BAR.SYNC.DEFER_BLOCKING 0x0 ;  /* 0x0000000000007b1d */ /* 0x000fec0000010000 */
[----:B------:R-:W-:Y:S05]  /*3770*/  LDSM.16.MT88.4 R4, [R203] ;  /* 0x00000000cb04783b */ /* 0x000fea0000004200 */
[----:B------:R-:W1:Y:S05]  /*3780*/  LDSM.16.MT88.4 R8, [R210+0x8000] ;  /* 0x00800000d208783b */ /* 0x000e6a0000004200 */
        /* <DEDUP_REMOVED lines=69> */
.L_x_523:
[----:B------:R-:W-:Y:S01]  /*3be0*/  LDSM.16.M88.4 R100, [R201] ;  /* 0x00000000c964783b */ /* 0x000fe20000000200 */
[C---:B------:R-:W-:Y:S01]  /*3bf0*/  LEA R246, P0, R231.reuse, R244, 0x2 ;  /* 0x000000f4e7f67211 */ /* 0x040fe200078010ff */
[----:B------:R-:W-:Y:S01]  /*3c00*/  ULOP3.LUT UR36, UR27, 0x1, URZ, 0xc0, !UPT ;  /* 0x000000011b247892 */ /* 0x000fe2000f8ec0ff */
[----:B------:R-:W-:Y:S01]  /*3c10*/  PLOP3.LUT P1, PT, PT, PT, UP0, 0x80, 0x8 ;  /* 0x000000000008781c */ /* 0x000fe20003f2f008 */
[----:B------:R-:W2:Y:S01]  /*3c20*/  LDSM.16.MT88.4 R16, [R210+0xc000] ;  /* 0x00c00000d210783b */ /* 0x000ea20000004200 */
[----:B------:R-:W-:Y:S01]  /*3c30*/  LEA.HI.X.SX32 R247, R231, R245, 0x2, P0 ;  /* 0x000000f5e7f77211 */ /* 0x000fe200000f16ff */
[----:B------:R-:W-:Y:S01]  /*3c40*/  UISETP.NE.U32.AND UP1, UPT, UR36, 0x1, UPT ;  /* 0x000000012400788c */ /* 0x000fe2000bf25070 */
[----:B------:R-:W-:Y:S01]  /*3c50*/  LEA R248, P0, R241, R246, 0x5 ;  /* 0x000000f6f1f87211 */ /* 0x000fe200078028ff */
[----:B------:R-:W1:Y:S01]  /*3c60*/  LDSM.16.M88.4 R60, [R201+0x1000] ;  /* 0x00100000c93c783b */ /* 0x000e620000000200 */
[----:B------:R-:W-:Y:S01]  /*3c70*/  @UP0 UIADD3 UR37, UP2, UPT, UR4, -0x100, URZ ;  /* 0xffffff0004250890 */ /* 0x000fe2000ff5e0ff */
[----:B------:R-:W-:Y:S01]  /*3c80*/  VIADD R237, R237, 0xffffffc0 ;  /* 0xffffffc0eded7836 */ /* 0x000fe20000000000 */
[C---:B------:R-:W-:Y:S01]  /*3c90*/  LEA.HI.X.SX32 R249, R241.reuse, R247, 0x5, P0 ;  /* 0x000000f7f1f97211 */ /* 0x040fe200000f2eff */
[----:B------:R-:W3:Y:S01]  /*3ca0*/  LDSM.16.MT88.4 R64, [R210+0xe000] ;  /* 0x00e00000d240783b */ /* 0x000ee20000004200 */
[C---:B------:R-:W-:Y:S01]  /*3cb0*/  LEA R250, P0, R241.reuse, R248, 0x5 ;  /* 0x000000f8f1fa7211 */ /* 0x040fe200078028ff */
[----:B------:R-:W-:Y:S02]  /*3cc0*/  @UP0 UIADD3.X UR36, UPT, UPT, UR5, -0x1, URZ, UP2, !UPT ;  /* 0xffffffff05240890 */ /* 0x000fe400097fe4ff */
[----:B------:R-:W-:Y:S01]  /*3cd0*/  LDSM.16.M88.4 R104, [R200] ;  /* 0x00000000c868783b */ /* 0x000fe20000000200 */
[C---:B------:R-:W-:Y:S03]  /*3ce0*/  LEA.HI.X.SX32 R251, R241.reuse, R249, 0x5, P0 ;  /* 0x000000f9f1fb7211 */ /* 0x040fe600000f2eff */
[----:B------:R-:W4:Y:S04]  /*3cf0*/  LDSM.16.MT88.4 R108, [R210+0xc800] ;  /* 0x00c80000d26c783b */ /* 0x000f280000004200 */
[----:B------:R-:W4:Y:S04]  /*3d00*/  LDSM.16.M88.4 R112, [R200+0x1000] ;  /* 0x00100000c870783b */ /* 0x000f280000000200 */
[----:B------:R-:W4:Y:S04]  /*3d10*/  LDSM.16.MT88.4 R180, [R210+0xe800] ;  /* 0x00e80000d2b4783b */ /* 0x000f280000004200 */
[----:B------:R-:W-:Y:S04]  /*3d20*/  LDSM.16.M88.4 R184, [R199] ;  /* 0x00000000c7b8783b */ /* 0x000fe80000000200 */
[----:B------:R-:W4:Y:S04]  /*3d30*/  LDSM.16.MT88.4 R188, [R210+0xd000] ;  /* 0x00d00000d2bc783b */ /* 0x000f280000004200 */
[----:B------:R-:W4:Y:S01]  /*3d40*/  LDSM.16.M88.4 R192, [R199+0x1000] ;  /* 0x00100000c7c0783b */ /* 0x000f220000000200 */
        /* <DEDUP_REMOVED lines=19> */
[----:B------:R-:W2:Y:S04]  /*3e80*/  LDSM.16.M88.4 R104, [R198] ;  /* 0x00000000c668783b */ /* 0x000ea80000000200 */
[----:B------:R-:W3:Y:S03]  /*3e90*/  LDSM.16.MT88.4 R180, [R210+0xf800] ;  /* 0x00f80000d2b4783b */ /* 0x000ee60000004200 */
[-C--:B------:R-:W-:Y:S08]  /*3ea0*/  HMMA.16816.F32.BF16 R4, R184, R188.reuse, R4 ;  /* 0x000000bcb804723c */ /* 0x080ff00000041804 */
        /* <DEDUP_REMOVED lines=8> */
[C---:B------:R-:W-:Y:S04]  /*3f30*/  HMMA.16816.F32.BF16 R56, R192.reuse, R100, R56 ;  /* 0x00000064c038723c */ /* 0x040fe80000041838 */
[C---:B------:R-:W-:Y:S04]  /*3f40*/  LEA R100, P0, R241.reuse, R190, 0x5 ;  /* 0x000000bef1647211 */ /* 0x040fe800078028ff */
[-C--:B------:R-:W-:Y:S03]  /*3f50*/  HMMA.16816.F32.BF16 R60, R192, R102.reuse, R60 ;  /* 0x00000066c03c723c */ /* 0x080fe6000004183c */
[C---:B------:R-:W-:Y:S02]  /*3f60*/  LEA.HI.X.SX32 R101, R241.reuse, R191, 0x5, P0 ;  /* 0x000000bff1657211 */ /* 0x040fe400000f2eff */
[C---:B------:R-:W-:Y:S03]  /*3f70*/  LEA R192, P0, R241.reuse, R100, 0x5 ;  /* 0x00000064f1c07211 */ /* 0x040fe600078028ff */
[----:B------:R-:W-:Y:S04]  /*3f80*/  HMMA.16816.F32.BF16 R64, R184, R102, R64 ;  /* 0x00000066b840723c */ /* 0x000fe80000041840 */
[C---:B------:R-:W-:Y:S04]  /*3f90*/  LEA.HI.X.SX32 R193, R241.reuse, R101, 0x5, P0 ;  /* 0x00000065f1c17211 */ /* 0x040fe800000f2eff */
[-C--:B--2---:R-:W-:Y:S05]  /*3fa0*/  HMMA.16816.F32.BF16 R4, R104, R108.reuse, R4 ;  /* 0x0000006c6804723c */ /* 0x084fea0000041804 */
[C---:B------:R-:W-:Y:S03]  /*3fb0*/  IMAD.WIDE R186, R241.reuse, -0xc0, R192 ;  /* 0xffffff40f1ba7825 */ /* 0x040fe600078e02c0 */
[C---:B------:R-:W-:Y:S04]  /*3fc0*/  HMMA.16816.F32.BF16 R8, R112.reuse, R108, R8 ;  /* 0x0000006c7008723c */ /* 0x040fe80000041808 */
[C---:B------:R-:W-:Y:S04]  /*3fd0*/  LEA R184, P0, R241.reuse, R186, 0x5 ;  /* 0x000000baf1b87211 */ /* 0x040fe800078028ff */
[-C--:B------:R-:W-:Y:S03]  /*3fe0*/  HMMA.16816.F32.BF16 R12, R112, R110.reuse, R12 ;  /* 0x0000006e700c723c */ /* 0x080fe6000004180c */
[C---:B------:R-:W-:Y:S02]  /*3ff0*/  LEA.HI.X.SX32 R185, R241.reuse, R187, 0x5, P0 ;  /* 0x000000bbf1b97211 */ /* 0x040fe400000f2eff */
[C---:B------:R-:W-:Y:S03]  /*4000*/  LEA R108, P0, R241.reuse, R184, 0x5 ;  /* 0x000000b8f16c7211 */ /* 0x040fe600078028ff */
[C---:B------:R-:W-:Y:S04]  /*4010*/  HMMA.16816.F32.BF16 R16, R104.reuse, R110, R16 ;  /* 0x0000006e6810723c */ /* 0x040fe80000041810 */
[C---:B------:R-:W-:Y:S02]  /*4020*/  LEA.HI.X.SX32 R109, R241.reuse, R185, 0x5, P0 ;  /* 0x000000b9f16d7211 */ /* 0x040fe400000f2eff */
[C---:B------:R-:W-:Y:S02]  /*4030*/  LEA R110, P0, R241.reuse, R108, 0x5 ;  /* 0x0000006cf16e7211 */ /* 0x040fe400078028ff */
[-C--:B---3--:R-:W-:Y:S03]  /*4040*/  HMMA.16816.F32.BF16 R52, R104, R180.reuse, R52 ;  /* 0x000000b46834723c */ /* 0x088fe60000041834 */
[C---:B------:R-:W-:Y:S02]  /*4050*/  LEA.HI.X.SX32 R111, R241.reuse, R109, 0x5, P0 ;  /* 0x0000006df16f7211 */ /* 0x040fe400000f2eff */
[C---:B------:R-:W-:Y:S03]  /*4060*/  LEA R194, P0, R241.reuse, R110, 0x5 ;  /* 0x0000006ef1c27211 */ /* 0x040fe600078028ff */
[C---:B------:R-:W-:Y:S04]  /*4070*/  HMMA.16816.F32.BF16 R56, R112.reuse, R180, R56 ;  /* 0x000000b47038723c */ /* 0x040fe80000041838 */
[C---:B------:R-:W-:Y:S02]  /*4080*/  LEA.HI.X.SX32 R195, R241.reuse, R111, 0x5, P0 ;  /* 0x0000006ff1c37211 */ /* 0x040fe400000f2eff */
[C---:B------:R-:W-:Y:S02]  /*4090*/  LEA R180, P0, R241.reuse, R194, 0x5 ;  /* 0x000000c2f1b47211 */ /* 0x040fe400078028ff */
[-C--:B------:R-:W-:Y:S03]  /*40a0*/  HMMA.16816.F32.BF16 R60, R112, R182.reuse, R60 ;  /* 0x000000b6703c723c */ /* 0x080fe6000004183c */
[C---:B------:R-:W-:Y:S02]  /*40b0*/  LEA.HI.X.SX32 R181, R241.reuse, R195, 0x5, P0 ;  /* 0x000000c3f1b57211 */ /* 0x040fe400000f2eff */
[C---:B------:R-:W-:Y:S03]  /*40c0*/  LEA R114, P0, R241.reuse, R180, 0x5 ;  /* 0x000000b4f1727211 */ /* 0x040fe600078028ff */
[----:B------:R-:W-:Y:S04]  /*40d0*/  HMMA.16816.F32.BF16 R64, R104, R182, R64 ;  /* 0x000000b66840723c */ /* 0x000fe80000041840 */
[----:B------:R-:W-:Y:S01]  /*40e0*/  @P1 IMAD.WIDE.U32 R104, R214, R219, UR4 ;  /* 0x00000004d6681e25 */ /* 0x000fe2000f8e00db */
[C---:B------:R-:W-:Y:S01]  /*40f0*/  LEA.HI.X.SX32 R115, R241.reuse, R181, 0x5, P0 ;  /* 0x000000b5f1737211 */ /* 0x040fe200000f2eff */
[----:B------:R-:W-:Y:S01]  /*4100*/  @UP0 UMOV UR4, UR37 ;  /* 0x0000002500040c82 */ /* 0x000fe20008000000 */
[----:B------:R-:W-:Y:S02]  /*4110*/  @UP0 UMOV UR5, UR36 ;  /* 0x0000002400050c82 */ /* 0x000fe40008000000 */
[----:B------:R-:W5:Y:S01]  /*4120*/  @P1 LDG.E R238, desc[UR18][R104.64+-0x100] ;  /* 0xffff001268ee1981 */ /* 0x000f62000c1e1900 */
[C---:B------:R-:W-:Y:S03]  /*4130*/  IMAD.WIDE R112, R241.reuse, -0xc0, R114 ;  /* 0xffffff40f1707825 */ /* 0x040fe600078e0272 */
[----:B------:R1:W5:Y:S01]  /*4140*/  @P1 LDG.E R236, desc[UR18][R104.64+-0xe0] ;  /* 0xffff201268ec1981 */ /* 0x000362000c1e1900 */
[C---:B------:R-:W-:Y:S03]  /*4150*/  LEA R182, P0, R241.reuse, R112, 0x5 ;  /* 0x00000070f1b67211 */ /* 0x040fe600078028ff */
[----:B------:R-:W-:Y:S01]  /*4160*/  REDG.E.ADD.F32.FTZ.RN.STRONG.GPU desc[UR18][R244.64], R4 ;  /* 0x00000004f40079a6 */ /* 0x000fe2000c12f312 */
[C---:B------:R-:W-:Y:S03]  /*4170*/  LEA.HI.X.SX32 R183, R241.reuse, R113, 0x5, P0 ;  /* 0x00000071f1b77211 */ /* 0x040fe600000f2eff */
[----:B------:R2:W-:Y:S01]  /*4180*/  REDG.E.ADD.F32.FTZ.RN.STRONG.GPU desc[UR18][R246.64], R5 ;  /* 0x00000005f60079a6 */ /* 0x0005e2000c12f312 */
[C---:B------:R-:W-:Y:S03]  /*4190*/  LEA R106, P0, R241.reuse, R182, 0x5 ;  /* 0x000000b6f16a7211 */ /* 0x040fe600078028ff */
[----:B------:R3:W-:Y:S01]  /*41a0*/  REDG.E.ADD.F32.FTZ.RN.STRONG.GPU desc[UR18][R248.64], R6 ;  /* 0x00000006f80079a6 */ /* 0x0007e2000c12f312 */
[C---:B------:R-:W-:Y:S02]  /*41b0*/  LEA.HI.X.SX32 R107, R241.reuse, R183, 0x5, P0 ;  /* 0x000000b7f16b7211 */ /* 0x040fe400000f2eff */
[C---:B------:R-:W-:Y:S01]  /*41c0*/  LEA R102, P0, R241.reuse, R106, 0x5 ;  /* 0x0000006af1667211 */ /* 0x040fe200078028ff */
[----:B------:R4:W-:Y:S03]  /*41d0*/  REDG.E.ADD.F32.FTZ.RN.STRONG.GPU desc[UR18][R250.64], R7 ;  /* 0x00000007fa0079a6 */ /* 0x0009e6000c12f312 */
[C---:B------:R-:W-:Y:S01]  /*41e0*/  LEA.HI.X.SX32 R103, R241.reuse, R107, 0x5, P0 ;  /* 0x0000006bf1677211 */ /* 0x040fe200000f2eff */
[----:B------:R4:W-:Y:S04]  /*41f0*/  REDG.E.ADD.F32.FTZ.RN.STRONG.GPU desc[UR18][R188.64], R8 ;  /* 0x00000008bc0079a6 */ /* 0x0009e8000c12f312 */
[----:B------:R-:W-:Y:S01]  /*4200*/  REDG.E.ADD.F32.FTZ.RN.STRONG.GPU desc[UR18][R190.64], R9 ;  /* 0x00000009be0079a6 */ /* 0x000fe2000c12f312 */
[C---:B-1----:R-:W-:Y:S03]  /*4210*/  LEA R104, P0, R241.reuse, R102, 0x5 ;  /* 0x00000066f1687211 */ /* 0x042fe600078028ff */
[----:B------:R-:W-:Y:S01]  /*4220*/  REDG.E.ADD.F32.FTZ.RN.STRONG.GPU desc[UR18][R100.64], R10 ;  /* 0x0000000a640079a6 */ /* 0x000fe2000c12f312 */
[C---:B------:R-:W-:Y:S03]  /*4230*/  LEA.HI.X.SX32 R105, R241.reuse, R103, 0x5, P0 ;  /* 0x00000067f1697211 */ /* 0x040fe600000f2eff */
[----:B------:R-:W-:Y:S01]  /*4240*/  REDG.E.ADD.F32.FTZ.RN.STRONG.GPU desc[UR18][R192.64], R11 ;  /* 0x0000000bc00079a6 */ /* 0x000fe2000c12f312 */
[C---:B--2---:R-:W-:Y:S03]  /*4250*/  LEA R246, P0, R241.reuse, R104, 0x5 ;  /* 0x00000068f1f67211 */ /* 0x044fe600078028ff */
[----:B------:R-:W-:Y:S01]  /*4260*/  REDG.E.ADD.F32.FTZ.RN.STRONG.GPU desc[UR18][R244.64+0x80], R16 ;  /* 0x00008010f40079a6 */ /* 0x000fe2000c12f312 */
[C---:B------:R-:W-:Y:S03]  /*4270*/  LEA.HI.X.SX32 R247, R241.reuse, R105, 0x5, P0 ;  /* 0x00000069f1f77211 */ /* 0x040fe600000f2eff */
[----:B------:R1:W-:Y:S01]  /*4280*/  REDG.E.ADD.F32.FTZ.RN.STRONG.GPU desc[UR18][R186.64+0x80], R17 ;  /* 0x00008011ba0079a6 */ /* 0x0003e2000c12f312 */
[C---:B---3--:R-:W-:Y:S03]  /*4290*/  LEA R248, P0, R241.reuse, R246, 0x5 ;  /* 0x000000f6f1f87211 */ /* 0x048fe600078028ff */
[----:B------:R-:W-:Y:S01]  /*42a0*/  REDG.E.ADD.F32.FTZ.RN.STRONG.GPU desc[UR18][R184.64+0x80], R18 ;  /* 0x00008012b80079a6 */ /* 0x000fe2000c12f312 */
[C---:B------:R-:W-:Y:S03]  /*42b0*/  LEA.HI.X.SX32 R249, R241.reuse, R247, 0x5, P0 ;  /* 0x000000f7f1f97211 */ /* 0x040fe600000f2eff */
[----:B------:R2:W-:Y:S01]  /*42c0*/  REDG.E.ADD.F32.FTZ.RN.STRONG.GPU desc[UR18][R108.64+0x80], R19 ;  /* 0x000080136c0079a6 */ /* 0x0005e2000c12f312 */
[C---:B------:R-:W-:Y:S03]  /*42d0*/  IMAD.WIDE R4, R241.reuse, -0xc0, R248 ;  /* 0xffffff40f1047825 */ /* 0x040fe600078e02f8 */
[----:B------:R-:W-:Y:S01]  /*42e0*/  REDG.E.ADD.F32.FTZ.RN.STRONG.GPU desc[UR18][R110.64+0x80], R12 ;  /* 0x0000800c6e0079a6 */ /* 0x000fe2000c12f312 */
[C---:B----4-:R-:W-:Y:S03]  /*42f0*/  LEA R250, P0, R241.reuse, R4, 0x5 ;  /* 0x00000004f1fa7211 */ /* 0x050fe600078028ff */
        /* <DEDUP_REMOVED lines=12> */
[C---:B------:R-:W-:Y:S02]  /*43c0*/  LEA.HI.X.SX32 R187, R241.reuse, R189, 0x5, P0 ;  /* 0x000000bdf1bb7211 */ /* 0x040fe400000f2eff */
[C---:B------:R-:W-:Y:S01]  /*43d0*/  LEA R190, P0, R241.reuse, R186, 0x5 ;  /* 0x000000baf1be7211 */ /* 0x040fe200078028ff */
[----:B------:R-:W-:Y:S03]  /*43e0*/  REDG.E.ADD.F32.FTZ.RN.STRONG.GPU desc[UR18][R106.64+0x100], R55 ;  /* 0x000100376a0079a6 */ /* 0x000fe6000c12f312 */
[C---:B------:R-:W-:Y:S01]  /*43f0*/  LEA.HI.X.SX32 R191, R241.reuse, R187, 0x5, P0 ;  /* 0x000000bbf1bf7211 */ /* 0x040fe200000f2eff */
[----:B------:R-:W-:Y:S01]  /*4400*/  REDG.E.ADD.F32.FTZ.RN.STRONG.GPU desc[UR18][R102.64+0x100], R56 ;  /* 0x00010038660079a6 */ /* 0x000fe2000c12f312 */
[C---:B--2---:R-:W-:Y:S03]  /*4410*/  LEA R108, P0, R241.reuse, R190, 0x5 ;  /* 0x000000bef16c7211 */ /* 0x044fe600078028ff */
        /* <DEDUP_REMOVED lines=68> */
.L_x_521:
[----:B------:R-:W2:Y:S01]  /*4860*/  LDCU UR4, c[0x0][0x500] ;  /* 0x0000a000ff0477ac */ /* 0x000ea20008000800 */
[----:B------:R-:W-:Y:S01]  /*4870*/  LOP3.LUT P0, RZ, R222, 0x10, RZ, 0xc0, !PT ;  /* 0x00000010deff7812 */ /* 0x000fe2000780c0ff */
[----:B------:R-:W3:Y:S01]  /*4880*/  LDC.64 R8, c[0x0][0x5c0] ;  /* 0x00017000ff087b82 */ /* 0x000ee20000000a00 */
[C---:B------:R-:W-:Y:S01]  /*4890*/  IADD3 R4, PT, PT, R215.reuse, 0xc000, RZ ;  /* 0x0000c000d7047810 */ /* 0x040fe20007ffe0ff */
[----:B------:R-:W4:Y:S01]  /*48a0*/  LDCU UR5, c[0x0][0x4fc] ;  /* 0x00009f80ff0577ac */ /* 0x000f220008000800 */
[----:B------:R-:W-:Y:S02]  /*48b0*/  IADD3 R5, PT, PT, R215, 0xc040, RZ ;  /* 0x0000c040d7057810 */ /* 0x000fe40007ffe0ff */
[----:B------:R-:W-:Y:S01]  /*48c0*/  MOV R11, RZ ;  /* 0x000000ff000b7202 */ /* 0x000fe20000000f00 */
[----:B------:R-:W1:Y:S02]  /*48d0*/  LDCU.64 UR10, c[0x0][0x5b0] ;  /* 0x0000b600ff0a77ac */ /* 0x000e640008000a00 */
[----:B------:R-:W1:Y:S01]  /*48e0*/  LDC.64 R6, c[0x0][0x5c8] ;  /* 0x00017200ff067b82 */ /* 0x000e620000000a00 */
[----:B------:R-:W1:Y:S03]  /*48f0*/  LDCU.64 UR12, c[0x0][0x5d8] ;  /* 0x0000bb00ff0c77ac */ /* 0x000e660008000a00 */
[----:B------:R-:W-:-:S02]  /*4900*/  @P0 IADD3 R5, PT, PT, R4, -0x40, RZ ;  /* 0xffffffc004050810 */ /* 0x000fc40007ffe0ff */
[----:B------:R-:W-:Y:S01]  /*4910*/  SHF.L.U32 R4, R222, 0x3, RZ ;  /* 0x00000003de047819 */ /* 0x000fe200000006ff */
[----:B------:R-:W1:Y:S01]  /*4920*/  LDCU.64 UR8, c[0x0][0x5e0] ;  /* 0x0000bc00ff0877ac */ /* 0x000e620008000a00 */
        /* <DEDUP_REMOVED lines=38> */
[----:B----4-:R-:W-:Y:S01]  /*4b90*/  FMUL.FTZ R20, R20, UR5 ;  /* 0x0000000514147c20 */ /* 0x010fe20008410000 */
        /* <DEDUP_REMOVED lines=25> */
[----:B------:R-:W-:Y:S01]  /*4d30*/  STS [R5], R80 ;  /* 0x0000005005007388 */ /* 0x000fe20000000800 */
[----:B------:R-:W-:Y:S01]  /*4d40*/  F2FP.BF16.F32.PACK_AB R90, R91, R90 ;  /* 0x0000005a5b5a723e */ /* 0x000fe200000010ff */
[----:B------:R-:W-:Y:S01]  /*4d50*/  FMUL.FTZ R36, R36, UR5 ;  /* 0x0000000524247c20 */ /* 0x000fe20008410000 */
[----:B------:R-:W-:Y:S01]  /*4d60*/  FMUL.FTZ R37, R37, UR5 ;  /* 0x0000000525257c20 */ /* 0x000fe20008410000 */
[----:B------:R-:W-:Y:S01]  /*4d70*/  STS [R5+0x400], R82 ;  /* 0x0004005205007388 */ /* 0x000fe20000000800 */
        /* <DEDUP_REMOVED lines=29> */
[----:B------:R-:W2:Y:S01]  /*4f50*/  LDCU.64 UR4, c[0x0][0x5a8] ;  /* 0x0000b500ff0477ac */ /* 0x000ea20008000a00 */
        /* <DEDUP_REMOVED lines=15> */
[----:B------:R-:W-:Y:S01]  /*5050*/  LOP3.LUT R10, R4, 0x38, RZ, 0xc0, !PT ;  /* 0x00000038040a7812 */ /* 0x000fe200078ec0ff */
[----:B------:R-:W-:Y:S01]  /*5060*/  STS [R215+0x10000], R20 ;  /* 0x01000014d7007388 */ /* 0x000fe20000000800 */
[----:B---3--:R-:W-:Y:S01]  /*5070*/  IMAD R4, R8, UR20, RZ ;  /* 0x0000001408047c24 */ /* 0x008fe2000f8e02ff */
[----:B------:R-:W-:Y:S02]  /*5080*/  SHF.R.U32.HI R222, RZ, 0x3, R222 ;  /* 0x00000003ffde7819 */ /* 0x000fe400000116de */
[----:B------:R-:W-:Y:S01]  /*5090*/  STS [R215+0x10400], R22 ;  /* 0x01040016d7007388 */ /* 0x000fe20000000800 */
[----:B------:R-:W-:-:S02]  /*50a0*/  IMAD R4, R225, R9, R4 ;  /* 0x00000009e1047224 */ /* 0x000fc400078e0204 */
[C-C-:B------:R-:W-:Y:S01]  /*50b0*/  IMAD.WIDE.U32 R12, R225.reuse, R8, R10.reuse ;  /* 0x00000008e10c7225 */ /* 0x140fe200078e000a */
[----:B------:R-:W-:Y:S03]  /*50c0*/  STS [R5+0x4000], R32 ;  /* 0x0040002005007388 */ /* 0x000fe60000000800 */
[----:B-1----:R-:W-:Y:S01]  /*50d0*/  IMAD.WIDE.U32 R10, R225, R6, R10 ;  /* 0x00000006e10a7225 */ /* 0x002fe200078e000a */
[----:B------:R-:W-:Y:S01]  /*50e0*/  STS [R5+0x4400], R34 ;  /* 0x0044002205007388 */ /* 0x000fe20000000800 */
[----:B------:R-:W-:Y:S02]  /*50f0*/  IADD3 R13, PT, PT, R13, R4, RZ ;  /* 0x000000040d0d7210 */ /* 0x000fe40007ffe0ff */
[----:B------:R-:W-:Y:S01]  /*5100*/  IMAD R4, R6, UR20, RZ ;  /* 0x0000001406047c24 */ /* 0x000fe2000f8e02ff */
[----:B------:R-:W-:Y:S01]  /*5110*/  STS [R215+0x11000], R24 ;  /* 0x01100018d7007388 */ /* 0x000fe20000000800 */
[----:B--2---:R-:W-:-:S03]  /*5120*/  IMAD.WIDE.U32 R12, R213, UR4, R12 ;  /* 0x00000004d50c7c25 */ /* 0x004fc6000f8e000c */
[----:B------:R-:W-:Y:S01]  /*5130*/  STS [R215+0x11400], R26 ;  /* 0x0114001ad7007388 */ /* 0x000fe20000000800 */
[----:B------:R-:W-:-:S03]  /*5140*/  IMAD R4, R225, R7, R4 ;  /* 0x00000007e1047224 */ /* 0x000fc600078e0204 */
[----:B------:R-:W-:Y:S01]  /*5150*/  STS [R5+0x5000], R28 ;  /* 0x0050001c05007388 */ /* 0x000fe20000000800 */
[----:B------:R-:W-:Y:S01]  /*5160*/  IMAD R47, R213, UR5, R13 ;  /* 0x00000005d52f7c24 */ /* 0x000fe2000f8e020d */
[----:B------:R-:W1:Y:S01]  /*5170*/  LDCU.128 UR4, c[0x0][0x560] ;  /* 0x0000ac00ff0477ac */ /* 0x000e620008000c00 */
[----:B------:R-:W-:Y:S01]  /*5180*/  IADD3 R11, PT, PT, R11, R4, RZ ;  /* 0x000000040b0b7210 */ /* 0x000fe20007ffe0ff */
[----:B------:R-:W-:Y:S04]  /*5190*/  STS [R5+0x5400], R30 ;  /* 0x0054001e05007388 */ /* 0x000fe80000000800 */
[----:B------:R-:W-:Y:S01]  /*51a0*/  STS [R215+0x12000], R36 ;  /* 0x01200024d7007388 */ /* 0x000fe20000000800 */
[----:B------:R-:W-:-:S03]  /*51b0*/  IMAD.WIDE.U32 R10, R213, UR10, R10 ;  /* 0x0000000ad50a7c25 */ /* 0x000fc6000f8e000a */
[----:B------:R-:W-:Y:S01]  /*51c0*/  STS [R215+0x12400], R38 ;  /* 0x01240026d7007388 */ /* 0x000fe20000000800 */
[----:B------:R-:W-:-:S03]  /*51d0*/  IMAD R11, R213, UR11, R11 ;  /* 0x0000000bd50b7c24 */ /* 0x000fc6000f8e020b */
[----:B------:R-:W-:Y:S01]  /*51e0*/  STS [R5+0x6000], R48 ;  /* 0x0060003005007388 */ /* 0x000fe20000000800 */
[----:B------:R-:W-:-:S03]  /*51f0*/  IMAD.WIDE.U32 R10, R212, UR8, R10 ;  /* 0x00000008d40a7c25 */ /* 0x000fc6000f8e000a */
[----:B------:R-:W-:Y:S01]  /*5200*/  STS [R5+0x6400], R50 ;  /* 0x0064003205007388 */ /* 0x000fe20000000800 */
[----:B------:R-:W-:-:S03]  /*5210*/  IMAD R11, R212, UR9, R11 ;  /* 0x00000009d40b7c24 */ /* 0x000fc6000f8e020b */
[----:B------:R-:W-:Y:S01]  /*5220*/  STS [R215+0x13000], R40 ;  /* 0x01300028d7007388 */ /* 0x000fe20000000800 */
[----:B------:R-:W-:-:S03]  /*5230*/  IMAD.WIDE.U32 R10, R222, R6, R10 ;  /* 0x00000006de0a7225 */ /* 0x000fc600078e000a */
[----:B------:R-:W-:Y:S04]  /*5240*/  STS [R215+0x13400], R42 ;  /* 0x0134002ad7007388 */ /* 0x000fe80000000800 */
[----:B------:R-:W-:Y:S04]  /*5250*/  STS [R5+0x7000], R44 ;  /* 0x0070002c05007388 */ /* 0x000fe80000000800 */
[----:B------:R2:W-:Y:S01]  /*5260*/  STS [R5+0x7400], R46 ;  /* 0x0074002e05007388 */ /* 0x0005e20000000800 */
[----:B------:R-:W-:Y:S01]  /*5270*/  BAR.SYNC.DEFER_BLOCKING 0x0 ;  /* 0x0000000000007b1d */ /* 0x000fe20000010000 */
[----:B--2---:R-:W-:-:S05]  /*5280*/  MOV R46, R12 ;  /* 0x0000000c002e7202 */ /* 0x004fca0000000f00 */
[----:B------:R-:W2:Y:S01]  /*5290*/  LDS.128 R40, [R217+0xc000] ;  /* 0x00c00000d9287984 */ /* 0x000ea20000000c00 */
[----:B------:R-:W-:-:S03]  /*52a0*/  IMAD.WIDE.U32 R46, R212, UR12, R46 ;  /* 0x0000000cd42e7c25 */ /* 0x000fc6000f8e002e */
[----:B------:R-:W3:Y:S01]  /*52b0*/  LDS.128 R32, [R217+0xe000] ;  /* 0x00e00000d9207984 */ /* 0x000ee20000000c00 */
[----:B------:R-:W-:-:S03]  /*52c0*/  IMAD R47, R212, UR13, R47 ;  /* 0x0000000dd42f7c24 */ /* 0x000fc6000f8e022f */
[----:B------:R-:W4:Y:S01]  /*52d0*/  LDS.128 R36, [R217+0xd000] ;  /* 0x00d00000d9247984 */ /* 0x000f220000000c00 */
[----:B------:R-:W-:-:S03]  /*52e0*/  IMAD.WIDE.U32 R46, R222, R8, R46 ;  /* 0x00000008de2e7225 */ /* 0x000fc600078e002e */
[----:B------:R-:W4:Y:S01]  /*52f0*/  LDS.128 R28, [R217+0xf000] ;  /* 0x00f00000d91c7984 */ /* 0x000f220000000c00 */
[----:B------:R-:W-:Y:S01]  /*5300*/  IMAD R4, R222, R9, R47 ;  /* 0x00000009de047224 */ /* 0x000fe200078e022f */
[----:B-1----:R-:W-:Y:S02]  /*5310*/  LEA R44, P0, R46, UR4, 0x1 ;  /* 0x000000042e2c7c11 */ /* 0x002fe4000f8008ff */
[----:B------:R-:W1:Y:S01]  /*5320*/  LDS.128 R24, [R217+0x10000] ;  /* 0x01000000d9187984 */ /* 0x000e620000000c00 */
[----:B------:R-:W-:Y:S01]  /*5330*/  IMAD R222, R222, R7, R11 ;  /* 0x00000007dede7224 */ /* 0x000fe200078e020b */
[----:B------:R-:W-:Y:S02]  /*5340*/  LEA.HI.X R45, R46, UR5, R4, 0x1, P0 ;  /* 0x000000052e2d7c11 */ /* 0x000fe400080f0c04 */
[----:B------:R-:W1:Y:S01]  /*5350*/  LDS.128 R16, [R217+0x12000] ;  /* 0x01200000d9107984 */ /* 0x000e620000000c00 */
[----:B------:R-:W-:Y:S02]  /*5360*/  LEA R4, P1, R8, R44, 0x6 ;  /* 0x0000002c08047211 */ /* 0x000fe400078230ff */
[----:B------:R-:W-:Y:S01]  /*5370*/  LEA R46, P0, R10, UR6, 0x1 ;  /* 0x000000060a2e7c11 */ /* 0x000fe2000f8008ff */
[----:B------:R-:W1:Y:S01]  /*5380*/  LDS.128 R20, [R217+0x11000] ;  /* 0x01100000d9147984 */ /* 0x000e620000000c00 */
[----:B------:R-:W-:-:S02]  /*5390*/  LEA.HI.X R5, R8, R45, R9, 0x6, P1 ;  /* 0x0000002d08057211 */ /* 0x000fc400008f3409 */
[----:B------:R-:W-:Y:S01]  /*53a0*/  LEA.HI.X R47, R10, UR7, R222, 0x1, P0 ;  /* 0x000000070a2f7c11 */ /* 0x000fe200080f0cde */
[----:B------:R-:W1:Y:S01]  /*53b0*/  LDS.128 R12, [R217+0x13000] ;  /* 0x01300000d90c7984 */ /* 0x000e620000000c00 */
[----:B------:R-:W-:-:S04]  /*53c0*/  LEA R8, P0, R6, R46, 0x6 ;  /* 0x0000002e06087211 */ /* 0x000fc800078030ff */
[----:B------:R-:W-:Y:S01]  /*53d0*/  LEA.HI.X R9, R6, R47, R7, 0x6, P0 ;  /* 0x0000002f06097211 */ /* 0x000fe200000f3407 */
[----:B--2---:R2:W-:Y:S04]  /*53e0*/  STG.E.128 desc[UR18][R44.64], R40 ;  /* 0x000000282c007986 */ /* 0x0045e8000c101d12 */
[----:B---3--:R2:W-:Y:S04]  /*53f0*/  STG.E.128 desc[UR18][R44.64+0x80], R32 ;  /* 0x000080202c007986 */ /* 0x0085e8000c101d12 */
[----:B----4-:R2:W-:Y:S04]  /*5400*/  STG.E.128 desc[UR18][R4.64], R36 ;  /* 0x0000002404007986 */ /* 0x0105e8000c101d12 */
[----:B------:R2:W-:Y:S04]  /*5410*/  STG.E.128 desc[UR18][R4.64+0x80], R28 ;  /* 0x0000801c04007986 */ /* 0x0005e8000c101d12 */
[----:B-1----:R2:W-:Y:S04]  /*5420*/  STG.E.128 desc[UR18][R46.64], R24 ;  /* 0x000000182e007986 */ /* 0x0025e8000c101d12 */
[----:B------:R2:W-:Y:S04]  /*5430*/  STG.E.128 desc[UR18][R46.64+0x80], R16 ;  /* 0x000080102e007986 */ /* 0x0005e8000c101d12 */
[----:B------:R2:W-:Y:S04]  /*5440*/  STG.E.128 desc[UR18][R8.64], R20 ;  /* 0x0000001408007986 */ /* 0x0005e8000c101d12 */
[----:B------:R2:W-:Y:S02]  /*5450*/  STG.E.128 desc[UR18][R8.64+0x80], R12 ;  /* 0x0000800c08007986 */ /* 0x0005e4000c101d12 */
.L_x_518:
[----:B------:R-:W1:Y:S01]  /*5460*/  LDCU UR5, c[0x0][0x438] ;  /* 0x00008700ff0577ac */ /* 0x000e620008000800 */
[----:B--2---:R-:W2:Y:S01]  /*5470*/  LDC R4, c[0x0][0x370] ;  /* 0x0000dc00ff047b82 */ /* 0x004ea20000000800 */
[----:B-1----:R-:W-:-:S04]  /*5480*/  UIADD3 UR5, UPT, UPT, UR5, 0x3f, URZ ;  /* 0x0000003f05057890 */ /* 0x002fc8000fffe0ff */
[----:B------:R-:W-:Y:S01]  /*5490*/  USHF.R.S32.HI UR4, URZ, 0x1f, UR5 ;  /* 0x0000001fff047899 */ /* 0x000fe20008011405 */
[----:B--2---:R-:W-:-:S03]  /*54a0*/  VIADD R4, R4, UR17 ;  /* 0x0000001104047c36 */ /* 0x004fc60008000000 */
[----:B------:R-:W-:-:S04]  /*54b0*/  ULEA.HI UR4, UR4, UR5, URZ, 0x6 ;  /* 0x0000000504047291 */ /* 0x000fc8000f8f30ff */
[----:B------:R-:W-:Y:S01]  /*54c0*/  USHF.R.S32.HI UR4, URZ, 0x6, UR4 ;  /* 0x00000006ff047899 */ /* 0x000fe20008011404 */
[----:B------:R-:W-:-:S05]  /*54d0*/  R2UR UR17, R4 ;  /* 0x00000000041172ca */ /* 0x000fca00000e0000 */
[----:B------:R-:W-:-:S13]  /*54e0*/  ISETP.GE.AND P0, PT, R4, UR4, PT ;  /* 0x0000000404007c0c */ /* 0x000fda000bf06270 */
[----:B------:R-:W-:Y:S05]  /*54f0*/  @!P0 BRA `(.L_x_525) ;  /* 0xffffffb0002c8947 */ /* 0x000fea000383ffff */
[----:B------:R-:W-:Y:S05]  /*5500*/  EXIT ;  /* 0x000000000000794d */ /* 0x000fea0003800000 */
.L_x_526:
        /* <DEDUP_REMOVED lines=15> */
.L_x_1252:


//--------------------- .text._ZN5flash44flash_bwd_dq_dk_dv_loop_seqk_parallel_kernelI23Flash_bwd_kernel_traitsILi128ELi64ELi64ELi8ELi4ELi2ELi2ELb1ELb0EN7cutlass10bfloat16_tE19Flash_kernel_traitsILi128ELi64ELi64ELi8ES3_EELb0ELb1ELb0ELb0ELb1ELb1ELb1EEEvNS_16Flash_bwd_paramsE --------------------------
	.section	.text._ZN5flash44flash_bwd_dq_dk_dv_loop_seqk_parallel_kernelI23Flash_bwd_kernel_traitsILi128ELi64ELi64ELi8ELi4ELi2ELi2ELb1ELb0EN7cutlass10bfloat16_tE19Flash_kernel_traitsILi128ELi64ELi64ELi8ES3_EELb0ELb1ELb0ELb0ELb1ELb1ELb1EEEvNS_16Flash_bwd_paramsE,"ax",@progbits
	.align	128
        .global         _ZN5flash44flash_bwd_dq_dk_dv_loop_seqk_parallel_kernelI23Flash_bwd_kernel_traitsILi128ELi64ELi64ELi8ELi4ELi2ELi2ELb1ELb0EN7cutlass10bfloat16_tE19Flash_kernel_traitsILi128ELi64ELi64ELi8ES3_EELb0ELb1ELb0ELb0ELb1ELb1ELb1EEEvNS_16Flash_bwd_paramsE
        .type           _ZN5flash44flash_bwd_dq_dk_dv_loop_seqk_parallel_kernelI23Flash_bwd_kernel_traitsILi128ELi64ELi64ELi8ELi4ELi2ELi2ELb1ELb0EN7cutlass10bfloat16_tE19Flash_kernel_traitsILi128ELi64ELi64ELi8ES3_EELb0ELb1ELb0ELb0ELb1ELb1ELb1EEEvNS_16Flash_bwd_paramsE,@function
        .size           _ZN5flash44flash_bwd_dq_dk_dv_loop_seqk_parallel_kernelI23Flash_bwd_kernel_traitsILi128ELi64ELi64ELi8ELi4ELi2ELi2ELb1ELb0EN7cutlass10bfloat16_tE19Flash_kernel_traitsILi128ELi64ELi64ELi8ES3_EELb0ELb1ELb0ELb0ELb1ELb1ELb1EEEvNS_16Flash_bwd_paramsE,(.L_x_1253 - _ZN5flash44flash_bwd_dq_dk_dv_loop_seqk_parallel_kernelI23Flash_bwd_kernel_traitsILi128ELi64ELi64ELi8ELi4ELi2ELi2ELb1ELb0EN7cutlass10bfloat16_tE19Flash_kernel_traitsILi128ELi64ELi64ELi8ES3_EELb0ELb1ELb0ELb0ELb1ELb1ELb1EEEvNS_16Flash_bwd_paramsE)
        .other          _ZN5flash44flash_bwd_dq_dk_dv_loop_seqk_parallel_kernelI23Flash_bwd_kernel_traitsILi128ELi64ELi64ELi8ELi4ELi2ELi2ELb1ELb0EN7cutlass10bfloat16_tE19Flash_kernel_traitsILi128ELi64ELi64ELi8ES3_EELb0ELb1ELb0ELb0ELb1ELb1ELb1EEEvNS_16Flash_bwd_paramsE,@"STO_CUDA_ENTRY STV_DEFAULT"
_ZN5flash44flash_bwd_dq_dk_dv_loop_seqk_parallel_kernelI23Flash_bwd_kernel_traitsILi128ELi64ELi64ELi8ELi4ELi2ELi2ELb1ELb0EN7cutlass10bfloat16_tE19Flash_kernel_traitsILi128ELi64ELi64ELi8ES3_EELb0ELb1ELb0ELb0ELb1ELb1ELb1EEEvNS_16Flash_bwd_paramsE:
.text._ZN5flash44flash_bwd_dq_dk_dv_loop_seqk_parallel_kernelI23Flash_bwd_kernel_traitsILi128ELi64ELi64ELi8ELi4ELi2ELi2ELb1ELb0EN7cutlass10bfloat16_tE19Flash_kernel_traitsILi128ELi64ELi64ELi8ES3_EELb0ELb1ELb0ELb0ELb1ELb1ELb1EEEvNS_16Flash_bwd_paramsE:
        /* <DEDUP_REMOVED lines=99> */
.L_x_534:
        /* <DEDUP_REMOVED lines=78> */
.L_x_528:
[----:B------:R-:W1:Y:S01]  /*0b10*/  LDCU UR30, c[0x0][0x3e0] ;  /* 0x00007c00ff1e77ac */ /* 0x000e620008000800 */
[----:B------:R-:W2:Y:S01]  /*0b20*/  LDCU UR28, c[0x0][0x444] ;  /* 0x00008880ff1c77ac */ /* 0x000ea20008000800 */
[----:B-1----:R-:W-:-:S04]  /*0b30*/  UIMAD UR30, UR18, UR30, UR17 ;  /* 0x0000001e121e72a4 */ /* 0x002fc8000f8e0211 */
[----:B--2---:R-:W-:-:S12]  /*0b40*/  UIMAD UR30, UR30, UR28, URZ ;  /* 0x0000001c1e1e72a4 */ /* 0x004fd8000f8e02ff */
.L_x_529:
        /* <DEDUP_REMOVED lines=211> */
[----:B------:R-:W-:Y:S01]  /*1880*/  UIADD3 UR30, UPT, UPT, UR15, UR30, URZ ;  /* 0x0000001e0f1e7290 */ /* 0x000fe2000fffe0ff */
[----:B------:R2:W3:Y:S01]  /*1890*/  LDSM.16.M88.4 R116, [R201] ;  /* 0x00000000c974783b */ /* 0x0004e20000000200 */
[----:B------:R-:W-:Y:S01]  /*18a0*/  IMAD.U32 R5, RZ, RZ, UR8 ;  /* 0x00000008ff057e24 */ /* 0x000fe2000f8e00ff */
[----:B------:R-:W-:-:S02]  /*18b0*/  CS2R R74, SRZ ;  /* 0x00000000004a7805 */ /* 0x000fc4000001ff00 */
[----:B------:R-:W-:Y:S01]  /*18c0*/  IADD3.X R8, PT, PT, R8, UR7, R7, P1, P0 ;  /* 0x0000000708087c10 */ /* 0x000fe20008fe0407 */
[----:B------:R2:W4:Y:S01]  /*18d0*/  LDSM.16.M88.4 R120, [R201+0x800] ;  /* 0x00080000c978783b */ /* 0x0005220000000200 */
[----:B------:R-:W-:Y:S01]  /*18e0*/  IADD3 R6, P0, PT, R6, UR8, RZ ;  /* 0x0000000806067c10 */ /* 0x000fe2000ff1e0ff */
[----:B------:R-:W2:Y:S01]  /*18f0*/  LDCU.64 UR8, c[0x0][0x5e8] ;  /* 0x0000bd00ff0877ac */ /* 0x000ea20008000a00 */
        /* <DEDUP_REMOVED lines=48> */
[----:B------:R-:W-:Y:S01]  /*1c00*/  USHF.L.U32 UR5, UR32, 0x6, URZ ;  /* 0x0000000620057899 */ /* 0x000fe200080006ff */
[----:B------:R-:W-:Y:S01]  /*1c10*/  IMAD.SHL.U32 R5, R4, 0x2, RZ ;  /* 0x0000000204057824 */ /* 0x000fe200078e00ff */
[----:B------:R-:W-:Y:S01]  /*1c20*/  SHF.R.U32.HI R215, RZ, 0x2, R4 ;  /* 0x00000002ffd77819 */ /* 0x000fe20000011604 */
[----:B------:R-:W-:Y:S01]  /*1c30*/  ULEA UR12, UR20, UR29, 0x6 ;  /* 0x0000001d140c7291 */ /* 0x000fe2000f8e30ff */
[----:B------:R-:W-:Y:S01]  /*1c40*/  VIADD R189, R203, UR6 ;  /* 0x00000006cbbd7c36 */ /* 0x000fe20008000000 */
[----:B------:R-:W-:Y:S01]  /*1c50*/  IADD3 R188, PT, PT, R202, UR6, RZ ;  /* 0x00000006cabc7c10 */ /* 0x000fe2000fffe0ff */
[----:B------:R-:W-:Y:S01]  /*1c60*/  IMAD.MOV.U32 R213, RZ, RZ, 0x3f ;  /* 0x0000003fffd57424 */ /* 0x000fe200078e00ff */
[----:B------:R-:W-:Y:S01]  /*1c70*/  LOP3.LUT R4, R5, 0x6, RZ, 0xc0, !PT ;  /* 0x0000000605047812 */ /* 0x000fe200078ec0ff */
[----:B------:R-:W-:Y:S01]  /*1c80*/  IMAD.U32 R5, RZ, RZ, UR5 ;  /* 0x00000005ff057e24 */ /* 0x000fe2000f8e00ff */
[----:B------:R-:W-:Y:S01]  /*1c90*/  MOV R212, 0x37 ;  /* 0x0000003700d47802 */ /* 0x000fe20000000f00 */
[----:B------:R-:W-:Y:S01]  /*1ca0*/  IMAD.MOV.U32 R211, RZ, RZ, 0x4 ;  /* 0x00000004ffd37424 */ /* 0x000fe200078e00ff */
[----:B------:R-:W-:Y:S01]  /*1cb0*/  LOP3.LUT R215, R4, 0xe0, R215, 0xf8, !PT ;  /* 0x000000e004d77812 */ /* 0x000fe200078ef8d7 */
[----:B------:R-:W-:Y:S01]  /*1cc0*/  USHF.L.U32 UR14, UR14, 0x3, URZ ;  /* 0x000000030e0e7899 */ /* 0x000fe200080006ff */
[----:B------:R-:W-:Y:S01]  /*1cd0*/  IADD3 R222, PT, PT, R5, UR33, R204 ;  /* 0x0000002105de7c10 */ /* 0x000fe2000fffe0cc */
[----:B------:R-:W4:Y:S01]  /*1ce0*/  LDCU UR7, c[0x0][0x3e0] ;  /* 0x00007c00ff0777ac */ /* 0x000f220008000800 */
[----:B------:R-:W-:Y:S01]  /*1cf0*/  MOV R95, RZ ;  /* 0x000000ff005f7202 */ /* 0x000fe20000000f00 */
[----:B------:R-:W1:Y:S01]  /*1d00*/  LDCU UR9, c[0x0][0x50c] ;  /* 0x0000a180ff0977ac */ /* 0x000e620008000800 */
[----:B------:R-:W1:Y:S01]  /*1d10*/  LDCU UR8, c[0x0][0x45c] ;  /* 0x00008b80ff0877ac */ /* 0x000e620008000800 */
[----:B------:R-:W-:Y:S01]  /*1d20*/  UIADD3 UR12, UPT, UPT, UR12, 0x40, -UR33 ;  /* 0x000000400c0c7890 */ /* 0x000fe2000fffe821 */
[----:B------:R-:W-:-:S02]  /*1d30*/  IADD3 R215, PT, PT, R215, UR27, RZ ;  /* 0x0000001bd7d77c10 */ /* 0x000fc4000fffe0ff */
[----:B------:R-:W-:-:S09]  /*1d40*/  IADD3 R222, PT, PT, R222, -UR29, RZ ;  /* 0x8000001ddede7c10 */ /* 0x000fd2000fffe0ff */
.L_x_533:
[----:B------:R-:W0:Y:S01]  /*1d50*/  LDGDEPBAR ;  /* 0x00000000000079af */ /* 0x000e220000000000 */
[-C--:B------:R-:W-:Y:S01]  /*1d60*/  IADD3 R182, PT, PT, R200, R189.reuse, RZ ;  /* 0x000000bdc8b67210 */ /* 0x080fe20007ffe0ff */
[----:B------:R-:W-:Y:S01]  /*1d70*/  UIADD3 UR5, UPT, UPT, UR5, -0x40, URZ ;  /* 0xffffffc005057890 */ /* 0x000fe2000fffe0ff */
[----:B------:R-:W-:Y:S01]  /*1d80*/  IADD3 R181, PT, PT, R198, R189, RZ ;  /* 0x000000bdc6b57210 */ /* 0x000fe20007ffe0ff */
[C---:B-----5:R-:W-:Y:S01]  /*1d90*/  FMUL.FTZ R244, R224.reuse, 1.4426950216293334961 ;  /* 0x3fb8aa3be0f47820 */ /* 0x060fe20000410000 */
[----:B------:R-:W-:Y:S01]  /*1da0*/  FSETP.NEU.FTZ.AND P1, PT, R224, -INF , PT ;  /* 0xff800000e000780b */ /* 0x000fe20003f3d000 */
[----:B------:R-:W-:Y:S01]  /*1db0*/  UISETP.GE.AND UP0, UPT, UR5, UR12, UPT ;  /* 0x0000000c0500728c */ /* 0x000fe2000bf06270 */
[----:B------:R-:W-:Y:S01]  /*1dc0*/  IADD3 R180, PT, PT, R200, R181, RZ ;  /* 0x000000b5c8b47210 */ /* 0x000fe20007ffe0ff */
[----:B------:R-:W-:Y:S01]  /*1dd0*/  UIADD3 UR32, UPT, UPT, UR32, -0x1, URZ ;  /* 0xffffffff20207890 */ /* 0x000fe2000fffe0ff */
[----:B------:R-:W-:Y:S02]  /*1de0*/  FSEL R244, R244, RZ, P1 ;  /* 0x000000fff4f47208 */ /* 0x000fe40000800000 */
[----:B------:R-:W-:Y:S02]  /*1df0*/  FSETP.NEU.FTZ.AND P1, PT, R223, -INF , PT ;  /* 0xff800000df00780b */ /* 0x000fe40003f3d000 */
[----:B------:R-:W-:Y:S01]  /*1e00*/  PLOP3.LUT P0, PT, PT, PT, UP0, 0x80, 0x8 ;  /* 0x000000000008781c */ /* 0x000fe20003f0f008 */
[----:B------:R-:W-:Y:S01]  /*1e10*/  UISETP.GT.AND UP0, UPT, UR32, UR4, UPT ;  /* 0x000000042000728c */ /* 0x000fe2000bf04270 */
[----:B------:R-:W-:Y:S04]  /*1e20*/  DEPBAR.LE SB0, 0x0 ;  /* 0x000080000000791a */ /* 0x000fe80000000000 */
[----:B------:R-:W-:Y:S07]  /*1e30*/  BAR.SYNC.DEFER_BLOCKING 0x0 ;  /* 0x0000000000007b1d */ /* 0x000fee0000010000 */
[C---:B------:R-:W-:Y:S02]  /*1e40*/  @!P0 VIADDMNMX R252, R222.reuse, -R213, UR33, PT ;  /* 0x00000021defc8e46 */ /* 0x040fe4000b8009d5 */
[----:B------:R-:W-:Y:S02]  /*1e50*/  @!P0 VIADDMNMX R251, R222, -R212, UR33, PT ;  /* 0x00000021defb8e46 */ /* 0x000fe4000b8009d4 */
[CC--:B------:R-:W-:Y:S02]  /*1e60*/  @!P0 ISETP.GE.AND P2, PT, R215.reuse, R252.reuse, PT ;  /* 0x000000fcd700820c */ /* 0x0c0fe40003f46270 */
[C---:B------:R-:W-:Y:S02]  /*1e70*/  @!P0 ISETP.GE.AND P3, PT, R215.reuse, R251, PT ;  /* 0x000000fbd700820c */ /* 0x040fe40003f66270 */
[C---:B------:R-:W-:Y:S01]  /*1e80*/  @!P0 IADD3 R241, PT, PT, R215.reuse, 0x1, RZ ;  /* 0x00000001d7f18810 */ /* 0x040fe20007ffe0ff */
        /* <DEDUP_REMOVED lines=14> */
[C---:B-1----:R-:W-:Y:S07]  /*1f70*/  HMMA.16816.F32.BF16 R4, R64.reuse, R100, R4 ;  /* 0x000000644004723c */ /* 0x042fee0000041804 */
[----:B------:R-:W1:Y:S01]  /*1f80*/  LDSM.16.M88.4 R60, [R196+-0x4000] ;  /* 0xffc00000c43c783b */ /* 0x000e620000000200 */
[C---:B------:R-:W-:Y:S07]  /*1f90*/  HMMA.16816.F32.BF16 R8, R64.reuse, R102, R8 ;  /* 0x000000664008723c */ /* 0x040fee0000041808 */
[----:B------:R-:W-:Y:S01]  /*1fa0*/  LDSM.16.M88.4 R100, [R189+0x2000] ;  /* 0x00200000bd64783b */ /* 0x000fe20000000200 */
[C---:B---3--:R-:W-:Y:S08]  /*1fb0*/  HMMA.16816.F32.BF16 R12, R64.reuse, R104, R12 ;  /* 0x00000068400c723c */ /* 0x048ff0000004180c */
[----:B------:R-:W-:Y:S01]  /*1fc0*/  HMMA.16816.F32.BF16 R16, R64, R106, R16 ;  /* 0x0000006a4010723c */ /* 0x000fe20000041810 */
[----:B------:R-:W3:Y:S07]  /*1fd0*/  LDSM.16.M88.4 R64, [R196+-0x3800] ;  /* 0xffc80000c440783b */ /* 0x000eee0000000200 */
[C---:B--2---:R-:W-:Y:S01]  /*1fe0*/  HMMA.16816.F32.BF16 R4, R108.reuse, R112, R4 ;  /* 0x000000706c04723c */ /* 0x044fe20000041804 */
[----:B------:R-:W2:Y:S07]  /*1ff0*/  LDSM.16.M88.4 R104, [R201+-0x2000] ;  /* 0xffe00000c968783b */ /* 0x000eae0000000200 */
[C---:B------:R-:W-:Y:S01]  /*2000*/  HMMA.16816.F32.BF16 R8, R108.reuse, R114, R8 ;  /* 0x000000726c08723c */ /* 0x040fe20000041808 */
[----:B------:R-:W-:Y:S07]  /*2010*/  LDSM.16.M88.4 R112, [R199+-0x2000] ;  /* 0xffe00000c770783b */ /* 0x000fee0000000200 */
[C---:B----4-:R-:W-:Y:S08]  /*2020*/  HMMA.16816.F32.BF16 R12, R108.reuse, R52, R12 ;  /* 0x000000346c0c723c */ /* 0x050ff0000004180c */
[----:B------:R-:W-:Y:S01]  /*2030*/  HMMA.16816.F32.BF16 R16, R108, R54, R16 ;  /* 0x000000366c10723c */ /* 0x000fe20000041810 */
[----:B------:R-:W4:Y:S07]  /*2040*/  LDSM.16.M88.4 R52, [R201+-0x1800] ;  /* 0xffe80000c934783b */ /* 0x000f2e0000000200 */
[C---:B-1----:R-:W-:Y:S01]  /*2050*/  HMMA.16816.F32.BF16 R4, R56.reuse, R60, R4 ;  /* 0x0000003c3804723c */ /* 0x042fe20000041804 */
[----:B------:R-:W1:Y:S07]  /*2060*/  LDSM.16.M88.4 R108, [R182+0x2000] ;  /* 0x00200000b66c783b */ /* 0x000e6e0000000200 */
[C---:B------:R-:W-:Y:S01]  /*2070*/  HMMA.16816.F32.BF16 R8, R56.reuse, R62, R8 ;  /* 0x0000003e3808723c */ /* 0x040fe20000041808 */
[----:B------:R4:W-:Y:S07]  /*2080*/  LDSM.16.M88.4 R60, [R181+0x2000] ;  /* 0x00200000b53c783b */ /* 0x0009ee0000000200 */
[C---:B---3--:R-:W-:Y:S08]  /*2090*/  HMMA.16816.F32.BF16 R12, R56.reuse, R64, R12 ;  /* 0x00000040380c723c */ /* 0x048ff0000004180c */
[----:B------:R-:W-:Y:S01]  /*20a0*/  HMMA.16816.F32.BF16 R16, R56, R66, R16 ;  /* 0x000000423810723c */ /* 0x000fe20000041810 */
[----:B------:R-:W3:Y:S07]  /*20b0*/  LDSM.16.M88.4 R56, [R199+-0x1800] ;  /* 0xffe80000c738783b */ /* 0x000eee0000000200 */
[C---:B--2---:R-:W-:Y:S01]  /*20c0*/  HMMA.16816.F32.BF16 R4, R100.reuse, R104, R4 ;  /* 0x000000686404723c */ /* 0x044fe20000041804 */
[----:B------:R-:W2:Y:S01]  /*20d0*/  LDSM.16.M88.4 R64, [R197+-0x2000] ;  /* 0xffe00000c540783b */ /* 0x000ea20000000200 */
[----:B----4-:R-:W-:Y:S06]  /*20e0*/  MOV R181, UR31 ;  /* 0x0000001f00b57c02 */ /* 0x010fec0008000f00 */
[C---:B------:R-:W-:Y:S01]  /*20f0*/  HMMA.16816.F32.BF16 R8, R100.reuse, R106, R8 ;  /* 0x0000006a6408723c */ /* 0x040fe20000041808 */
[----:B------:R-:W-:Y:S07]  /*2100*/  LDSM.16.M88.4 R104, [R196+-0x2000] ;  /* 0xffe00000c468783b */ /* 0x000fee0000000200 */
[C---:B------:R-:W-:Y:S08]  /*2110*/  HMMA.16816.F32.BF16 R12, R100.reuse, R52, R12 ;  /* 0x00000034640c723c */ /* 0x040ff0000004180c */
[----:B------:R-:W-:Y:S01]  /*2120*/  HMMA.16816.F32.BF16 R16, R100, R54, R16 ;  /* 0x000000366410723c */ /* 0x000fe20000041810 */
[----:B------:R-:W4:Y:S07]  /*2130*/  LDSM.16.M88.4 R52, [R197+-0x1800] ;  /* 0xffe80000c534783b */ /* 0x000f2e0000000200 */
[C---:B-1----:R-:W-:Y:S01]  /*2140*/  HMMA.16816.F32.BF16 R4, R108.reuse, R112, R4 ;  /* 0x000000706c04723c */ /* 0x042fe20000041804 */
[----:B------:R1:W4:Y:S07]  /*2150*/  LDSM.16.M88.4 R100, [R180+0x2000] ;  /* 0x00200000b464783b */ /* 0x00032e0000000200 */
[C---:B------:R-:W-:Y:S08]  /*2160*/  HMMA.16816.F32.BF16 R8, R108.reuse, R114, R8 ;  /* 0x000000726c08723c */ /* 0x040ff00000041808 */
[C---:B---3--:R-:W-:Y:S08]  /*2170*/  HMMA.16816.F32.BF16 R12, R108.reuse, R56, R12 ;  /* 0x000000386c0c723c */ /* 0x048ff0000004180c */
[----:B------:R-:W-:Y:S01]  /*2180*/  HMMA.16816.F32.BF16 R16, R108, R58, R16 ;  /* 0x0000003a6c10723c */ /* 0x000fe20000041810 */
[----:B-1----:R-:W-:Y:S07]  /*2190*/  MOV R180, UR30 ;  /* 0x0000001e00b47c02 */ /* 0x002fee0008000f00 */
[C---:B--2---:R-:W-:Y:S08]  /*21a0*/  HMMA.16816.F32.BF16 R4, R60.reuse, R64, R4 ;  /* 0x000000403c04723c */ /* 0x044ff00000041804 */
[C---:B------:R-:W-:Y:S08]  /*21b0*/  HMMA.16816.F32.BF16 R8, R60.reuse, R66, R8 ;  /* 0x000000423c08723c */ /* 0x040ff00000041808 */
[C---:B----4-:R-:W-:Y:S08]  /*21c0*/  HMMA.16816.F32.BF16 R12, R60.reuse, R52, R12 ;  /* 0x000000343c0c723c */ /* 0x050ff0000004180c */
[----:B------:R-:W-:Y:S01]  /*21d0*/  HMMA.16816.F32.BF16 R16, R60, R54, R16 ;  /* 0x000000363c10723c */ /* 0x000fe20000041810 */
[----:B------:R-:W1:Y:S07]  /*21e0*/  LDSM.16.M88.4 R52, [R196+-0x1800] ;  /* 0xffe80000c434783b */ /* 0x000e6e0000000200 */
[C---:B------:R-:W-:Y:S08]  /*21f0*/  HMMA.16816.F32.BF16 R4, R100.reuse, R104, R4 ;  /* 0x000000686404723c */ /* 0x040ff00000041804 */
[C---:B------:R-:W-:Y:S03]  /*2200*/  HMMA.16816.F32.BF16 R8, R100.reuse, R106, R8 ;  /* 0x0000006a6408723c */ /* 0x040fe60000041808 */
[----:B------:R-:W-:Y:S08]  /*2210*/  @!P0 IADD3 R107, PT, PT, R215, 0x18, RZ ;  /* 0x00000018d76b8810 */ /* 0x000ff00007ffe0ff */
[----:B------:R-:W-:Y:S01]  /*2220*/  FMUL.FTZ R183, R4, UR9 ;  /* 0x0000000904b77c20 */ /* 0x000fe20008410000 */
[----:B------:R-:W-:Y:S01]  /*2230*/  FMUL.FTZ R184, R5, UR9 ;  /* 0x0000000905b87c20 */ /* 0x000fe20008410000 */
[----:B------:R-:W-:Y:S01]  /*2240*/  FMUL.FTZ R186, R7, UR9 ;  /* 0x0000000907ba7c20 */ /* 0x000fe20008410000 */
[----:B------:R-:W-:Y:S03]  /*2250*/  FMUL.FTZ R185, R6, UR9 ;  /* 0x0000000906b97c20 */ /* 0x000fe60008410000 */
[----:B------:R-:W2:Y:S02]  /*2260*/  MUFU.TANH R183, R183 ;  /* 0x000000b700b77308 */ /* 0x000ea40000002400 */
[----:B------:R-:W-:Y:S01]  /*2270*/  FMUL.FTZ R187, R8, UR9 ;  /* 0x0000000908bb7c20 */ /* 0x000fe20008410000 */
[----:B------:R-:W-:Y:S01]  /*2280*/  FMUL.FTZ R219, R9, UR9 ;  /* 0x0000000909db7c20 */ /* 0x000fe20008410000 */
[----:B------:R-:W-:Y:S01]  /*2290*/  FMUL.FTZ R229, R10, UR9 ;  /* 0x000000090ae57c20 */ /* 0x000fe20008410000 */
[----:B------:R-:W-:Y:S01]  /*22a0*/  FMUL.FTZ R232, R11, UR9 ;  /* 0x000000090be87c20 */ /* 0x000fe20008410000 */
[C---:B-1----:R-:W-:Y:S04]  /*22b0*/  HMMA.16816.F32.BF16 R12, R100.reuse, R52, R12 ;  /* 0x00000034640c723c */ /* 0x042fe8000004180c */
[----:B------:R-:W1:Y:S04]  /*22c0*/  MUFU.TANH R184, R184 ;  /* 0x000000b800b87308 */ /* 0x000e680000002400 */
[----:B------:R-:W-:Y:S06]  /*22d0*/  HMMA.16816.F32.BF16 R16, R100, R54, R16 ;  /* 0x000000366410723c */ /* 0x000fec0000041810 */
[----:B------:R-:W-:Y:S01]  /*22e0*/  MUFU.TANH R186, R186 ;  /* 0x000000ba00ba7308 */ /* 0x000fe20000002400 */
[-C--:B--2---:R-:W-:Y:S02]  /*22f0*/  MOV R243, R183.reuse ;  /* 0x000000b700f37202 */ /* 0x084fe40000000f00 */
[C---:B------:R-:W-:Y:S01]  /*2300*/  @!P0 FSEL R243, R183.reuse, -INF , !P2 ;  /* 0xff800000b7f38808 */ /* 0x040fe20005000000 */
[----:B------:R-:W-:Y:S01]  /*2310*/  FFMA.FTZ R183, -R183, R183, 1 ;  /* 0x3f800000b7b77423 */ /* 0x000fe200000101b7 */
[----:B------:R-:W-:Y:S05]  /*2320*/  @!P0 ISETP.GE.AND P2, PT, R241, R252, PT ;  /* 0x000000fcf100820c */ /* 0x000fea0003f46270 */
[----:B------:R-:W2:Y:S01]  /*2330*/  MUFU.TANH R185, R185 ;  /* 0x000000b900b97308 */ /* 0x000ea20000002400 */
[----:B-1----:R-:W-:Y:S01]  /*2340*/  MOV R247, R184 ;  /* 0x000000b800f77202 */ /* 0x002fe20000000f00 */
[--C-:B------:R-:W-:Y:S01]  /*2350*/  FFMA.FTZ R242, R243, UR8, -R244.reuse ;  /* 0x00000008f3f27c23 */ /* 0x100fe200080108f4 */
[----:B------:R-:W-:Y:S01]  /*2360*/  @!P0 FSEL R247, R184, -INF , !P2 ;  /* 0xff800000b8f78808 */ /* 0x000fe20005000000 */
[----:B------:R-:W-:Y:S01]  /*2370*/  FMUL.FTZ R243, R223, 1.4426950216293334961 ;  /* 0x3fb8aa3bdff37820 */ /* 0x000fe20000410000 */
[----:B------:R-:W-:Y:S01]  /*2380*/  @!P0 ISETP.GE.AND P2, PT, R241, R251, PT ;  /* 0x000000fbf100820c */ /* 0x000fe20003f46270 */
[----:B------:R-:W-:Y:S01]  /*2390*/  FMUL.FTZ R233, R12, UR9 ;  /* 0x000000090ce97c20 */ /* 0x000fe20008410000 */
[----:B------:R-:W-:Y:S01]  /*23a0*/  @!P0 IADD3 R241, PT, PT, R215, 0x8, RZ ;  /* 0x00000008d7f18810 */ /* 0x000fe20007ffe0ff */
[--C-:B------:R-:W-:Y:S02]  /*23b0*/  FFMA.FTZ R245, R247, UR8, -R244.reuse ;  /* 0x00000008f7f57c23 */ /* 0x100fe400080108f4 */
[----:B------:R1:W-:Y:S01]  /*23c0*/  MUFU.EX2 R106, R242 ;  /* 0x000000f2006a7308 */ /* 0x0003e20000000800 */
[----:B------:R-:W-:Y:S01]  /*23d0*/  FSEL R243, R243, RZ, P1 ;  /* 0x000000fff3f37208 */ /* 0x000fe20000800000 */
[----:B------:R-:W-:Y:S01]  /*23e0*/  FMUL.FTZ R234, R13, UR9 ;  /* 0x000000090dea7c20 */ /* 0x000fe20008410000 */
[----:B------:R-:W-:Y:S01]  /*23f0*/  LEA R114, P1, R204, R180, 0x2 ;  /* 0x000000b4cc727211 */ /* 0x000fe200078210ff */
[----:B------:R-:W-:Y:S01]  /*2400*/  FMUL.FTZ R235, R14, UR9 ;  /* 0x000000090eeb7c20 */ /* 0x000fe20008410000 */
[----:B------:R-:W-:Y:S01]  /*2410*/  FMUL.FTZ R236, R15, UR9 ;  /* 0x000000090fec7c20 */ /* 0x000fe20008410000 */
[----:B------:R-:W-:Y:S01]  /*2420*/  FMUL.FTZ R237, R16, UR9 ;  /* 0x0000000910ed7c20 */ /* 0x000fe20008410000 */
[----:B------:R-:W-:Y:S03]  /*2430*/  LEA.HI.X R115, R204, R181, RZ, 0x2, P1 ;  /* 0x000000b5cc737211 */ /* 0x000fe600008f14ff */
[----:B------:R3:W4:Y:S01]  /*2440*/  MUFU.EX2 R105, R245 ;  /* 0x000000f500697308 */ /* 0x0007220000000800 */
[----:B--2---:R-:W-:Y:S01]  /*2450*/  MOV R246, R185 ;  /* 0x000000b900f67202 */ /* 0x004fe20000000f00 */
[----:B------:R-:W-:Y:S01]  /*2460*/  FMUL.FTZ R238, R17, UR9 ;  /* 0x0000000911ee7c20 */ /* 0x000fe20008410000 */
[----:B------:R-:W-:Y:S01]  /*2470*/  @!P0 FSEL R246, R185, -INF , !P3 ;  /* 0xff800000b9f68808 */ /* 0x000fe20005800000 */
[----:B------:R-:W-:Y:S01]  /*2480*/  FMUL.FTZ R239, R18, UR9 ;  /* 0x0000000912ef7c20 */ /* 0x000fe20008410000 */
[----:B------:R-:W-:Y:S01]  /*2490*/  @!P0 ISETP.GE.AND P1, PT, R241, R251, PT ;  /* 0x000000fbf100820c */ /* 0x000fe20003f26270 */
[----:B------:R-:W-:Y:S01]  /*24a0*/  FMUL.FTZ R240, R19, UR9 ;  /* 0x0000000913f07c20 */ /* 0x000fe20008410000 */
[----:B------:R-:W-:Y:S03]  /*24b0*/  FMUL.FTZ R183, R183, UR9 ;  /* 0x00000009b7b77c20 */ /* 0x000fe60008410000 */
[----:B------:R-:W2:Y:S01]  /*24c0*/  MUFU.TANH R187, R187 ;  /* 0x000000bb00bb7308 */ /* 0x000ea20000002400 */
[----:B-1----:R-:W-:Y:S01]  /*24d0*/  MOV R242, R186 ;  /* 0x000000ba00f27202 */ /* 0x002fe20000000f00 */
[--C-:B------:R-:W-:Y:S01]  /*24e0*/  FFMA.FTZ R250, R246, UR8, -R243.reuse ;  /* 0x00000008f6fa7c23 */ /* 0x100fe200080108f3 */
[----:B------:R-:W-:Y:S01]  /*24f0*/  @!P0 FSEL R242, R186, -INF , !P2 ;  /* 0xff800000baf28808 */ /* 0x000fe20005000000 */
[----:B------:R-:W-:Y:S01]  /*2500*/  FFMA.FTZ R184, -R184, R184, 1 ;  /* 0x3f800000b8b87423 */ /* 0x000fe200000101b8 */
[----:B------:R-:W-:Y:S05]  /*2510*/  @!P0 ISETP.GE.AND P2, PT, R241, R252, PT ;  /* 0x000000fcf100820c */ /* 0x000fea0003f46270 */
[----:B------:R-:W1:Y:S01]  /*2520*/  MUFU.TANH R219, R219 ;  /* 0x000000db00db7308 */ /* 0x000e620000002400 */
[----:B---3--:R-:W-:Y:S01]  /*2530*/  @!P0 IADD3 R245, PT, PT, R215, 0x9, RZ ;  /* 0x00000009d7f58810 */ /* 0x008fe20007ffe0ff */
[----:B------:R-:W-:Y:S01]  /*2540*/  FFMA.FTZ R249, R242, UR8, -R243 ;  /* 0x00000008f2f97c23 */ /* 0x000fe200080108f3 */
[----:B----4-:R-:W-:Y:S01]  /*2550*/  F2FP.BF16.F32.PACK_AB R63, R105, R106 ;  /* 0x0000006a693f723e */ /* 0x010fe200000010ff */
[----:B------:R-:W-:Y:S06]  /*2560*/  FMUL.FTZ R184, R184, UR9 ;  /* 0x00000009b8b87c20 */ /* 0x000fec0008410000 */
[----:B------:R-:W3:Y:S01]  /*2570*/  MUFU.TANH R229, R229 ;  /* 0x000000e500e57308 */ /* 0x000ee20000002400 */
[-C--:B--2---:R-:W-:Y:S01]  /*2580*/  MOV R247, R187.reuse ;  /* 0x000000bb00f77202 */ /* 0x084fe20000000f00 */
[----:B------:R-:W-:Y:S01]  /*2590*/  STS [R208], R63 ;  /* 0x0000003fd0007388 */ /* 0x000fe20000000800 */
[C---:B------:R-:W-:Y:S01]  /*25a0*/  @!P0 FSEL R247, R187.reuse, -INF , !P2 ;  /* 0xff800000bbf78808 */ /* 0x040fe20005000000 */
[----:B------:R-:W-:Y:S01]  /*25b0*/  FFMA.FTZ R187, -R187, R187, 1 ;  /* 0x3f800000bbbb7423 */ /* 0x000fe200000101bb */
[----:B------:R-:W-:Y:S05]  /*25c0*/  @!P0 ISETP.GE.AND P2, PT, R245, R252, PT ;  /* 0x000000fcf500820c */ /* 0x000fea0003f46270 */
[----:B------:R-:W2:Y:S01]  /*25d0*/  MUFU.TANH R232, R232 ;  /* 0x000000e800e87308 */ /* 0x000ea20000002400 */
[----:B-1----:R-:W-:Y:S01]  /*25e0*/  IMAD.MOV.U32 R246, RZ, RZ, R219 ;  /* 0x000000fffff67224 */ /* 0x002fe200078e00db */
[----:B------:R-:W-:Y:S01]  /*25f0*/  @!P0 FSEL R246, R219, -INF , !P2 ;  /* 0xff800000dbf68808 */ /* 0x000fe20005000000 */
[--C-:B------:R-:W-:Y:S01]  /*2600*/  FFMA.FTZ R242, R247, UR8, -R244.reuse ;  /* 0x00000008f7f27c23 */ /* 0x100fe200080108f4 */
[----:B------:R-:W-:Y:S01]  /*2610*/  @!P0 ISETP.GE.AND P2, PT, R107, R251, PT ;  /* 0x000000fb6b00820c */ /* 0x000fe20003f46270 */
[----:B------:R-:W-:Y:S01]  /*2620*/  FFMA.FTZ R219, -R219, R219, 1 ;  /* 0x3f800000dbdb7423 */ /* 0x000fe200000101db */
[----:B------:R-:W-:Y:S01]  /*2630*/  FMUL.FTZ R187, R187, UR9 ;  /* 0x00000009bbbb7c20 */ /* 0x000fe20008410000 */
[--C-:B------:R-:W-:Y:S03]  /*2640*/  FFMA.FTZ R247, R246, UR8, -R244.reuse ;  /* 0x00000008f6f77c23 */ /* 0x100fe600080108f4 */
[----:B------:R-:W1:Y:S01]  /*2650*/  MUFU.TANH R233, R233 ;  /* 0x000000e900e97308 */ /* 0x000e620000002400 */
[----:B---3--:R-:W-:Y:S01]  /*2660*/  MOV R241, R229 ;  /* 0x000000e500f17202 */ /* 0x008fe20000000f00 */
[----:B------:R-:W-:Y:S01]  /*2670*/  FMUL.FTZ R219, R219, UR9 ;  /* 0x00000009dbdb7c20 */ /* 0x000fe20008410000 */
[----:B------:R-:W-:Y:S02]  /*2680*/  @!P0 FSEL R241, R229, -INF , !P1 ;  /* 0xff800000e5f18808 */ /* 0x000fe40004800000 */
[----:B------:R-:W-:Y:S02]  /*2690*/  @!P0 ISETP.GE.AND P1, PT, R245, R251, PT ;  /* 0x000000fbf500820c */ /* 0x000fe40003f26270 */
[----:B------:R-:W-:Y:S03]  /*26a0*/  @!P0 IADD3 R245, PT, PT, R215, 0x11, RZ ;  /* 0x00000011d7f58810 */ /* 0x000fe60007ffe0ff */
[----:B------:R3:W-:Y:S01]  /*26b0*/  MUFU.EX2 R102, R247 ;  /* 0x000000f700667308 */ /* 0x0007e20000000800 */
[--C-:B------:R-:W-:Y:S01]  /*26c0*/  FFMA.FTZ R248, R241, UR8, -R243.reuse ;  /* 0x00000008f1f87c23 */ /* 0x100fe200080108f3 */
[----:B------:R-:W-:Y:S02]  /*26d0*/  @!P0 IADD3 R241, PT, PT, R215, 0x10, RZ ;  /* 0x00000010d7f18810 */ /* 0x000fe40007ffe0ff */
[----:B--2---:R-:W-:Y:S02]  /*26e0*/  MOV R246, R232 ;  /* 0x000000e800f67202 */ /* 0x004fe40000000f00 */
[----:B------:R-:W-:Y:S04]  /*26f0*/  @!P0 FSEL R246, R232, -INF , !P1 ;  /* 0xff800000e8f68808 */ /* 0x000fe80004800000 */
[----:B------:R-:W2:Y:S01]  /*2700*/  MUFU.TANH R234, R234 ;  /* 0x000000ea00ea7308 */ /* 0x000ea20000002400 */
[-C--:B------:R-:W-:Y:S02]  /*2710*/  @!P0 ISETP.GE.AND P1, PT, R241, R252.reuse, PT ;  /* 0x000000fcf100820c */ /* 0x080fe40003f26270 */
[-C--:B-1----:R-:W-:Y:S02]  /*2720*/  MOV R180, R233.reuse ;  /* 0x000000e900b47202 */ /* 0x082fe40000000f00 */
[C---:B------:R-:W-:Y:S01]  /*2730*/  @!P0 FSEL R180, R233.reuse, -INF , !P1 ;  /* 0xff800000e9b48808 */ /* 0x040fe20004800000 */
[----:B------:R-:W-:Y:S01]  /*2740*/  FFMA.FTZ R233, -R233, R233, 1 ;  /* 0x3f800000e9e97423 */ /* 0x000fe200000101e9 */
[----:B------:R-:W-:Y:S03]  /*2750*/  @!P0 ISETP.GE.AND P1, PT, R245, R252, PT ;  /* 0x000000fcf500820c */ /* 0x000fe60003f26270 */
[----:B------:R-:W1:Y:S01]  /*2760*/  MUFU.TANH R235, R235 ;  /* 0x000000eb00eb7308 */ /* 0x000e620000002400 */
[----:B---3--:R-:W-:Y:S01]  /*2770*/  FFMA.FTZ R247, R246, UR8, -R243 ;  /* 0x00000008f6f77c23 */ /* 0x008fe200080108f3 */
[--C-:B------:R-:W-:Y:S01]  /*2780*/  FFMA.FTZ R101, R180, UR8, -R244.reuse ;  /* 0x00000008b4657c23 */ /* 0x100fe200080108f4 */
[----:B------:R-:W-:Y:S07]  /*2790*/  FMUL.FTZ R233, R233, UR9 ;  /* 0x00000009e9e97c20 */ /* 0x000fee0008410000 */
[----:B------:R3:W-:Y:S01]  /*27a0*/  MUFU.EX2 R103, R242 ;  /* 0x000000f200677308 */ /* 0x0007e20000000800 */
[-C--:B--2---:R-:W-:Y:S02]  /*27b0*/  MOV R246, R234.reuse ;  /* 0x000000ea00f67202 */ /* 0x084fe40000000f00 */
[C---:B------:R-:W-:Y:S01]  /*27c0*/  @!P0 FSEL R246, R234.reuse, -INF , !P1 ;  /* 0xff800000eaf68808 */ /* 0x040fe20004800000 */
[----:B------:R-:W-:Y:S01]  /*27d0*/  FFMA.FTZ R234, -R234, R234, 1 ;  /* 0x3f800000eaea7423 */ /* 0x000fe200000101ea */
[-C--:B------:R-:W-:Y:S03]  /*27e0*/  @!P0 ISETP.GE.AND P1, PT, R241, R251.reuse, PT ;  /* 0x000000fbf100820c */ /* 0x080fe60003f26270 */
[--C-:B------:R-:W-:Y:S01]  /*27f0*/  FFMA.FTZ R180, R246, UR8, -R244.reuse ;  /* 0x00000008f6b47c23 */ /* 0x100fe200080108f4 */
[----:B-1----:R-:W-:Y:S01]  /*2800*/  IMAD.MOV.U32 R241, RZ, RZ, R235 ;  /* 0x000000fffff17224 */ /* 0x002fe200078e00eb */
[----:B------:R-:W-:Y:S01]  /*2810*/  @!P0 FSEL R241, R235, -INF , !P1 ;  /* 0xff800000ebf18808 */ /* 0x000fe20004800000 */
[----:B------:R-:W1:Y:S01]  /*2820*/  MUFU.TANH R236, R236 ;  /* 0x000000ec00ec7308 */ /* 0x000e620000002400 */
[----:B------:R-:W-:Y:S03]  /*2830*/  @!P0 ISETP.GE.AND P1, PT, R245, R251, PT ;  /* 0x000000fbf500820c */ /* 0x000fe60003f26270 */
[--C-:B------:R-:W-:Y:S01]  /*2840*/  FFMA.FTZ R246, R241, UR8, -R243.reuse ;  /* 0x00000008f1f67c23 */ /* 0x100fe200080108f3 */
[----:B---3--:R-:W2:Y:S05]  /*2850*/  LDG.E R242, desc[UR22][R114.64] ;  /* 0x0000001672f27981 */ /* 0x008eaa000c1e1900 */
[----:B------:R-:W3:Y:S01]  /*2860*/  MUFU.TANH R237, R237 ;  /* 0x000000ed00ed7308 */ /* 0x000ee20000002400 */
[----:B------:R4:W2:Y:S09]  /*2870*/  LDG.E R241, desc[UR22][R114.64+0x20] ;  /* 0x0000201672f17981 */ /* 0x0008b2000c1e1900 */
[----:B------:R-:W4:Y:S01]  /*2880*/  MUFU.TANH R238, R238 ;  /* 0x000000ee00ee7308 */ /* 0x000f220000002400 */
[----:B-1----:R-:W-:Y:S02]  /*2890*/  MOV R245, R236 ;  /* 0x000000ec00f57202 */ /* 0x002fe40000000f00 */
[----:B------:R-:W-:Y:S02]  /*28a0*/  @!P0 FSEL R245, R236, -INF , !P1 ;  /* 0xff800000ecf58808 */ /* 0x000fe40004800000 */
[----:B------:R-:W-:Y:S05]  /*28b0*/  @!P0 ISETP.GE.AND P1, PT, R107, R252, PT ;  /* 0x000000fc6b00820c */ /* 0x000fea0003f26270 */
[----:B------:R-:W1:Y:S01]  /*28c0*/  MUFU.TANH R239, R239 ;  /* 0x000000ef00ef7308 */ /* 0x000e620000002400 */
[-C--:B---3--:R-:W-:Y:S01]  /*28d0*/  MOV R113, R237.reuse ;  /* 0x000000ed00717202 */ /* 0x088fe20000000f00 */
[--C-:B------:R-:W-:Y:S01]  /*28e0*/  FFMA.FTZ R245, R245, UR8, -R243.reuse ;  /* 0x00000008f5f57c23 */ /* 0x100fe200080108f3 */
[C---:B------:R-:W-:Y:S01]  /*28f0*/  @!P0 FSEL R113, R237.reuse, -INF , !P1 ;  /* 0xff800000ed718808 */ /* 0x040fe20004800000 */
[----:B------:R-:W-:Y:S06]  /*2900*/  FFMA.FTZ R237, -R237, R237, 1 ;  /* 0x3f800000eded7423 */ /* 0x000fec00000101ed */
[----:B------:R-:W3:Y:S01]  /*2910*/  MUFU.TANH R240, R240 ;  /* 0x000000f000f07308 */ /* 0x000ee20000002400 */
[----:B------:R-:W-:Y:S01]  /*2920*/  FMUL.FTZ R237, R237, UR9 ;  /* 0x00000009eded7c20 */ /* 0x000fe20008410000 */
[----:B----4-:R-:W-:Y:S02]  /*2930*/  @!P0 IADD3 R114, PT, PT, R215, 0x19, RZ ;  /* 0x00000019d7728810 */ /* 0x010fe40007ffe0ff */
[----:B------:R-:W-:Y:S02]  /*2940*/  MOV R115, R238 ;  /* 0x000000ee00737202 */ /* 0x000fe40000000f00 */
[----:B------:R-:W-:Y:S01]  /*2950*/  @!P0 ISETP.GE.AND P1, PT, R114, R252, PT ;  /* 0x000000fc7200820c */ /* 0x000fe20003f26270 */
[--C-:B------:R-:W-:Y:S01]  /*2960*/  FFMA.FTZ R252, R113, UR8, -R244.reuse ;  /* 0x0000000871fc7c23 */ /* 0x100fe200080108f4 */
[----:B-1----:R-:W-:Y:S02]  /*2970*/  MOV R182, R239 ;  /* 0x000000ef00b67202 */ /* 0x002fe40000000f00 */
[----:B------:R-:W-:Y:S01]  /*2980*/  MUFU.EX2 R250, R250 ;  /* 0x000000fa00fa7308 */ /* 0x000fe20000000800 */
[C---:B------:R-:W-:Y:S01]  /*2990*/  @!P0 FSEL R115, R238.reuse, -INF , !P1 ;  /* 0xff800000ee738808 */ /* 0x040fe20004800000 */
[----:B------:R-:W-:Y:S01]  /*29a0*/  FFMA.FTZ R238, -R238, R238, 1 ;  /* 0x3f800000eeee7423 */ /* 0x000fe200000101ee */
[----:B------:R-:W-:Y:S02]  /*29b0*/  @!P0 ISETP.GE.AND P1, PT, R114, R251, PT ;  /* 0x000000fb7200820c */ /* 0x000fe40003f26270 */
[----:B------:R-:W-:Y:S01]  /*29c0*/  @!P0 FSEL R182, R239, -INF , !P2 ;  /* 0xff800000efb68808 */ /* 0x000fe20005000000 */
[----:B------:R-:W-:Y:S01]  /*29d0*/  FFMA.FTZ R244, R115, UR8, -R244 ;  /* 0x0000000873f47c23 */ /* 0x000fe200080108f4 */
[----:B---3--:R-:W-:Y:S03]  /*29e0*/  MOV R114, R240 ;  /* 0x000000f000727202 */ /* 0x008fe60000000f00 */
[----:B------:R-:W1:Y:S01]  /*29f0*/  MUFU.EX2 R249, R249 ;  /* 0x000000f900f97308 */ /* 0x000e620000000800 */
[----:B------:R-:W-:Y:S09]  /*2a00*/  @!P0 FSEL R114, R240, -INF , !P1 ;  /* 0xff800000f0728808 */ /* 0x000ff20004800000 */
[----:B------:R3:W-:Y:S10]  /*2a10*/  MUFU.EX2 R251, R244 ;  /* 0x000000f400fb7308 */ /* 0x0007f40000000800 */
[----:B------:R-:W-:Y:S01]  /*2a20*/  MUFU.EX2 R248, R248 ;  /* 0x000000f800f87308 */ /* 0x000fe20000000800 */
[----:B-1----:R-:W-:Y:S05]  /*2a30*/  F2FP.BF16.F32.PACK_AB R61, R249, R250 ;  /* 0x000000faf93d723e */ /* 0x002fea00000010ff */
[----:B------:R-:W-:Y:S04]  /*2a40*/  STS [R208+0x400], R61 ;  /* 0x0004003dd0007388 */ /* 0x000fe80000000800 */
[----:B------:R-:W1:Y:S01]  /*2a50*/  MUFU.EX2 R247, R247 ;  /* 0x000000f700f77308 */ /* 0x000e620000000800 */
[--C-:B---3--:R-:W-:Y:S01]  /*2a60*/  FFMA.FTZ R244, R182, UR8, -R243.reuse ;  /* 0x00000008b6f47c23 */ /* 0x108fe200080108f3 */
[----:B------:R-:W-:Y:S01]  /*2a70*/  FFMA.FTZ R243, R114, UR8, -R243 ;  /* 0x0000000872f37c23 */ /* 0x000fe200080108f3 */
[----:B------:R-:W-:Y:S07]  /*2a80*/  F2FP.BF16.F32.PACK_AB R182, R102, R103 ;  /* 0x0000006766b6723e */ /* 0x000fee00000010ff */
[----:B------:R-:W-:Y:S01]  /*2a90*/  MUFU.EX2 R101, R101 ;  /* 0x0000006500657308 */ /* 0x000fe20000000800 */
[----:B------:R-:W-:Y:S09]  /*2aa0*/  STS [R227], R182 ;  /* 0x000000b6e3007388 */ /* 0x000ff20000000800 */
[----:B------:R-:W3:Y:S01]  /*2ab0*/  MUFU.EX2 R180, R180 ;  /* 0x000000b400b47308 */ /* 0x000ee20000000800 */
[----:B-1----:R-:W-:Y:S05]  /*2ac0*/  F2FP.BF16.F32.PACK_AB R114, R247, R248 ;  /* 0x000000f8f772723e */ /* 0x002fea00000010ff */
[----:B------:R-:W-:Y:S04]  /*2ad0*/  STS [R227+0x400], R114 ;  /* 0x00040072e3007388 */ /* 0x000fe80000000800 */
[----:B------:R-:W-:Y:S10]  /*2ae0*/  MUFU.EX2 R246, R246 ;  /* 0x000000f600f67308 */ /* 0x000ff40000000800 */
[----:B------:R-:W1:Y:S01]  /*2af0*/  MUFU.EX2 R245, R245 ;  /* 0x000000f500f57308 */ /* 0x000e620000000800 */
[----:B---3--:R-:W-:Y:S05]  /*2b00*/  F2FP.BF16.F32.PACK_AB R181, R180, R101 ;  /* 0x00000065b4b5723e */ /* 0x008fea00000010ff */
[----:B------:R-:W-:Y:S04]  /*2b10*/  STS [R226], R181 ;  /* 0x000000b5e2007388 */ /* 0x000fe80000000800 */
[----:B------:R-:W3:Y:S10]  /*2b20*/  MUFU.EX2 R252, R252 ;  /* 0x000000fc00fc7308 */ /* 0x000ef40000000800 */
[----:B------:R-:W-:Y:S01]  /*2b30*/  MUFU.EX2 R244, R244 ;  /* 0x000000f400f47308 */ /* 0x000fe20000000800 */
[----:B-1----:R-:W-:Y:S05]  /*2b40*/  F2FP.BF16.F32.PACK_AB R115, R245, R246 ;  /* 0x000000f6f573723e */ /* 0x002fea00000010ff */
[----:B------:R-:W-:Y:S04]  /*2b50*/  STS [R226+0x400], R115 ;  /* 0x00040073e2007388 */ /* 0x000fe80000000800 */
[----:B------:R-:W1:Y:S01]  /*2b60*/  MUFU.EX2 R243, R243 ;  /* 0x000000f300f37308 */ /* 0x000e620000000800 */
[----:B---3--:R-:W-:Y:S05]  /*2b70*/  F2FP.BF16.F32.PACK_AB R113, R251, R252 ;  /* 0x000000fcfb71723e */ /* 0x008fea00000010ff */
[----:B------:R-:W-:Y:S01]  /*2b80*/  STS [R216], R113 ;  /* 0x00000071d8007388 */ /* 0x000fe20000000800 */
[----:B-1----:R-:W-:Y:S05]  /*2b90*/  F2FP.BF16.F32.PACK_AB R107, R243, R244 ;  /* 0x000000f4f36b723e */ /* 0x002fea00000010ff */
        /* <DEDUP_REMOVED lines=41> */
[----:B------:R-:W-:Y:S03]  /*2e30*/  FADD.FTZ R114, -R242, R5 ;  /* 0x00000005f2727221 */ /* 0x000fe60000010100 */
[----:B------:R-:W-:Y:S01]  /*2e40*/  FMUL.FTZ R107, R106, R107 ;  /* 0x0000006b6a6b7220 */ /* 0x000fe20000410000 */
[----:B------:R-:W-:Y:S03]  /*2e50*/  HMMA.16816.F32.BF16 R16, R56, R178, R16 ;  /* 0x000000b23810723c */ /* 0x000fe60000041810 */
[----:B------:R-:W-:Y:S01]  /*2e60*/  FMUL.FTZ R114, R105, R114 ;  /* 0x0000007269727220 */ /* 0x000fe20000410000 */
[C---:B------:R-:W-:Y:S01]  /*2e70*/  FADD.FTZ R106, -R242.reuse, R8 ;  /* 0x00000008f26a7221 */ /* 0x040fe20000010100 */
[----:B------:R-:W-:Y:S01]  /*2e80*/  FADD.FTZ R105, -R242, R9 ;  /* 0x00000009f2697221 */ /* 0x000fe20000010100 */
[----:B------:R-:W-:Y:S01]  /*2e90*/  FMUL.FTZ R183, R107, R183 ;  /* 0x000000b76bb77220 */ /* 0x000fe20000410000 */
[----:B------:R-:W-:Y:S01]  /*2ea0*/  FMUL.FTZ R184, R114, R184 ;  /* 0x000000b872b87220 */ /* 0x000fe20000410000 */
[----:B------:R-:W-:Y:S01]  /*2eb0*/  FMUL.FTZ R106, R103, R106 ;  /* 0x0000006a676a7220 */ /* 0x000fe20000410000 */
[----:B------:R-:W-:Y:S02]  /*2ec0*/  FMUL.FTZ R105, R102, R105 ;  /* 0x0000006966697220 */ /* 0x000fe40000410000 */
        /* <DEDUP_REMOVED lines=9> */
[----:B------:R-:W-:Y:S02]  /*2f60*/  FMUL.FTZ R233, R102, R233 ;  /* 0x000000e966e97220 */ /* 0x000fe40000410000 */
[----:B------:R-:W-:Y:S01]  /*2f70*/  FMUL.FTZ R252, R252, R107 ;  /* 0x0000006bfcfc7220 */ /* 0x000fe20000410000 */
[----:B------:R-:W-:Y:S01]  /*2f80*/  FMUL.FTZ R242, R251, R242 ;  /* 0x000000f2fbf27220 */ /* 0x000fe20000410000 */
[----:B------:R-:W-:Y:S01]  /*2f90*/  FMUL.FTZ R251, R234, UR9 ;  /* 0x00000009eafb7c20 */ /* 0x000fe20008410000 */
[----:B------:R-:W-:Y:S01]  /*2fa0*/  F2FP.BF16.F32.PACK_AB R234, R219, R187 ;  /* 0x000000bbdbea723e */ /* 0x000fe200000010ff */
[----:B------:R-:W-:Y:S01]  /*2fb0*/  FMUL.FTZ R237, R252, R237 ;  /* 0x000000edfced7220 */ /* 0x000fe20000410000 */
[C---:B------:R-:W-:Y:S01]  /*2fc0*/  FADD.FTZ R187, -R241.reuse, R6 ;  /* 0x00000006f1bb7221 */ /* 0x040fe20000010100 */
[----:B------:R-:W-:Y:S01]  /*2fd0*/  FMUL.FTZ R184, R180, R251 ;  /* 0x000000fbb4b87220 */ /* 0x000fe20000410000 */
[----:B------:R-:W-:Y:S04]  /*2fe0*/  FMUL.FTZ R251, R238, UR9 ;  /* 0x00000009eefb7c20 */ /* 0x000fe80008410000 */
[----:B------:R-:W-:Y:S01]  /*2ff0*/  F2FP.BF16.F32.PACK_AB R233, R184, R233 ;  /* 0x000000e9b8e9723e */ /* 0x000fe200000010ff */
[----:B------:R-:W-:Y:S01]  /*3000*/  FMUL.FTZ R242, R242, R251 ;  /* 0x000000fbf2f27220 */ /* 0x000fe20000410000 */
[----:B------:R-:W-:Y:S01]  /*3010*/  FADD.FTZ R184, -R241, R7 ;  /* 0x00000007f1b87221 */ /* 0x000fe20000010100 */
        /* <DEDUP_REMOVED lines=25> */
.L_x_531:
[----:B------:R-:W-:Y:S01]  /*31b0*/  FFMA.FTZ R185, -R185, R185, 1 ;  /* 0x3f800000b9b97423 */ /* 0x000fe200000101b9 */
[----:B------:R-:W-:Y:S01]  /*31c0*/  FFMA.FTZ R186, -R186, R186, 1 ;  /* 0x3f800000baba7423 */ /* 0x000fe200000101ba */
[----:B------:R-:W-:Y:S01]  /*31d0*/  FADD.FTZ R4, -R241, R11 ;  /* 0x0000000bf1047221 */ /* 0x000fe20000010100 */
[----:B------:R-:W-:Y:S01]  /*31e0*/  FMUL.FTZ R187, R250, R187 ;  /* 0x000000bbfabb7220 */ /* 0x000fe20000410000 */
[----:B------:R-:W-:Y:S01]  /*31f0*/  FMUL.FTZ R184, R249, R184 ;  /* 0x000000b8f9b87220 */ /* 0x000fe20000410000 */
[----:B-1----:R-:W-:Y:S01]  /*3200*/  FMUL.FTZ R6, R185, UR9 ;  /* 0x00000009b9067c20 */ /* 0x002fe20008410000 */
[----:B------:R-:W-:Y:S01]  /*3210*/  FMUL.FTZ R7, R186, UR9 ;  /* 0x00000009ba077c20 */ /* 0x000fe20008410000 */
[----:B------:R-:W-:Y:S01]  /*3220*/  FFMA.FTZ R232, -R232, R232, 1 ;  /* 0x3f800000e8e87423 */ /* 0x000fe200000101e8 */
[----:B------:R-:W-:Y:S01]  /*3230*/  FADD.FTZ R5, -R241, R10 ;  /* 0x0000000af1057221 */ /* 0x000fe20000010100 */
[----:B------:R-:W-:Y:S01]  /*3240*/  FFMA.FTZ R229, -R229, R229, 1 ;  /* 0x3f800000e5e57423 */ /* 0x000fe200000101e5 */
[----:B------:R-:W-:Y:S01]  /*3250*/  FMUL.FTZ R4, R247, R4 ;  /* 0x00000004f7047220 */ /* 0x000fe20000410000 */
[----:B------:R-:W-:Y:S01]  /*3260*/  FMUL.FTZ R6, R187, R6 ;  /* 0x00000006bb067220 */ /* 0x000fe20000410000 */
[----:B------:R-:W-:Y:S01]  /*3270*/  FMUL.FTZ R7, R184, R7 ;  /* 0x00000007b8077220 */ /* 0x000fe20000410000 */
[----:B------:R-:W-:Y:S01]  /*3280*/  FMUL.FTZ R13, R232, UR9 ;  /* 0x00000009e80d7c20 */ /* 0x000fe20008410000 */
[C---:B------:R-:W-:Y:S01]  /*3290*/  FADD.FTZ R9, -R241.reuse, R14 ;  /* 0x0000000ef1097221 */ /* 0x040fe20000010100 */
[----:B------:R-:W-:Y:S01]  /*32a0*/  FMUL.FTZ R5, R248, R5 ;  /* 0x00000005f8057220 */ /* 0x000fe20000410000 */
[----:B------:R-:W-:Y:S01]  /*32b0*/  FADD.FTZ R8, -R241, R15 ;  /* 0x0000000ff1087221 */ /* 0x000fe20000010100 */
[----:B------:R-:W-:Y:S01]  /*32c0*/  FMUL.FTZ R12, R229, UR9 ;  /* 0x00000009e50c7c20 */ /* 0x000fe20008410000 */
[----:B------:R-:W-:Y:S01]  /*32d0*/  FFMA.FTZ R235, -R235, R235, 1 ;  /* 0x3f800000ebeb7423 */ /* 0x000fe200000101eb */
[----:B------:R-:W-:Y:S01]  /*32e0*/  FFMA.FTZ R236, -R236, R236, 1 ;  /* 0x3f800000ecec7423 */ /* 0x000fe200000101ec */
[----:B------:R-:W-:Y:S01]  /*32f0*/  FMUL.FTZ R4, R4, R13 ;  /* 0x0000000d04047220 */ /* 0x000fe20000410000 */
[----:B------:R-:W-:Y:S01]  /*3300*/  F2FP.BF16.F32.PACK_AB R13, R7, R6 ;  /* 0x00000006070d723e */ /* 0x000fe200000010ff */
[C---:B------:R-:W-:Y:S01]  /*3310*/  FADD.FTZ R11, -R241.reuse, R18 ;  /* 0x00000012f10b7221 */ /* 0x040fe20000010100 */
[----:B------:R-:W-:Y:S01]  /*3320*/  FADD.FTZ R10, -R241, R19 ;  /* 0x00000013f10a7221 */ /* 0x000fe20000010100 */
[----:B------:R-:W-:Y:S01]  /*3330*/  FMUL.FTZ R9, R246, R9 ;  /* 0x00000009f6097220 */ /* 0x000fe20000410000 */
[----:B------:R-:W-:Y:S01]  /*3340*/  FMUL.FTZ R8, R245, R8 ;  /* 0x00000008f5087220 */ /* 0x000fe20000410000 */
[----:B------:R-:W-:Y:S01]  /*3350*/  FMUL.FTZ R5, R5, R12 ;  /* 0x0000000c05057220 */ /* 0x000fe20000410000 */
[----:B------:R-:W-:Y:S01]  /*3360*/  FFMA.FTZ R239, -R239, R239, 1 ;  /* 0x3f800000efef7423 */ /* 0x000fe200000101ef */
[----:B------:R-:W-:Y:S01]  /*3370*/  FFMA.FTZ R240, -R240, R240, 1 ;  /* 0x3f800000f0f07423 */ /* 0x000fe200000101f0 */
[----:B------:R-:W-:Y:S01]  /*3380*/  FMUL.FTZ R6, R235, UR9 ;  /* 0x00000009eb067c20 */ /* 0x000fe20008410000 */
[----:B------:R-:W-:Y:S01]  /*3390*/  FMUL.FTZ R7, R236, UR9 ;  /* 0x00000009ec077c20 */ /* 0x000fe20008410000 */
[----:B------:R-:W-:Y:S01]  /*33a0*/  FMUL.FTZ R12, R239, UR9 ;  /* 0x00000009ef0c7c20 */ /* 0x000fe20008410000 */
[----:B------:R-:W-:Y:S01]  /*33b0*/  FMUL.FTZ R15, R240, UR9 ;  /* 0x00000009f00f7c20 */ /* 0x000fe20008410000 */
[----:B------:R-:W-:Y:S01]  /*33c0*/  FMUL.FTZ R6, R9, R6 ;  /* 0x0000000609067220 */ /* 0x000fe20000410000 */
[----:B------:R-:W-:Y:S01]  /*33d0*/  FMUL.FTZ R7, R8, R7 ;  /* 0x0000000708077220 */ /* 0x000fe20000410000 */
[----:B------:R-:W-:Y:S01]  /*33e0*/  FMUL.FTZ R11, R244, R11 ;  /* 0x0000000bf40b7220 */ /* 0x000fe20000410000 */
[----:B------:R-:W-:Y:S01]  /*33f0*/  FMUL.FTZ R10, R243, R10 ;  /* 0x0000000af30a7220 */ /* 0x000fe20000410000 */
[----:B------:R-:W-:Y:S01]  /*3400*/  F2FP.BF16.F32.PACK_AB R56, R4, R5 ;  /* 0x000000050438723e */ /* 0x000fe200000010ff */
[----:B------:R-:W-:Y:S01]  /*3410*/  STS [R208+-0x2000], R183 ;  /* 0xffe000b7d0007388 */ /* 0x000fe20000000800 */
[----:B------:R-:W-:Y:S01]  /*3420*/  FMUL.FTZ R11, R11, R12 ;  /* 0x0000000c0b0b7220 */ /* 0x000fe20000410000 */
[----:B------:R-:W-:Y:S01]  /*3430*/  FMUL.FTZ R10, R10, R15 ;  /* 0x0000000f0a0a7220 */ /* 0x000fe20000410000 */
[----:B------:R-:W-:Y:S02]  /*3440*/  F2FP.BF16.F32.PACK_AB R65, R7, R6 ;  /* 0x000000060741723e */ /* 0x000fe400000010ff */
[----:B------:R-:W-:Y:S01]  /*3450*/  STS [R208+-0x1c00], R13 ;  /* 0xffe4000dd0007388 */ /* 0x000fe20000000800 */
[----:B------:R-:W-:Y:S01]  /*3460*/  F2FP.BF16.F32.PACK_AB R237, R242, R237 ;  /* 0x000000edf2ed723e */ /* 0x000fe200000010ff */
[----:B------:R-:W-:Y:S01]  /*3470*/  IMAD R219, R214, UR7, RZ ;  /* 0x00000007d6db7c24 */ /* 0x000fe2000f8e02ff */
[----:B------:R-:W-:Y:S02]  /*3480*/  F2FP.BF16.F32.PACK_AB R101, R10, R11 ;  /* 0x0000000b0a65723e */ /* 0x000fe400000010ff */
[----:B------:R-:W-:Y:S05]  /*3490*/  STS [R227+-0x2000], R234 ;  /* 0xffe000eae3007388 */ /* 0x000fea0000000800 */
[----:B------:R-:W-:Y:S05]  /*34a0*/  STS [R227+-0x1c00], R56 ;  /* 0xffe40038e3007388 */ /* 0x000fea0000000800 */
        /* <DEDUP_REMOVED lines=54> */
[----:B------:R-:W-:Y:S04]  /*3810*/  LEA R5, -R219, RZ, 0x6 ;  /* 0x000000ffdb057211 */ /* 0x000fe800078e31ff */
        /* <DEDUP_REMOVED lines=21> */
.L_x_532:
        /* <DEDUP_REMOVED lines=202> */
.L_x_530:
        /* <DEDUP_REMOVED lines=165> */
.L_x_527:
        /* <DEDUP_REMOVED lines=10> */
.L_x_535:
        /* <DEDUP_REMOVED lines=16> */
.L_x_1253:


//--------------------- .text._ZN5flash44flash_bwd_dq_dk_dv_loop_seqk_parallel_kernelI23Flash_bwd_kernel_traitsILi128ELi64ELi64ELi8ELi4ELi2ELi2ELb1ELb0EN7cutlass10bfloat16_tE19Flash_kernel_traitsILi128ELi64ELi64ELi8ES3_EELb1ELb1ELb0ELb0ELb0ELb1ELb0EEEvNS_16Flash_bwd_paramsE --------------------------
	.section	.text._ZN5flash44flash_bwd_dq_dk_dv_loop_seqk_parallel_kernelI23Flash_bwd_kernel_traitsILi128ELi64ELi64ELi8ELi4ELi2ELi2ELb1ELb0EN7cutlass10bfloat16_tE19Flash_kernel_traitsILi128ELi64ELi64ELi8ES3_EELb1ELb1ELb0ELb0ELb0ELb1ELb0EEEvNS_16Flash_bwd_paramsE,"ax",@progbits
	.align	128
        .global         _ZN5flash44flash_bwd_dq_dk_dv_loop_seqk_parallel_kernelI23Flash_bwd_kernel_traitsILi128ELi64ELi64ELi8ELi4ELi2ELi2ELb1ELb0EN7cutlass10bfloat16_tE19Flash_kernel_traitsILi128ELi64ELi64ELi8ES3_EELb1ELb1ELb0ELb0ELb0ELb1ELb0EEEvNS_16Flash_bwd_paramsE
        .type           _ZN5flash44flash_bwd_dq_dk_dv_loop_seqk_parallel_kernelI23Flash_bwd_kernel_traitsILi128ELi64ELi64ELi8ELi4ELi2ELi2ELb1ELb0EN7cutlass10bfloat16_tE19Flash_kernel_traitsILi128ELi64ELi64ELi8ES3_EELb1ELb1ELb0ELb0ELb0ELb1ELb0EEEvNS_16Flash_bwd_paramsE,@function
        .size           _ZN5flash44flash_bwd_dq_dk_dv_loop_seqk_parallel_kernelI23Flash_bwd_kernel_traitsILi128ELi64ELi64ELi8ELi4ELi2ELi2ELb1ELb0EN7cutlass10bfloat16_tE19Flash_kernel_traitsILi128ELi64ELi64ELi8ES3_EELb1ELb1ELb0ELb0ELb0ELb1ELb0EEEvNS_16Flash_bwd_paramsE,(.L_x_1254 - _ZN5flash44flash_bwd_dq_dk_dv_loop_seqk_parallel_kernelI23Flash_bwd_kernel_traitsILi128ELi64ELi64ELi8ELi4ELi2ELi2ELb1ELb0EN7cutlass10bfloat16_tE19Flash_kernel_traitsILi128ELi64ELi64ELi8ES3_EELb1ELb1ELb0ELb0ELb0ELb1ELb0EEEvNS_16Flash_bwd_paramsE)
        .other          _ZN5flash44flash_bwd_dq_dk_dv_loop_seqk_parallel_kernelI23Flash_bwd_kernel_traitsILi128ELi64ELi64ELi8ELi4ELi2ELi2ELb1ELb0EN7cutlass10bfloat16_tE19Flash_kernel_traitsILi128ELi64ELi64ELi8ES3_EELb1ELb1ELb0ELb0ELb0ELb1ELb0EEEvNS_16Flash_bwd_paramsE,@"STO_CUDA_ENTRY STV_DEFAULT"
_ZN5flash44flash_bwd_dq_dk_dv_loop_seqk_parallel_kernelI23Flash_bwd_kernel_traitsILi128ELi64ELi64ELi8ELi4ELi2ELi2ELb1ELb0EN7cutlass10bfloat16_tE19Flash_kernel_traitsILi128ELi64ELi64ELi8ES3_EELb1ELb1ELb0ELb0ELb0ELb1ELb0EEEvNS_16Flash_bwd_paramsE:
.text._ZN5flash44flash_bwd_dq_dk_dv_loop_seqk_parallel_kernelI23Flash_bwd_kernel_traitsILi128ELi64ELi64ELi8ELi4ELi2ELi2ELb1ELb0EN7cutlass10bfloat16_tE19Flash_kernel_traitsILi128ELi64ELi64ELi8ES3_EELb1ELb1ELb0ELb0ELb0ELb1ELb0EEEvNS_16Flash_bwd_paramsE:
        /* <DEDUP_REMOVED lines=18> */
[----:B------:R-:W4:Y:S01]  /*0120*/  S2UR UR16, SR_CTAID.X ;  /* 0x00000000001079c3 */ /* 0x000f220000002500 */
[----:B------:R-:W1:Y:S01]  /*0130*/  LDCU.64 UR8, c[0x0][0x470] ;  /* 0x00008e00ff0877ac */ /* 0x000e620008000a00 */
[----:B------:R-:W-:Y:S01]  /*0140*/  UMOV UR22, URZ ;  /* 0x000000ff00167c82 */ /* 0x000fe20008000000 */
[----:B------:R-:W-:Y:S01]  /*0150*/  UMOV UR23, URZ ;  /* 0x000000ff00177c82 */ /* 0x000fe20008000000 */
        /* <DEDUP_REMOVED lines=11> */
[----:B------:R-:W-:-:S02]  /*0210*/  LOP3.LUT R213, R202, 0x30, RZ, 0xc0, !PT ;  /* 0x00000030cad57812 */ /* 0x000fc400078ec0ff */
[--C-:B------:R-:W-:Y:S02]  /*0220*/  LOP3.LUT R217, R217, 0x20, R0.reuse, 0x78, !PT ;  /* 0x00000020d9d97812 */ /* 0x100fe400078e7800 */
[----:B------:R-:W-:Y:S01]  /*0230*/  LOP3.LUT R213, R213, 0x7, R0, 0xf8, !PT ;  /* 0x00000007d5d57812 */ /* 0x000fe200078ef800 */
[----:B------:R-:W-:Y:S01]  /*0240*/  IMAD.SHL.U32 R0, R206, 0x10, RZ ;  /* 0x00000010ce007824 */ /* 0x000fe200078e00ff */
[----:B------:R-:W-:Y:S02]  /*0250*/  LOP3.LUT R7, R5, 0x200, RZ, 0xc0, !PT ;  /* 0x0000020005077812 */ /* 0x000fe400078ec0ff */
[----:B------:R-:W-:Y:S02]  /*0260*/  SHF.R.U32.HI R215, RZ, 0x3, R206 ;  /* 0x00000003ffd77819 */ /* 0x000fe400000116ce */
[--C-:B------:R-:W-:Y:S02]  /*0270*/  LOP3.LUT R7, R7, 0x3800, R0.reuse, 0xf8, !PT ;  /* 0x0000380007077812 */ /* 0x100fe400078ef800 */
[----:B------:R-:W-:-:S02]  /*0280*/  LOP3.LUT R217, R217, 0x1c0, R0, 0xf8, !PT ;  /* 0x000001c0d9d97812 */ /* 0x000fc400078ef800 */
[----:B------:R-:W-:Y:S02]  /*0290*/  LOP3.LUT R0, R0, 0x1c0, RZ, 0xc0, !PT ;  /* 0x000001c000007812 */ /* 0x000fe400078ec0ff */
[C---:B------:R-:W-:Y:S02]  /*02a0*/  LOP3.LUT R15, R5.reuse, 0xc00, RZ, 0xc0, !PT ;  /* 0x00000c00050f7812 */ /* 0x040fe400078ec0ff */
[----:B------:R-:W-:Y:S02]  /*02b0*/  LOP3.LUT R11, R5, 0x400, RZ, 0xc0, !PT ;  /* 0x00000400050b7812 */ /* 0x000fe400078ec0ff */
[----:B------:R-:W-:Y:S02]  /*02c0*/  LOP3.LUT R13, R0, 0x18, R215, 0xf8, !PT ;  /* 0x00000018000d7812 */ /* 0x000fe400078ef8d7 */
[--C-:B------:R-:W-:Y:S02]  /*02d0*/  LOP3.LUT R0, R15, 0x6, R210.reuse, 0xf8, !PT ;  /* 0x000000060f007812 */ /* 0x100fe400078ef8d2 */
[----:B------:R-:W-:-:S02]  /*02e0*/  LOP3.LUT R11, R11, 0x6, R210, 0xf8, !PT ;  /* 0x000000060b0b7812 */ /* 0x000fc400078ef8d2 */
[----:B------:R-:W-:Y:S02]  /*02f0*/  LOP3.LUT R216, R13, 0x38, R210, 0x78, !PT ;  /* 0x000000380dd87812 */ /* 0x000fe400078e78d2 */
[----:B------:R-:W-:Y:S02]  /*0300*/  LOP3.LUT R210, R210, 0x20, RZ, 0xc0, !PT ;  /* 0x00000020d2d27812 */ /* 0x000fe400078ec0ff */
[----:B------:R-:W-:Y:S02]  /*0310*/  LOP3.LUT R2, R3, 0x1c0, RZ, 0xc0, !PT ;  /* 0x000001c003027812 */ /* 0x000fe400078ec0ff */
[----:B------:R-:W-:Y:S02]  /*0320*/  LOP3.LUT R17, R202, 0x10, RZ, 0xc0, !PT ;  /* 0x00000010ca117812 */ /* 0x000fe400078ec0ff */
[----:B------:R-:W-:Y:S02]  /*0330*/  LOP3.LUT R15, R9, 0x1f8, RZ, 0xc0, !PT ;  /* 0x000001f8090f7812 */ /* 0x000fe400078ec0ff */
[----:B------:R-:W-:-:S02]  /*0340*/  LOP3.LUT R210, R210, 0x18, R215, 0xf8, !PT ;  /* 0x00000018d2d27812 */ /* 0x000fc400078ef8d7 */
[----:B------:R-:W-:Y:S02]  /*0350*/  LOP3.LUT R13, R2, 0x38, R9, 0xf8, !PT ;  /* 0x00000038020d7812 */ /* 0x000fe400078ef809 */
[----:B------:R-:W-:Y:S02]  /*0360*/  R2P PR, R206, 0xe ;  /* 0x0000000ece007804 */ /* 0x000fe40000000000 */
[--C-:B------:R-:W-:Y:S02]  /*0370*/  LOP3.LUT R204, R17, 0x8, R206.reuse, 0xf8, !PT ;  /* 0x0000000811cc7812 */ /* 0x100fe400078ef8ce */
[----:B------:R-:W-:Y:S02]  /*0380*/  LOP3.LUT R218, R15, 0x38, R206, 0x78, !PT ;  /* 0x000000380fda7812 */ /* 0x000fe400078e78ce */
[----:B------:R-:W-:Y:S02]  /*0390*/  LOP3.LUT R210, R210, 0x1c0, R3, 0xf8, !PT ;  /* 0x000001c0d2d27812 */ /* 0x000fe400078ef803 */
[----:B------:R-:W-:-:S02]  /*03a0*/  LOP3.LUT R217, R0, R217, RZ, 0xfc, !PT ;  /* 0x000000d900d97212 */ /* 0x000fc400078efcff */
[----:B------:R-:W-:Y:S02]  /*03b0*/  LOP3.LUT R206, R13, 0x8, R206, 0x78, !PT ;  /* 0x000000080dce7812 */ /* 0x000fe400078e78ce */
[----:B------:R-:W-:Y:S02]  /*03c0*/  LOP3.LUT R0, R3, 0x200, RZ, 0xc0, !PT ;  /* 0x0000020003007812 */ /* 0x000fe400078ec0ff */
[--C-:B------:R-:W-:Y:S02]  /*03d0*/  LOP3.LUT R218, R218, 0x1e00, R9.reuse, 0xf8, !PT ;  /* 0x00001e00dada7812 */ /* 0x100fe400078ef809 */
[----:B------:R-:W-:Y:S02]  /*03e0*/  LOP3.LUT R210, R210, 0x38, R9, 0x78, !PT ;  /* 0x00000038d2d27812 */ /* 0x000fe400078e7809 */
[----:B------:R-:W-:Y:S02]  /*03f0*/  LOP3.LUT R202, R13, 0x8, R202, 0x78, !PT ;  /* 0x000000080dca7812 */ /* 0x000fe400078e78ca */
[----:B------:R-:W-:-:S02]  /*0400*/  LOP3.LUT R206, R7, R206, RZ, 0xfc, !PT ;  /* 0x000000ce07ce7212 */ /* 0x000fc400078efcff */
[--C-:B------:R-:W-:Y:S02]  /*0410*/  LOP3.LUT R9, R0, 0xc00, R5.reuse, 0xf8, !PT ;  /* 0x00000c0000097812 */ /* 0x100fe400078ef805 */
[----:B------:R-:W-:Y:S02]  /*0420*/  LOP3.LUT R204, R204, R13, RZ, 0x3c, !PT ;  /* 0x0000000dcccc7212 */ /* 0x000fe400078e3cff */
[--C-:B------:R-:W-:Y:S02]  /*0430*/  LOP3.LUT R7, R0, 0x400, R5.reuse, 0xf8, !PT ;  /* 0x0000040000077812 */ /* 0x100fe400078ef805 */
[-C--:B------:R-:W-:Y:S02]  /*0440*/  LOP3.LUT R212, R9, R202.reuse, RZ, 0xfc, !PT ;  /* 0x000000ca09d47212 */ /* 0x080fe400078efcff */
[----:B------:R-:W-:Y:S02]  /*0450*/  LOP3.LUT R204, R204, 0x200, R5, 0xf8, !PT ;  /* 0x00000200cccc7812 */ /* 0x000fe400078ef805 */
[----:B------:R-:W-:-:S02]  /*0460*/  LOP3.LUT R202, R7, R202, RZ, 0xfc, !PT ;  /* 0x000000ca07ca7212 */ /* 0x000fc400078efcff */
        /* <DEDUP_REMOVED lines=8> */
[----:B------:R-:W-:Y:S01]  /*04f0*/  LOP3.LUT R216, R11, R216, RZ, 0xfc, !PT ;  /* 0x000000d80bd87212 */ /* 0x000fe200078efcff */
[----:B------:R-:W-:Y:S01]  /*0500*/  IMAD.IADD R208, R212, 0x1, R209 ;  /* 0x00000001d4d07824 */ /* 0x000fe200078e02d1 */
[----:B------:R-:W-:Y:S01]  /*0510*/  LOP3.LUT R210, R210, 0x200, R3, 0xf8, !PT ;  /* 0x00000200d2d27812 */ /* 0x000fe200078ef803 */
[----:B------:R-:W-:Y:S01]  /*0520*/  IMAD.IADD R201, R209, 0x1, R202 ;  /* 0x00000001d1c97824 */ /* 0x000fe200078e02ca */
[----:B------:R-:W-:-:S02]  /*0530*/  SEL R207, R207, 0xffffffe0, !P1 ;  /* 0xffffffe0cfcf7807 */ /* 0x000fc40004800000 */
[----:B------:R-:W-:Y:S02]  /*0540*/  LEA R206, R206, UR4, 0x1 ;  /* 0x00000004cece7c11 */ /* 0x000fe4000f8e08ff */
[----:B------:R-:W-:Y:S02]  /*0550*/  LEA R218, R218, UR6, 0x1 ;  /* 0x00000006dada7c11 */ /* 0x000fe4000f8e08ff */
[----:B------:R-:W-:Y:S02]  /*0560*/  LEA R216, R216, UR6, 0x1 ;  /* 0x00000006d8d87c11 */ /* 0x000fe4000f8e08ff */
[----:B------:R-:W-:Y:S02]  /*0570*/  LEA R210, R210, UR6, 0x1 ;  /* 0x00000006d2d27c11 */ /* 0x000fe4000f8e08ff */
[----:B----4-:R-:W-:-:S07]  /*0580*/  IADD3 R205, PT, PT, R207, R206, R209 ;  /* 0x000000cecfcd7210 */ /* 0x010fce0007ffe0d1 */
.L_x_573:
[----:B-1----:R-:W1:Y:S01]  /*0590*/  LDCU.64 UR4, c[0x0][0x478] ;  /* 0x00008f00ff0477ac */ /* 0x002e620008000a00 */
[----:B------:R-:W2:Y:S01]  /*05a0*/  LDC.64 R2, c[0x0][0x460] ;  /* 0x00011800ff027b82 */ /* 0x000ea20000000a00 */
[----:B------:R-:W-:Y:S01]  /*05b0*/  ISETP.NE.U32.AND P5, PT, RZ, UR8, PT ;  /* 0x00000008ff007c0c */ /* 0x000fe2000bfa5070 */
[----:B---3--:R-:W-:Y:S01]  /*05c0*/  IMAD.SHL.U32 R11, R214, 0x4, RZ ;  /* 0x00000004d60b7824 */ /* 0x008fe200078e00ff */
[----:B------:R-:W-:Y:S01]  /*05d0*/  SHF.R.U32.HI R8, RZ, 0x1e, R214 ;  /* 0x0000001eff087819 */ /* 0x000fe200000116d6 */
[----:B------:R-:W-:Y:S01]  /*05e0*/  IMAD.MOV.U32 R235, RZ, RZ, RZ ;  /* 0x000000ffffeb7224 */ /* 0x000fe200078e00ff */
[----:B------:R-:W-:-:S03]  /*05f0*/  ISETP.NE.AND.EX P5, PT, RZ, UR9, PT, P5 ;  /* 0x00000009ff007c0c */ /* 0x000fc6000bfa5350 */
[----:B------:R-:W3:Y:S08]  /*0600*/  LDC.64 R12, c[0x0][0x460] ;  /* 0x00011800ff0c7b82 */ /* 0x000ef00000000a00 */
[----:B------:R-:W4:Y:S01]  /*0610*/  LDC.U8 R9, c[0x0][0x532] ;  /* 0x00014c80ff097b82 */ /* 0x000f220000000000 */
[----:B-1----:R-:W-:Y:S02]  /*0620*/  ISETP.NE.U32.AND P4, PT, RZ, UR4, PT ;  /* 0x00000004ff007c0c */ /* 0x002fe4000bf85070 */
[----:B------:R-:W-:-:S02]  /*0630*/  @P5 IADD3 R16, P1, PT, R11, UR8, RZ ;  /* 0x000000080b105c10 */ /* 0x000fc4000ff3e0ff */
[----:B------:R-:W-:Y:S02]  /*0640*/  ISETP.NE.AND.EX P4, PT, RZ, UR5, PT, P4 ;  /* 0x00000005ff007c0c */ /* 0x000fe4000bf85340 */
[----:B------:R-:W-:Y:S01]  /*0650*/  @P5 IADD3.X R17, PT, PT, R8, UR9, RZ, P1, !PT ;  /* 0x0000000908115c10 */ /* 0x000fe20008ffe4ff */
[----:B------:R-:W1:Y:S01]  /*0660*/  LDC.64 R4, c[0x0][0x468] ;  /* 0x00011a00ff047b82 */ /* 0x000e620000000a00 */
[C---:B--2---:R-:W-:Y:S02]  /*0670*/  ISETP.NE.U32.AND P3, PT, R2.reuse, RZ, PT ;  /* 0x000000ff0200720c */ /* 0x044fe40003f65070 */
[----:B------:R-:W-:Y:S01]  /*0680*/  ISETP.NE.U32.AND P2, PT, R2, RZ, PT ;  /* 0x000000ff0200720c */ /* 0x000fe20003f45070 */
[----:B------:R-:W-:Y:S01]  /*0690*/  IMAD.MOV.U32 R0, RZ, RZ, -0x1 ;  /* 0xffffffffff007424 */ /* 0x000fe200078e00ff */
[C---:B------:R-:W-:Y:S01]  /*06a0*/  ISETP.NE.AND.EX P3, PT, R3.reuse, RZ, PT, P3 ;  /* 0x000000ff0300720c */ /* 0x040fe20003f65330 */
[----:B------:R-:W2:Y:S01]  /*06b0*/  @P5 LDG.E R235, desc[UR18][R16.64] ;  /* 0x0000001210eb5981 */ /* 0x000ea2000c1e1900 */
[----:B------:R-:W-:-:S03]  /*06c0*/  ISETP.NE.AND.EX P2, PT, R3, RZ, PT, P2 ;  /* 0x000000ff0300720c */ /* 0x000fc60003f45320 */
[----:B------:R-:W-:Y:S01]  /*06d0*/  @P4 IADD3 R14, P0, PT, R11, UR4, RZ ;  /* 0x000000040b0e4c10 */ /* 0x000fe2000ff1e0ff */
[----:B---3--:R-:W-:Y:S01]  /*06e0*/  IMAD.WIDE.U32 R12, R214, 0x4, R12 ;  /* 0x00000004d60c7825 */ /* 0x008fe200078e000c */
[----:B------:R-:W3:Y:S02]  /*06f0*/  @!P4 LDC.64 R2, c[0x0][0x488] ;  /* 0x00012200ff02cb82 */ /* 0x000ee40000000a00 */
[----:B------:R-:W-:-:S04]  /*0700*/  @P4 IADD3.X R15, PT, PT, R8, UR5, RZ, P0, !PT ;  /* 0x00000005080f4c10 */ /* 0x000fc800087fe4ff */
[----:B-----5:R2:W5:Y:S04]  /*0710*/  @P3 LDG.E R0, desc[UR18][R12.64] ;  /* 0x000000120c003981 */ /* 0x020568000c1e1900 */
[----:B------:R-:W2:Y:S04]  /*0720*/  @P4 LDG.E R236, desc[UR18][R14.64] ;  /* 0x000000120eec4981 */ /* 0x000ea8000c1e1900 */
[----:B------:R2:W5:Y:S01]  /*0730*/  @P2 LDG.E R7, desc[UR18][R12.64+0x4] ;  /* 0x000004120c072981 */ /* 0x000562000c1e1900 */
[----:B----4-:R-:W-:Y:S02]  /*0740*/  ISETP.NE.AND P5, PT, R9, RZ, PT ;  /* 0x000000ff0900720c */ /* 0x010fe40003fa5270 */
[----:B-1----:R-:W-:-:S04]  /*0750*/  ISETP.EQ.U32.AND P1, PT, R4, RZ, PT ;  /* 0x000000ff0400720c */ /* 0x002fc80003f22070 */
[----:B------:R-:W-:Y:S02]  /*0760*/  ISETP.EQ.OR.EX P1, PT, R5, RZ, !P5, P1 ;  /* 0x000000ff0500720c */ /* 0x000fe40006f22710 */
[----:B------:R-:W-:Y:S01]  /*0770*/  IADD3 R10, P0, PT, R11, R4, RZ ;  /* 0x000000040b0a7210 */ /* 0x000fe20007f1e0ff */
[----:B------:R-:W-:-:S04]  /*0780*/  IMAD.MOV.U32 R238, RZ, RZ, -0x1 ;  /* 0xffffffffffee7424 */ /* 0x000fc800078e00ff */
[----:B------:R-:W-:Y:S02]  /*0790*/  IMAD.X R11, R8, 0x1, R5, P0 ;  /* 0x00000001080b7824 */ /* 0x000fe400000e0605 */
[----:B------:R-:W1:Y:S04]  /*07a0*/  @!P4 LDC R8, c[0x0][0x43c] ;  /* 0x00010f00ff08cb82 */ /* 0x000e680000000800 */
[----:B------:R4:W5:Y:S01]  /*07b0*/  @!P1 LDG.E R238, desc[UR18][R10.64] ;  /* 0x000000120aee9981 */ /* 0x000962000c1e1900 */
[----:B------:R-:W-:-:S03]  /*07c0*/  ISETP.NE.U32.AND P1, PT, R4, RZ, PT ;  /* 0x000000ff0400720c */ /* 0x000fc60003f25070 */
[----:B------:R-:W2:Y:S01]  /*07d0*/  @!P2 LDC R229, c[0x0][0x434] ;  /* 0x00010d00ffe5ab82 */ /* 0x000ea20000000800 */
[----:B------:R-:W-:Y:S02]  /*07e0*/  ISETP.NE.AND.EX P1, PT, R5, RZ, PT, P1 ;  /* 0x000000ff0500720c */ /* 0x000fe40003f25310 */
[----:B---3--:R-:W-:Y:S01]  /*07f0*/  @!P4 ISETP.NE.U32.AND P0, PT, R2, RZ, PT ;  /* 0x000000ff0200c20c */ /* 0x008fe20003f05070 */
[----:B------:R-:W-:-:S03]  /*0800*/  USHF.L.U32 UR21, UR17, 0x6, URZ ;  /* 0x0000000611157899 */ /* 0x000fc600080006ff */
[----:B------:R-:W-:-:S04]  /*0810*/  @!P4 ISETP.NE.AND.EX P0, PT, R3, RZ, PT, P0 ;  /* 0x000000ff0300c20c */ /* 0x000fc80003f05300 */
[----:B-1----:R-:W-:Y:S01]  /*0820*/  @!P4 SEL R8, R8, RZ, P0 ;  /* 0x000000ff0808c207 */ /* 0x002fe20000000000 */
[----:B--2---:R-:W-:Y:S02]  /*0830*/  @P4 IMAD.IADD R236, R236, 0x1, -R235 ;  /* 0x00000001ecec4824 */ /* 0x004fe400078e0aeb */
[----:B----4-:R-:W-:Y:S06]  /*0840*/  @!P1 BRA `(.L_x_536) ;  /* 0x00000000000c9947 */ /* 0x010fec0003800000 */
[----:B------:R-:W2:Y:S02]  /*0850*/  @P5 LDG.E R3, desc[UR18][R10.64+0x4] ;  /* 0x000004120a035981 */ /* 0x000ea4000c1e1900 */
[----:B--2--5:R-:W-:-:S06]  /*0860*/  @P5 IADD3 R6, PT, PT, R3, -R238, RZ ;  /* 0x800000ee03065210 */ /* 0x024fcc0007ffe0ff */
[----:B------:R1:W5:Y:S02]  /*0870*/  @!P5 LDG.E R6, desc[UR18][R10.64] ;  /* 0x000000120a06d981 */ /* 0x000364000c1e1900 */
.L_x_536:
        /* <DEDUP_REMOVED lines=16> */
[----:B------:R-:W-:Y:S02]  /*0980*/  @!P4 IMAD R7, R214, R5, R21 ;  /* 0x00000005d607c224 */ /* 0x000fe400078e0215 */
[----:B---3--:R-:W-:-:S04]  /*0990*/  @P4 IMAD.WIDE.U32 R4, R0, R2, RZ ;  /* 0x0000000200044225 */ /* 0x008fc800078e00ff */
[----:B------:R-:W-:Y:S02]  /*09a0*/  @P4 IMAD R7, R0, R3, R5 ;  /* 0x0000000300074224 */ /* 0x000fe400078e0205 */
[----:B------:R-:W-:Y:S01]  /*09b0*/  @P4 IMAD.MOV.U32 R20, RZ, RZ, R4 ;  /* 0x000000ffff144224 */ /* 0x000fe200078e0004 */
[----:B------:R-:W-:Y:S06]  /*09c0*/  @P0 BRA `(.L_x_538) ;  /* 0x0000000000280947 */ /* 0x000fec0003800000 */
[----:B------:R-:W2:Y:S01]  /*09d0*/  LDCU.64 UR12, c[0x0][0x3b8] ;  /* 0x00007700ff0c77ac */ /* 0x000ea20008000a00 */
[----:B------:R-:W-:Y:S01]  /*09e0*/  SHF.R.S32.HI R2, RZ, 0x1f, R235 ;  /* 0x0000001fff027819 */ /* 0x000fe200000114eb */
[----:B------:R-:W1:Y:S04]  /*09f0*/  LDCU.64 UR4, c[0x0][0x3a0] ;  /* 0x00007400ff0477ac */ /* 0x000e680008000a00 */
[----:B--2---:R-:W-:Y:S02]  /*0a00*/  IMAD R2, R2, UR12, RZ ;  /* 0x0000000c02027c24 */ /* 0x004fe4000f8e02ff */
[----:B------:R-:W-:-:S04]  /*0a10*/  IMAD.WIDE.U32 R4, R235, UR12, RZ ;  /* 0x0000000ceb047c25 */ /* 0x000fc8000f8e00ff */
[----:B------:R-:W-:-:S05]  /*0a20*/  IMAD R2, R235, UR13, R2 ;  /* 0x0000000deb027c24 */ /* 0x000fca000f8e0202 */
[----:B------:R-:W-:-:S03]  /*0a30*/  IADD3 R5, PT, PT, R5, R2, RZ ;  /* 0x0000000205057210 */ /* 0x000fc60007ffe0ff */
[----:B-1----:R-:W-:-:S04]  /*0a40*/  IMAD.WIDE.U32 R10, R214, UR4, R4 ;  /* 0x00000004d60a7c25 */ /* 0x002fc8000f8e0004 */
[----:B------:R-:W-:Y:S01]  /*0a50*/  IMAD R8, R214, UR5, R11 ;  /* 0x00000005d6087c24 */ /* 0x000fe2000f8e020b */
[----:B------:R-:W-:Y:S06]  /*0a60*/  BRA `(.L_x_539) ;  /* 0x0000000000147947 */ /* 0x000fec0003800000 */
.L_x_538:
[----:B------:R-:W2:Y:S01]  /*0a70*/  LDCU.64 UR12, c[0x0][0x3b8] ;  /* 0x00007700ff0c77ac */ /* 0x000ea20008000a00 */
[----:B-1----:R-:W-:-:S05]  /*0a80*/  IADD3 R10, PT, PT, R235, R238, RZ ;  /* 0x000000eeeb0a7210 */ /* 0x002fca0007ffe0ff */
[C---:B--2---:R-:W-:Y:S02]  /*0a90*/  IMAD R8, R10.reuse, UR13, RZ ;  /* 0x0000000d0a087c24 */ /* 0x044fe4000f8e02ff */
[----:B------:R-:W-:-:S05]  /*0aa0*/  IMAD.WIDE.U32 R10, R10, UR12, RZ ;  /* 0x0000000c0a0a7c25 */ /* 0x000fca000f8e00ff */
[----:B------:R-:W-:Y:S02]  /*0ab0*/  IADD3 R8, PT, PT, R11, R8, RZ ;  /* 0x000000080b087210 */ /* 0x000fe40007ffe0ff */
.L_x_539:
        /* <DEDUP_REMOVED lines=38> */
.L_x_540:
[----:B------:R-:W1:Y:S01]  /*0d20*/  LDCU.64 UR10, c[0x0][0x3c0] ;  /* 0x00007800ff0a77ac */ /* 0x000e620008000a00 */
[----:B------:R-:W-:-:S05]  /*0d30*/  IADD3 R2, PT, PT, R235, R238, RZ ;  /* 0x000000eeeb027210 */ /* 0x000fca0007ffe0ff */
[C---:B-1----:R-:W-:Y:S02]  /*0d40*/  IMAD R13, R2.reuse, UR11, RZ ;  /* 0x0000000b020d7c24 */ /* 0x042fe4000f8e02ff */
[----:B------:R-:W-:-:S05]  /*0d50*/  IMAD.WIDE.U32 R2, R2, UR10, RZ ;  /* 0x0000000a02027c25 */ /* 0x000fca000f8e00ff */
[----:B------:R-:W-:Y:S02]  /*0d60*/  IADD3 R13, PT, PT, R3, R13, RZ ;  /* 0x0000000d030d7210 */ /* 0x000fe40007ffe0ff */
[----:B------:R-:W-:-:S07]  /*0d70*/  MOV R16, R2 ;  /* 0x0000000200107202 */ /* 0x000fce0000000f00 */
.L_x_541:
        /* <DEDUP_REMOVED lines=17> */
[----:B------:R-:W-:-:S05]  /*0e90*/  IADD3 R3, PT, PT, R3, R11, RZ ;  /* 0x0000000b03037210 */ /* 0x000fca0007ffe0ff */
[----:B------:R-:W-:-:S04]  /*0ea0*/  IMAD R3, R3, UR24, RZ ;  /* 0x0000001803037c24 */ /* 0x000fc8000f8e02ff */
[----:B------:R-:W-:Y:S01]  /*0eb0*/  IMAD R3, R2, UR4, R3 ;  /* 0x0000000402037c24 */ /* 0x000fe2000f8e0203 */
[----:B------:R-:W-:-:S04]  /*0ec0*/  USHF.R.S32.HI UR4, URZ, 0x1f, UR26 ;  /* 0x0000001fff047899 */ /* 0x000fc8000801141a */
[----:B------:R-:W-:-:S05]  /*0ed0*/  IADD3 R3, PT, PT, R15, R3, RZ ;  /* 0x000000030f037210 */ /* 0x000fca0007ffe0ff */
[----:B------:R-:W-:Y:S02]  /*0ee0*/  IMAD R21, R3, UR26, RZ ;  /* 0x0000001a03157c24 */ /* 0x000fe4000f8e02ff */
[----:B------:R-:W-:-:S04]  /*0ef0*/  IMAD.WIDE.U32 R2, R14, UR26, RZ ;  /* 0x0000001a0e027c25 */ /* 0x000fc8000f8e00ff */
[----:B------:R-:W-:Y:S01]  /*0f00*/  IMAD R21, R14, UR4, R21 ;  /* 0x000000040e157c24 */ /* 0x000fe2000f8e0215 */
[----:B------:R-:W-:-:S04]  /*0f10*/  MOV R18, R2 ;  /* 0x0000000200127202 */ /* 0x000fc80000000f00 */
[----:B------:R-:W-:Y:S01]  /*0f20*/  IADD3 R21, PT, PT, R3, R21, RZ ;  /* 0x0000001503157210 */ /* 0x000fe20007ffe0ff */
[----:B------:R-:W-:Y:S06]  /*0f30*/  BRA `(.L_x_543) ;  /* 0x0000000000107947 */ /* 0x000fec0003800000 */
.L_x_542:
[C---:B------:R-:W-:Y:S02]  /*0f40*/  IMAD R21, R0.reuse, UR7, RZ ;  /* 0x0000000700157c24 */ /* 0x040fe4000f8e02ff */
[----:B------:R-:W-:-:S05]  /*0f50*/  IMAD.WIDE.U32 R2, R0, UR6, RZ ;  /* 0x0000000600027c25 */ /* 0x000fca000f8e00ff */
[----:B------:R-:W-:Y:S02]  /*0f60*/  IADD3 R21, PT, PT, R3, R21, RZ ;  /* 0x0000001503157210 */ /* 0x000fe40007ffe0ff */
[----:B------:R-:W-:-:S07]  /*0f70*/  MOV R18, R2 ;  /* 0x0000000200127202 */ /* 0x000fce0000000f00 */
.L_x_543:
        /* <DEDUP_REMOVED lines=20> */
.L_x_544:
[----:B------:R-:W1:Y:S01]  /*10c0*/  LDC R11, c[0x0][0x434] ;  /* 0x00010d00ff0b7b82 */ /* 0x000e620000000800 */
[----:B------:R-:W-:-:S04]  /*10d0*/  IMAD R2, R214, UR24, R211 ;  /* 0x00000018d6027c24 */ /* 0x000fc8000f8e02d3 */
[----:B-1----:R-:W-:-:S03]  /*10e0*/  IMAD R11, R2, R11, RZ ;  /* 0x0000000b020b7224 */ /* 0x002fc600078e02ff */
.L_x_545:
        /* <DEDUP_REMOVED lines=11> */
.L_x_546:
[----:B------:R-:W1:Y:S01]  /*11a0*/  LDC R15, c[0x0][0x444] ;  /* 0x00011100ff0f7b82 */ /* 0x000e620000000800 */
[----:B------:R-:W-:-:S04]  /*11b0*/  IMAD R0, R214, UR24, R211 ;  /* 0x00000018d6007c24 */ /* 0x000fc8000f8e02d3 */
[----:B-1----:R-:W-:-:S07]  /*11c0*/  IMAD R15, R0, R15, RZ ;  /* 0x0000000f000f7224 */ /* 0x002fce00078e02ff */
.L_x_547:
[----:B------:R-:W1:Y:S01]  /*11d0*/  S2R R243, SR_TID.X ;  /* 0x0000000000f37919 */ /* 0x000e620000002100 */
[----:B------:R-:W2:Y:S01]  /*11e0*/  LDCU.128 UR4, c[0x0][0x590] ;  /* 0x0000b200ff0477ac */ /* 0x000ea20008000c00 */
[----:B------:R-:W3:Y:S01]  /*11f0*/  LDC.64 R2, c[0x0][0x3b0] ;  /* 0x0000ec00ff027b82 */ /* 0x000ee20000000a00 */
[----:B------:R-:W-:Y:S01]  /*1200*/  SHF.R.S32.HI R23, RZ, 0x1f, R4 ;  /* 0x0000001fff177819 */ /* 0x000fe20000011404 */
[----:B------:R-:W4:Y:S01]  /*1210*/  S2R R0, SR_TID.X ;  /* 0x0000000000007919 */ /* 0x000f220000002100 */
[----:B------:R-:W-:Y:S01]  /*1220*/  IMAD.MOV.U32 R25, RZ, RZ, RZ ;  /* 0x000000ffff197224 */ /* 0x000fe200078e00ff */
[----:B------:R-:W5:Y:S01]  /*1230*/  LDCU.64 UR14, c[0x0][0x3c8] ;  /* 0x00007900ff0e77ac */ /* 0x000f620008000a00 */
[----:B------:R-:W-:Y:S01]  /*1240*/  ISETP.NE.AND P6, PT, RZ, UR27, PT ;  /* 0x0000001bff007c0c */ /* 0x000fe2000bfc5270 */
[----:B------:R-:W-:Y:S01]  /*1250*/  IMAD R15, R12, 0x40, R15 ;  /* 0x000000400c0f7824 */ /* 0x000fe200078e020f */
[----:B------:R-:W-:Y:S01]  /*1260*/  BSSY.RECONVERGENT B1, `(.L_x_537) ;  /* 0x0000534000017945 */ /* 0x000fe20003800200 */
[----:B------:R-:W-:Y:S01]  /*1270*/  UIMAD UR26, UR24, UR26, URZ ;  /* 0x0000001a181a72a4 */ /* 0x000fe2000f8e02ff */
[----:B------:R-:W5:Y:S03]  /*1280*/  LDC.64 R246, c[0x0][0x420] ;  /* 0x00010800fff67b82 */ /* 0x000f660000000a00 */
[----:B------:R-:W-:-:S02]  /*1290*/  USHF.L.U32 UR28, UR26, 0x6, URZ ;  /* 0x000000061a1c7899 */ /* 0x000fc400080006ff */
[----:B--2---:R-:W-:Y:S02]  /*12a0*/  USHF.L.U64.HI UR25, UR4, 0x5, UR5 ;  /* 0x0000000504197899 */ /* 0x004fe40008010205 */
[----:B------:R-:W-:Y:S01]  /*12b0*/  USHF.L.U32 UR27, UR4, 0x5, URZ ;  /* 0x00000005041b7899 */ /* 0x000fe200080006ff */
[----:B-1----:R-:W-:Y:S01]  /*12c0*/  IMAD.SHL.U32 R24, R243, 0x8, RZ ;  /* 0x00000008f3187824 */ /* 0x002fe200078e00ff */
[----:B------:R-:W-:Y:S02]  /*12d0*/  SHF.R.U32.HI R243, RZ, 0x5, R243 ;  /* 0x00000005fff37819 */ /* 0x000fe400000116f3 */
[----:B----4-:R-:W-:Y:S02]  /*12e0*/  LOP3.LUT R248, R0, 0x1f, RZ, 0xc0, !PT ;  /* 0x0000001f00f87812 */ /* 0x010fe400078ec0ff */
[----:B------:R-:W-:-:S04]  /*12f0*/  LOP3.LUT R24, R24, 0x38, RZ, 0xc0, !PT ;  /* 0x0000003818187812 */ /* 0x000fc800078ec0ff */
[----:B------:R-:W-:Y:S01]  /*1300*/  IADD3 R26, P1, PT, R24, R22, RZ ;  /* 0x00000016181a7210 */ /* 0x000fe20007f3e0ff */
[----:B------:R-:W-:-:S04]  /*1310*/  IMAD R22, R19, UR4, RZ ;  /* 0x0000000413167c24 */ /* 0x000fc8000f8e02ff */
[----:B------:R-:W-:Y:S01]  /*1320*/  IMAD.X R27, RZ, RZ, R5, P1 ;  /* 0x000000ffff1b7224 */ /* 0x000fe200008e0605 */
[----:B------:R-:W-:Y:S01]  /*1330*/  IADD3 R18, P2, P1, R28, R18, R4 ;  /* 0x000000121c127210 */ /* 0x000fe2000795e004 */
[C---:B------:R-:W-:Y:S01]  /*1340*/  IMAD R22, R17.reuse, UR5, R22 ;  /* 0x0000000511167c24 */ /* 0x040fe2000f8e0216 */
[----:B------:R-:W1:Y:S01]  /*1350*/  LDC.64 R4, c[0x0][0x5f8] ;  /* 0x00017e00ff047b82 */ /* 0x000e620000000a00 */
[----:B------:R-:W-:Y:S01]  /*1360*/  IMAD.WIDE.U32 R26, R17, UR4, R26 ;  /* 0x00000004111a7c25 */ /* 0x000fe2000f8e001a */
[----:B------:R-:W-:-:S03]  /*1370*/  IADD3.X R14, PT, PT, R14, R21, R23, P2, P1 ;  /* 0x000000150e0e7210 */ /* 0x000fc600017e2417 */
[----:B------:R-:W-:Y:S02]  /*1380*/  IMAD.IADD R27, R27, 0x1, R22 ;  /* 0x000000011b1b7824 */ /* 0x000fe400078e0216 */
[----:B---3--:R-:W-:Y:S01]  /*1390*/  IMAD R28, R19, R2, RZ ;  /* 0x00000002131c7224 */ /* 0x008fe200078e02ff */
[----:B------:R-:W2:Y:S01]  /*13a0*/  LDC R21, c[0x0][0x508] ;  /* 0x00014200ff157b82 */ /* 0x000ea20000000800 */
[----:B------:R-:W-:-:S04]  /*13b0*/  IMAD.WIDE.U32 R22, R211, UR6, R26 ;  /* 0x00000006d3167c25 */ /* 0x000fc8000f8e001a */
[----:B------:R-:W-:-:S04]  /*13c0*/  IMAD.WIDE.U32 R26, R17, R2, R24 ;  /* 0x00000002111a7225 */ /* 0x000fc800078e0018 */
[----:B------:R-:W-:Y:S01]  /*13d0*/  IMAD R28, R17, R3, R28 ;  /* 0x00000003111c7224 */ /* 0x000fe200078e021c */
[----:B------:R-:W-:Y:S01]  /*13e0*/  IADD3 R26, P1, PT, R20, R26, RZ ;  /* 0x0000001a141a7210 */ /* 0x000fe20007f3e0ff */
[----:B------:R-:W-:Y:S01]  /*13f0*/  IMAD R23, R211, UR7, R23 ;  /* 0x00000007d3177c24 */ /* 0x000fe2000f8e0217 */
[----:B------:R-:W3:Y:S01]  /*1400*/  LDCU.64 UR6, c[0x0][0x550] ;  /* 0x0000aa00ff0677ac */ /* 0x000ee20008000a00 */
[----:B------:R-:W-:Y:S01]  /*1410*/  IMAD R19, R243, UR26, R248 ;  /* 0x0000001af3137c24 */ /* 0x000fe2000f8e02f8 */
[----:B------:R-:W-:Y:S01]  /*1420*/  IADD3.X R27, PT, PT, R7, R27, R28, P1, !PT ;  /* 0x0000001b071b7210 */ /* 0x000fe20000ffe41c */
[----:B------:R-:W-:-:S04]  /*1430*/  IMAD.WIDE.U32 R22, R215, UR4, R22 ;  /* 0x00000004d7167c25 */ /* 0x000fc8000f8e0016 */
[----:B-1----:R-:W-:-:S04]  /*1440*/  IMAD.WIDE.U32 R28, R4, UR16, RZ ;  /* 0x00000010041c7c25 */ /* 0x002fc8000f8e00ff */
[----:B------:R-:W-:Y:S01]  /*1450*/  VIADD R7, R229, UR21 ;  /* 0x00000015e5077c36 */ /* 0x000fe20008000000 */
[----:B------:R-:W-:Y:S01]  /*1460*/  SEL R4, R28, RZ, P6 ;  /* 0x000000ff1c047207 */ /* 0x000fe20003000000 */
[----:B------:R-:W-:Y:S01]  /*1470*/  IMAD R227, R215, UR5, R23 ;  /* 0x00000005d7e37c24 */ /* 0x000fe2000f8e0217 */
[----:B------:R-:W1:Y:S01]  /*1480*/  LDCU.64 UR4, c[0x0][0x380] ;  /* 0x00007000ff0477ac */ /* 0x000e620008000a00 */
[----:B-----5:R-:W-:Y:S01]  /*1490*/  IMAD.WIDE.U32 R26, R211, UR14, R26 ;  /* 0x0000000ed31a7c25 */ /* 0x020fe2000f8e001a */
[----:B--2---:R-:W-:Y:S02]  /*14a0*/  IADD3 R21, PT, PT, R7, -R21, -R236 ;  /* 0x8000001507157210 */ /* 0x004fe40007ffe8ec */
[----:B------:R-:W-:Y:S01]  /*14b0*/  IADD3 R18, P2, P1, R19, R18, R4 ;  /* 0x0000001213127210 */ /* 0x000fe2000795e004 */
[----:B------:R-:W-:Y:S01]  /*14c0*/  IMAD R17, R5, UR16, R29 ;  /* 0x0000001005117c24 */ /* 0x000fe2000f8e021d */
[----:B------:R-:W-:Y:S01]  /*14d0*/  SHF.R.S32.HI R20, RZ, 0x1f, R21 ;  /* 0x0000001fff147819 */ /* 0x000fe20000011415 */
[----:B------:R-:W2:Y:S01]  /*14e0*/  LDC.64 R4, c[0x0][0x5e8] ;  /* 0x00017a00ff047b82 */ /* 0x000ea20000000a00 */
[----:B------:R-:W-:Y:S01]  /*14f0*/  IMAD R27, R211, UR15, R27 ;  /* 0x0000000fd31b7c24 */ /* 0x000fe2000f8e021b */
[----:B------:R-:W4:Y:S01]  /*1500*/  LDCU.64 UR14, c[0x0][0x570] ;  /* 0x0000ae00ff0e77ac */ /* 0x000f220008000a00 */
[----:B------:R-:W-:Y:S01]  /*1510*/  LEA.HI R20, R20, R21, RZ, 0x6 ;  /* 0x0000001514147211 */ /* 0x000fe200078f30ff */
[----:B------:R-:W-:Y:S01]  /*1520*/  IMAD.SHL.U32 R21, R2, 0x20, RZ ;  /* 0x0000002002157824 */ /* 0x000fe200078e00ff */
[----:B------:R-:W-:Y:S01]  /*1530*/  SHF.R.S32.HI R19, RZ, 0x1f, R19 ;  /* 0x0000001fff137819 */ /* 0x000fe20000011413 */
[----:B------:R-:W-:Y:S01]  /*1540*/  IMAD.WIDE.U32 R26, R215, R2, R26 ;  /* 0x00000002d71a7225 */ /* 0x000fe200078e001a */
[----:B------:R-:W-:-:S02]  /*1550*/  SEL R17, R17, RZ, P6 ;  /* 0x000000ff11117207 */ /* 0x000fc40003000000 */
[----:B------:R-:W-:Y:S01]  /*1560*/  SHF.R.S32.HI R20, RZ, 0x6, R20 ;  /* 0x00000006ff147819 */ /* 0x000fe20000011414 */
[----:B------:R-:W-:Y:S01]  /*1570*/  IMAD R225, R215, R3, R27 ;  /* 0x00000003d7e17224 */ /* 0x000fe200078e021b */
[----:B------:R-:W-:Y:S01]  /*1580*/  IADD3.X R14, PT, PT, R19, R14, R17, P2, P1 ;  /* 0x0000000e130e7210 */ /* 0x000fe200017e2411 */
[----:B------:R-:W-:Y:S01]  /*1590*/  IMAD.U32 R17, RZ, RZ, UR28 ;  /* 0x0000001cff117e24 */ /* 0x000fe2000f8e00ff */
[C---:B-1----:R-:W-:Y:S02]  /*15a0*/  LEA R224, P2, R26.reuse, UR4, 0x1 ;  /* 0x000000041ae07c11 */ /* 0x042fe4000f8408ff */
[----:B------:R-:W-:Y:S02]  /*15b0*/  VIMNMX R221, PT, PT, RZ, R20, !PT ;  /* 0x00000014ffdd7248 */ /* 0x000fe40007fe0100 */
[----:B------:R-:W-:Y:S02]  /*15c0*/  LEA.HI.X R225, R26, UR5, R225, 0x1, P2 ;  /* 0x000000051ae17c11 */ /* 0x000fe400090f0ce1 */
[----:B------:R-:W-:-:S02]  /*15d0*/  IADD3 R18, P1, PT, R18, UR28, RZ ;  /* 0x0000001c12127c10 */ /* 0x000fc4000ff3e0ff */
[----:B------:R-:W-:Y:S02]  /*15e0*/  ISETP.GT.AND P2, PT, R234, R221, PT ;  /* 0x000000ddea00720c */ /* 0x000fe40003f44270 */
[----:B------:R-:W-:Y:S01]  /*15f0*/  LEA.HI.X.SX32 R17, R17, R14, 0x1, P1 ;  /* 0x0000000e11117211 */ /* 0x000fe200008f0eff */
[----:B--2---:R-:W-:Y:S01]  /*1600*/  IMAD.WIDE R222, R15, 0x4, R4 ;  /* 0x000000040fde7825 */ /* 0x004fe200078e0204 */
[----:B----4-:R-:W-:Y:S02]  /*1610*/  LEA R244, P1, R18, UR14, 0x2 ;  /* 0x0000000e12f47c11 */ /* 0x010fe4000f8210ff */
[----:B---3--:R-:W-:Y:S01]  /*1620*/  LEA R226, P3, R22, UR6, 0x1 ;  /* 0x0000000616e27c11 */ /* 0x008fe2000f8608ff */
[----:B------:R-:W-:Y:S01]  /*1630*/  IMAD R5, R12, 0x40, R11 ;  /* 0x000000400c057824 */ /* 0x000fe200078e020b */
[----:B------:R-:W-:Y:S02]  /*1640*/  LEA.HI.X R245, R18, UR15, R17, 0x2, P1 ;  /* 0x0000000f12f57c11 */ /* 0x000fe400088f1411 */
[----:B------:R-:W-:Y:S01]  /*1650*/  IADD3 R11, P1, PT, R215, 0x20, RZ ;  /* 0x00000020d70b7810 */ /* 0x000fe20007f3e0ff */
[----:B------:R-:W-:Y:S01]  /*1660*/  IMAD.WIDE R246, R5, 0x4, R246 ;  /* 0x0000000405f67825 */ /* 0x000fe200078e02f6 */
[----:B------:R-:W-:-:S02]  /*1670*/  LEA.HI.X R227, R22, UR7, R227, 0x1, P3 ;  /* 0x0000000716e37c11 */ /* 0x000fc400098f0ce3 */
[----:B------:R-:W-:Y:S01]  /*1680*/  SHF.L.U64.HI R14, R2, 0x5, R3 ;  /* 0x00000005020e7819 */ /* 0x000fe20000010203 */
        /* <DEDUP_REMOVED lines=15> */
.L_x_549:
[----:B------:R-:W1:Y:S01]  /*1780*/  LDCU.64 UR10, c[0x0][0x5c0] ;  /* 0x0000b800ff0a77ac */ /* 0x000e620008000a00 */
[----:B------:R-:W-:-:S05]  /*1790*/  IADD3 R0, PT, PT, R235, R238, RZ ;  /* 0x000000eeeb007210 */ /* 0x000fca0007ffe0ff */
[C---:B-1----:R-:W-:Y:S02]  /*17a0*/  IMAD R2, R0.reuse, UR11, RZ ;  /* 0x0000000b00027c24 */ /* 0x042fe4000f8e02ff */
[----:B------:R-:W-:-:S05]  /*17b0*/  IMAD.WIDE.U32 R4, R0, UR10, RZ ;  /* 0x0000000a00047c25 */ /* 0x000fca000f8e00ff */
[----:B------:R-:W-:Y:S02]  /*17c0*/  IADD3 R0, PT, PT, R5, R2, RZ ;  /* 0x0000000205007210 */ /* 0x000fe40007ffe0ff */
[----:B------:R-:W-:Y:S02]  /*17d0*/  MOV R2, R4 ;  /* 0x0000000400027202 */ /* 0x000fe40000000f00 */
.L_x_550:
        /* <DEDUP_REMOVED lines=11> */
.L_x_551:
[----:B------:R-:W1:Y:S01]  /*1890*/  LDCU.64 UR6, c[0x0][0x5c8] ;  /* 0x0000b900ff0677ac */ /* 0x000e620008000a00 */
[----:B------:R-:W-:-:S05]  /*18a0*/  IADD3 R235, PT, PT, R235, R238, RZ ;  /* 0x000000eeebeb7210 */ /* 0x000fca0007ffe0ff */
[C---:B-1----:R-:W-:Y:S02]  /*18b0*/  IMAD R4, R235.reuse, UR7, RZ ;  /* 0x00000007eb047c24 */ /* 0x042fe4000f8e02ff */
[----:B------:R-:W-:-:S05]  /*18c0*/  IMAD.WIDE.U32 R6, R235, UR6, RZ ;  /* 0x00000006eb067c25 */ /* 0x000fca000f8e00ff */
[----:B------:R-:W-:Y:S02]  /*18d0*/  IADD3 R4, PT, PT, R7, R4, RZ ;  /* 0x0000000407047210 */ /* 0x000fe40007ffe0ff */
.L_x_552:
        /* <DEDUP_REMOVED lines=24> */
.L_x_554:
[----:B------:R-:W-:Y:S05]  /*1a60*/  BSYNC.RECONVERGENT B0 ;  /* 0x0000000000007941 */ /* 0x000fea0003800200 */
.L_x_553:
[----:B------:R-:W-:Y:S04]  /*1a70*/  BSSY.RECONVERGENT B0, `(.L_x_555) ;  /* 0x000000c000007945 */ /* 0x000fe80003800200 */
[----:B------:R-:W-:Y:S05]  /*1a80*/  @P1 BRA `(.L_x_556) ;  /* 0x0000000000281947 */ /* 0x000fea0003800000 */
[----:B------:R-:W2:Y:S01]  /*1a90*/  LDCU.64 UR4, c[0x0][0x560] ;  /* 0x0000ac00ff0477ac */ /* 0x000ea20008000a00 */
[----:B------:R-:W-:Y:S01]  /*1aa0*/  MOV R9, R5 ;  /* 0x0000000500097202 */ /* 0x000fe20000000f00 */
[----:B------:R-:W-:Y:S02]  /*1ab0*/  IMAD R0, R19, UR10, RZ ;  /* 0x0000000a13007c24 */ /* 0x000fe4000f8e02ff */
[----:B------:R-:W-:-:S04]  /*1ac0*/  IMAD.WIDE.U32 R8, R11, UR10, R8 ;  /* 0x0000000a0b087c25 */ /* 0x000fc8000f8e0008 */
[----:B------:R-:W-:-:S05]  /*1ad0*/  IMAD R0, R11, UR11, R0 ;  /* 0x0000000b0b007c24 */ /* 0x000fca000f8e0200 */
[----:B------:R-:W-:Y:S02]  /*1ae0*/  IADD3 R5, PT, PT, R9, R0, RZ ;  /* 0x0000000009057210 */ /* 0x000fe40007ffe0ff */
[----:B--2---:R-:W-:-:S04]  /*1af0*/  LEA R12, P0, R8, UR4, 0x1 ;  /* 0x00000004080c7c11 */ /* 0x004fc8000f8008ff */
[----:B------:R-:W-:-:S05]  /*1b00*/  LEA.HI.X R13, R8, UR5, R5, 0x1, P0 ;  /* 0x00000005080d7c11 */ /* 0x000fca00080f0c05 */
[----:B------:R2:W-:Y:S04]  /*1b10*/  STG.E.128 desc[UR18][R12.64], RZ ;  /* 0x000000ff0c007986 */ /* 0x0005e8000c101d12 */
[----:B------:R2:W-:Y:S02]  /*1b20*/  STG.E.128 desc[UR18][R12.64+0x80], RZ ;  /* 0x000080ff0c007986 */ /* 0x0005e4000c101d12 */
.L_x_556:
[----:B------:R-:W-:Y:S05]  /*1b30*/  BSYNC.RECONVERGENT B0 ;  /* 0x0000000000007941 */ /* 0x000fea0003800200 */
.L_x_555:
        /* <DEDUP_REMOVED lines=10> */
[----:B------:R-:W3:Y:S01]  /*1be0*/  LDCU.64 UR4, c[0x0][0x568] ;  /* 0x0000ad00ff0477ac */ /* 0x000ee20008000a00 */
[----:B------:R-:W-:-:S05]  /*1bf0*/  MOV R2, R4 ;  /* 0x0000000400027202 */ /* 0x000fca0000000f00 */
[----:B------:R-:W-:-:S04]  /*1c00*/  IMAD.WIDE.U32 R6, R215, UR6, R2 ;  /* 0x00000006d7067c25 */ /* 0x000fc8000f8e0002 */
[----:B------:R-:W-:Y:S01]  /*1c10*/  IMAD R0, R215, UR7, R7 ;  /* 0x00000007d7007c24 */ /* 0x000fe2000f8e0207 */
[----:B---3--:R-:W-:-:S04]  /*1c20*/  LEA R8, P0, R6, UR4, 0x1 ;  /* 0x0000000406087c11 */ /* 0x008fc8000f8008ff */
[----:B------:R-:W-:-:S05]  /*1c30*/  LEA.HI.X R9, R6, UR5, R0, 0x1, P0 ;  /* 0x0000000506097c11 */ /* 0x000fca00080f0c00 */
[----:B------:R3:W-:Y:S04]  /*1c40*/  STG.E.128 desc[UR18][R8.64], RZ ;  /* 0x000000ff08007986 */ /* 0x0007e8000c101d12 */
[----:B------:R3:W-:Y:S02]  /*1c50*/  STG.E.128 desc[UR18][R8.64+0x80], RZ ;  /* 0x000080ff08007986 */ /* 0x0007e4000c101d12 */
.L_x_558:
[----:B------:R-:W-:Y:S05]  /*1c60*/  BSYNC.RECONVERGENT B0 ;  /* 0x0000000000007941 */ /* 0x000fea0003800200 */
.L_x_557:
[----:B------:R-:W-:Y:S05]  /*1c70*/  @P1 BRA `(.L_x_559) ;  /* 0x0000004800481947 */ /* 0x000fea0003800000 */
[----:B------:R-:W4:Y:S01]  /*1c80*/  LDCU.64 UR4, c[0x0][0x568] ;  /* 0x0000ad00ff0477ac */ /* 0x000f220008000a00 */
[----:B------:R-:W-:Y:S01]  /*1c90*/  MOV R2, R4 ;  /* 0x0000000400027202 */ /* 0x000fe20000000f00 */
[----:B------:R-:W-:-:S04]  /*1ca0*/  IMAD R0, R19, UR6, RZ ;  /* 0x0000000613007c24 */ /* 0x000fc8000f8e02ff */
[----:B------:R-:W-:-:S04]  /*1cb0*/  IMAD.WIDE.U32 R2, R11, UR6, R2 ;  /* 0x000000060b027c25 */ /* 0x000fc8000f8e0002 */
[----:B------:R-:W-:-:S05]  /*1cc0*/  IMAD R11, R11, UR7, R0 ;  /* 0x000000070b0b7c24 */ /* 0x000fca000f8e0200 */
[----:B------:R-:W-:Y:S02]  /*1cd0*/  IADD3 R11, PT, PT, R3, R11, RZ ;  /* 0x0000000b030b7210 */ /* 0x000fe40007ffe0ff */
[----:B----4-:R-:W-:-:S04]  /*1ce0*/  LEA R4, P0, R2, UR4, 0x1 ;  /* 0x0000000402047c11 */ /* 0x010fc8000f8008ff */
[----:B------:R-:W-:-:S05]  /*1cf0*/  LEA.HI.X R5, R2, UR5, R11, 0x1, P0 ;  /* 0x0000000502057c11 */ /* 0x000fca00080f0c0b */
[----:B------:R4:W-:Y:S04]  /*1d00*/  STG.E.128 desc[UR18][R4.64], RZ ;  /* 0x000000ff04007986 */ /* 0x0009e8000c101d12 */
[----:B------:R4:W-:Y:S01]  /*1d10*/  STG.E.128 desc[UR18][R4.64+0x80], RZ ;  /* 0x000080ff04007986 */ /* 0x0009e2000c101d12 */
[----:B------:R-:W-:Y:S05]  /*1d20*/  BRA `(.L_x_559) ;  /* 0x00000048001c7947 */ /* 0x000fea0003800000 */
.L_x_548:
[----:B------:R-:W-:Y:S01]  /*1d30*/  VIADD R2, R236, -UR21 ;  /* 0x80000015ec027c36 */ /* 0x000fe20008000000 */
[----:B------:R-:W1:Y:S01]  /*1d40*/  LDCU.64 UR6, c[0x0][0x3d8] ;  /* 0x00007b00ff0677ac */ /* 0x000e620008000a00 */
[----:B------:R-:W-:Y:S02]  /*1d50*/  IMAD.U32 R5, RZ, RZ, UR10 ;  /* 0x0000000aff057e24 */ /* 0x000fe4000f8e00ff */
[----:B------:R-:W-:Y:S01]  /*1d60*/  IMAD.U32 R17, RZ, RZ, UR27 ;  /* 0x0000001bff117e24 */ /* 0x000fe2000f8e00ff */
[-C--:B------:R-:W-:Y:S01]  /*1d70*/  ISETP.GE.AND P3, PT, R3, R2.reuse, PT ;  /* 0x000000020300720c */ /* 0x080fe20003f66270 */
[----:B------:R-:W-:Y:S01]  /*1d80*/  UIMAD UR14, UR20, UR10, URZ ;  /* 0x0000000a140e72a4 */ /* 0x000fe2000f8e02ff */
[----:B------:R-:W-:Y:S01]  /*1d90*/  IMAD.WIDE.U32 R22, R5, UR21, R24 ;  /* 0x0000001505167c25 */ /* 0x000fe2000f8e0018 */
[----:B------:R-:W-:Y:S01]  /*1da0*/  ISETP.GE.AND P4, PT, R215, R2, PT ;  /* 0x00000002d700720c */ /* 0x000fe20003f86270 */
[----:B------:R-:W2:Y:S01]  /*1db0*/  LDCU.64 UR4, c[0x0][0x3d0] ;  /* 0x00007a00ff0477ac */ /* 0x000ea20008000a00 */
[C---:B------:R-:W-:Y:S01]  /*1dc0*/  LOP3.LUT R2, R12.reuse, 0x80000001, RZ, 0xc0, !PT ;  /* 0x800000010c027812 */ /* 0x040fe200078ec0ff */
[----:B------:R-:W-:Y:S01]  /*1dd0*/  IMAD R12, R12, -0x40, R229 ;  /* 0xffffffc00c0c7824 */ /* 0x000fe200078e02e5 */
[----:B------:R-:W-:Y:S01]  /*1de0*/  IADD3 R22, P0, PT, R16, R22, RZ ;  /* 0x0000001610167210 */ /* 0x000fe20007f1e0ff */
[----:B------:R-:W-:Y:S01]  /*1df0*/  UIMAD UR14, UR21, UR11, UR14 ;  /* 0x0000000b150e72a4 */ /* 0x000fe2000f8e020e */
[----:B------:R-:W-:Y:S01]  /*1e00*/  IMAD.U32 R5, RZ, RZ, UR12 ;  /* 0x0000000cff057e24 */ /* 0x000fe2000f8e00ff */
[----:B------:R-:W-:Y:S01]  /*1e10*/  ISETP.NE.AND P5, PT, R2, 0x1, PT ;  /* 0x000000010200780c */ /* 0x000fe20003fa5270 */
[----:B------:R-:W-:Y:S01]  /*1e20*/  IMAD.U32 R18, RZ, RZ, UR25 ;  /* 0x00000019ff127e24 */ /* 0x000fe2000f8e00ff */
[----:B------:R-:W-:Y:S01]  /*1e30*/  ISETP.GE.AND P2, PT, R3, R12, PT ;  /* 0x0000000c0300720c */ /* 0x000fe20003f46270 */
[----:B------:R-:W-:Y:S01]  /*1e40*/  IMAD.WIDE.U32 R24, R5, UR21, R24 ;  /* 0x0000001505187c25 */ /* 0x000fe2000f8e0018 */
[----:B------:R-:W-:Y:S01]  /*1e50*/  IADD3.X R23, PT, PT, R13, UR14, R23, P0, !PT ;  /* 0x0000000e0d177c10 */ /* 0x000fe200087fe417 */
[----:B------:R-:W3:Y:S01]  /*1e60*/  @!P3 LDC.64 R2, c[0x0][0x390] ;  /* 0x0000e400ff02bb82 */ /* 0x000ee20000000a00 */
[----:B------:R-:W-:Y:S01]  /*1e70*/  SEL R197, RZ, 0x4000, P5 ;  /* 0x00004000ffc57807 */ /* 0x000fe20002800000 */
[----:B-1----:R-:W-:Y:S01]  /*1e80*/  IMAD R15, R9, UR6, RZ ;  /* 0x00000006090f7c24 */ /* 0x002fe2000f8e02ff */
[----:B------:R-:W-:Y:S01]  /*1e90*/  IADD3 R24, P0, PT, R10, R24, RZ ;  /* 0x000000180a187210 */ /* 0x000fe20007f1e0ff */
[----:B------:R-:W-:Y:S01]  /*1ea0*/  IMAD.WIDE.U32 R22, R6, UR6, R22 ;  /* 0x0000000606167c25 */ /* 0x000fe2000f8e0016 */
[----:B------:R-:W-:-:S03]  /*1eb0*/  UIMAD UR6, UR20, UR12, URZ ;  /* 0x0000000c140672a4 */ /* 0x000fc6000f8e02ff */
[----:B------:R-:W1:Y:S01]  /*1ec0*/  @!P4 LDC.64 R4, c[0x0][0x390] ;  /* 0x0000e400ff04cb82 */ /* 0x000e620000000a00 */
[----:B------:R-:W-:Y:S01]  /*1ed0*/  UIMAD UR6, UR21, UR13, UR6 ;  /* 0x0000000d150672a4 */ /* 0x000fe2000f8e0206 */
[----:B------:R-:W-:Y:S01]  /*1ee0*/  IMAD R15, R6, UR7, R15 ;  /* 0x00000007060f7c24 */ /* 0x000fe2000f8e020f */
[----:B------:R-:W-:Y:S01]  /*1ef0*/  @!P2 LEA R16, P1, R17, R226, 0x1 ;  /* 0x000000e21110a211 */ /* 0x000fe200078208ff */
[----:B------:R-:W-:Y:S02]  /*1f00*/  @!P3 IMAD R10, R19, UR10, RZ ;  /* 0x0000000a130abc24 */ /* 0x000fe4000f8e02ff */
[----:B------:R-:W-:Y:S01]  /*1f10*/  IMAD.MOV.U32 R231, RZ, RZ, 0x7f800000 ;  /* 0x7f800000ffe77424 */ /* 0x000fe200078e00ff */
[----:B------:R-:W-:Y:S01]  /*1f20*/  IADD3.X R25, PT, PT, R8, UR6, R25, P0, !PT ;  /* 0x0000000608197c10 */ /* 0x000fe200087fe419 */
[----:B------:R-:W-:Y:S01]  /*1f30*/  IMAD.IADD R23, R23, 0x1, R15 ;  /* 0x0000000117177824 */ /* 0x000fe200078e020f */
[----:B------:R-:W-:Y:S01]  /*1f40*/  @!P2 LEA R8, P0, R21, R224, 0x1 ;  /* 0x000000e01508a211 */ /* 0x000fe200078008ff */
[----:B--2---:R-:W-:-:S02]  /*1f50*/  IMAD R9, R9, UR4, RZ ;  /* 0x0000000409097c24 */ /* 0x004fc4000f8e02ff */
[----:B------:R-:W-:Y:S01]  /*1f60*/  IMAD.MOV.U32 R230, RZ, RZ, 0x7f800000 ;  /* 0x7f800000ffe67424 */ /* 0x000fe200078e00ff */
[----:B------:R-:W-:Y:S01]  /*1f70*/  @P6 BAR.SYNC.DEFER_BLOCKING 0x0 ;  /* 0x0000000000006b1d */ /* 0x000fe20000010000 */
[----:B------:R-:W-:Y:S02]  /*1f80*/  IMAD.U32 R13, RZ, RZ, UR27 ;  /* 0x0000001bff0d7e24 */ /* 0x000fe4000f8e00ff */
[C---:B------:R-:W-:Y:S02]  /*1f90*/  @!P3 IMAD R10, R11.reuse, UR11, R10 ;  /* 0x0000000b0b0abc24 */ /* 0x040fe4000f8e020a */
[----:B------:R-:W-:Y:S01]  /*1fa0*/  @!P3 IMAD.WIDE.U32 R26, R11, UR10, R22 ;  /* 0x0000000a0b1abc25 */ /* 0x000fe2000f8e0016 */
[----:B------:R-:W-:Y:S02]  /*1fb0*/  @!P2 LEA.HI.X R17, R13, R227, R18, 0x1, P1 ;  /* 0x000000e30d11a211 */ /* 0x000fe400008f0c12 */
[----:B------:R-:W2:Y:S01]  /*1fc0*/  LDC R219, c[0x0][0x44c] ;  /* 0x00011300ffdb7b82 */ /* 0x000ea20000000800 */
[----:B------:R-:W-:Y:S01]  /*1fd0*/  IMAD.IADD R200, R209, 0x1, R206 ;  /* 0x00000001d1c87824 */ /* 0x000fe200078e02ce */
[----:B---3--:R-:W-:Y:S01]  /*1fe0*/  @!P3 LEA R20, P1, R26, R2, 0x1 ;  /* 0x000000021a14b211 */ /* 0x008fe200078208ff */
[C---:B------:R-:W-:Y:S01]  /*1ff0*/  IMAD R9, R6.reuse, UR5, R9 ;  /* 0x0000000506097c24 */ /* 0x040fe2000f8e0209 */
[----:B------:R-:W3:Y:S01]  /*2000*/  S2R R241, SR_TID.X ;  /* 0x0000000000f17919 */ /* 0x000ee20000002100 */
[----:B------:R-:W-:-:S04]  /*2010*/  IMAD.WIDE.U32 R24, R6, UR4, R24 ;  /* 0x0000000406187c25 */ /* 0x000fc8000f8e0018 */
[----:B------:R-:W-:Y:S02]  /*2020*/  IMAD.IADD R199, R206, 0x1, R207 ;  /* 0x00000001cec77824 */ /* 0x000fe400078e02cf */
[----:B------:R-:W-:Y:S01]  /*2030*/  IMAD.MOV.U32 R242, RZ, RZ, 0x10 ;  /* 0x00000010fff27424 */ /* 0x000fe200078e00ff */
[----:B------:R-:W-:Y:S01]  /*2040*/  SHF.R.U32.HI R239, RZ, 0x2, R0 ;  /* 0x00000002ffef7819 */ /* 0x000fe20000011600 */
[----:B------:R-:W-:Y:S01]  /*2050*/  @!P3 IMAD.IADD R10, R27, 0x1, R10 ;  /* 0x000000011b0ab824 */ /* 0x000fe200078e020a */
[----:B------:R-:W-:Y:S01]  /*2060*/  LOP3.LUT R243, R243, 0x3, RZ, 0xc0, !PT ;  /* 0x00000003f3f37812 */ /* 0x000fe200078ec0ff */
[----:B------:R-:W-:Y:S01]  /*2070*/  @!P4 IMAD.WIDE.U32 R22, R215, UR10, R22 ;  /* 0x0000000ad716cc25 */ /* 0x000fe2000f8e0016 */
[----:B------:R-:W4:Y:S03]  /*2080*/  LDCU UR10, c[0x0][0x590] ;  /* 0x0000b200ff0a77ac */ /* 0x000f260008000800 */
[----:B------:R-:W-:Y:S01]  /*2090*/  IMAD.IADD R25, R25, 0x1, R9 ;  /* 0x0000000119197824 */ /* 0x000fe200078e0209 */
[----:B------:R-:W-:Y:S01]  /*20a0*/  @!P2 LEA.HI.X R9, R21, R225, R14, 0x1, P0 ;  /* 0x000000e11509a211 */ /* 0x000fe200000f0c0e */
[----:B------:R-:W-:Y:S01]  /*20b0*/  @!P4 IMAD R2, R215, UR11, R23 ;  /* 0x0000000bd702cc24 */ /* 0x000fe2000f8e0217 */
[----:B------:R-:W-:Y:S01]  /*20c0*/  @!P3 LEA.HI.X R21, R26, R3, R10, 0x1, P1 ;  /* 0x000000031a15b211 */ /* 0x000fe200008f0c0a */
[----:B------:R-:W-:Y:S01]  /*20d0*/  @!P3 IMAD R6, R19, UR12, RZ ;  /* 0x0000000c1306bc24 */ /* 0x000fe2000f8e02ff */
[----:B-1----:R-:W-:Y:S01]  /*20e0*/  @!P4 LEA R10, P0, R22, R4, 0x1 ;  /* 0x00000004160ac211 */ /* 0x002fe200078008ff */
[----:B------:R-:W-:-:S02]  /*20f0*/  @!P3 IMAD.MOV.U32 R14, RZ, RZ, R24 ;  /* 0x000000ffff0eb224 */ /* 0x000fc400078e0018 */
[----:B------:R-:W-:Y:S01]  /*2100*/  IMAD.IADD R233, R218, 0x1, R197 ;  /* 0x00000001dae97824 */ /* 0x000fe200078e02c5 */
[----:B------:R-:W-:Y:S01]  /*2110*/  IADD3 R220, PT, PT, R7, 0x40, -R236 ;  /* 0x0000004007dc7810 */ /* 0x000fe20007ffe8ec */
[----:B------:R-:W-:Y:S01]  /*2120*/  @!P3 IMAD.MOV.U32 R15, RZ, RZ, R25 ;  /* 0x000000ffff0fb224 */ /* 0x000fe200078e0019 */
[----:B------:R-:W-:Y:S01]  /*2130*/  CS2R R94, SRZ ;  /* 0x00000000005e7805 */ /* 0x000fe2000001ff00 */
[C---:B------:R-:W-:Y:S01]  /*2140*/  @!P3 IMAD R6, R11.reuse, UR13, R6 ;  /* 0x0000000d0b06bc24 */ /* 0x040fe2000f8e0206 */
[----:B------:R-:W-:Y:S01]  /*2150*/  CS2R R92, SRZ ;  /* 0x00000000005c7805 */ /* 0x000fe2000001ff00 */
[----:B------:R-:W-:Y:S01]  /*2160*/  @!P3 IMAD.WIDE.U32 R14, R11, UR12, R14 ;  /* 0x0000000c0b0ebc25 */ /* 0x000fe2000f8e000e */
[----:B------:R-:W-:Y:S02]  /*2170*/  @!P4 LEA.HI.X R11, R22, R5, R2, 0x1, P0 ;  /* 0x00000005160bc211 */ /* 0x000fe400000f0c02 */
[----:B------:R-:W-:Y:S01]  /*2180*/  CS2R R98, SRZ ;  /* 0x0000000000627805 */ /* 0x000fe2000001ff00 */
[----:B------:R-:W1:Y:S01]  /*2190*/  @!P4 LDC.64 R4, c[0x0][0x388] ;  /* 0x0000e200ff04cb82 */ /* 0x000e620000000a00 */
[C---:B------:R-:W-:Y:S01]  /*21a0*/  ISETP.GE.AND P0, PT, R215.reuse, R12, PT ;  /* 0x0000000cd700720c */ /* 0x040fe20003f06270 */
[----:B------:R-:W-:Y:S01]  /*21b0*/  @!P4 IMAD.WIDE.U32 R24, R215, UR12, R24 ;  /* 0x0000000cd718cc25 */ /* 0x000fe2000f8e0018 */
[----:B------:R-:W-:Y:S01]  /*21c0*/  @!PT LDS RZ, [RZ] ;  /* 0x00000000fffff984 */ /* 0x000fe20000000800 */
[----:B------:R-:W-:Y:S01]  /*21d0*/  @!PT LDS RZ, [RZ] ;  /* 0x00000000fffff984 */ /* 0x000fe20000000800 */
[----:B------:R-:W-:Y:S01]  /*21e0*/  @!PT LDS RZ, [RZ] ;  /* 0x00000000fffff984 */ /* 0x000fe20000000800 */
[----:B------:R-:W-:Y:S01]  /*21f0*/  @!P4 LDGSTS.E.BYPASS.LTC128B.128 [R218+0x10000], desc[UR18][R10.64] ;  /* 0x100000000adacfae */ /* 0x000fe2000b981a12 */
[----:B------:R-:W-:-:S02]  /*2200*/  CS2R R96, SRZ ;  /* 0x0000000000607805 */ /* 0x000fc4000001ff00 */
[----:B------:R-:W-:Y:S01]  /*2210*/  CS2R R90, SRZ ;  /* 0x00000000005a7805 */ /* 0x000fe2000001ff00 */
[----:B------:R-:W-:Y:S01]  /*2220*/  @!P3 IMAD.IADD R6, R15, 0x1, R6 ;  /* 0x000000010f06b824 */ /* 0x000fe200078e0206 */
[----:B------:R2:W-:Y:S01]  /*2230*/  @!P4 LDGSTS.E.BYPASS.LTC128B.128 [R218+0x12000], desc[UR18][R10.64+0x80] ;  /* 0x120000800adacfae */ /* 0x0005e2000b981a12 */
[----:B------:R-:W4:Y:S01]  /*2240*/  @!P3 LDC.64 R2, c[0x0][0x388] ;  /* 0x0000e200ff02bb82 */ /* 0x000f220000000a00 */
[----:B------:R-:W-:Y:S01]  /*2250*/  IMAD.IADD R198, R212, 0x1, R197 ;  /* 0x00000001d4c67824 */ /* 0x000fe200078e02c5 */
[----:B------:R-:W-:Y:S01]  /*2260*/  CS2R R88, SRZ ;  /* 0x0000000000587805 */ /* 0x000fe2000001ff00 */
[----:B------:R1:W-:Y:S01]  /*2270*/  @P4 STS.128 [R218+0x10000], RZ ;  /* 0x010000ffda004388 */ /* 0x0003e20000000c00 */
[----:B------:R-:W-:Y:S01]  /*2280*/  IMAD.IADD R196, R207, 0x1, R201 ;  /* 0x00000001cfc47824 */ /* 0x000fe200078e02c9 */
        /* <DEDUP_REMOVED lines=11> */
[----:B-1----:R-:W-:-:S02]  /*2340*/  @!P4 LEA R4, P5, R24, R4, 0x1 ;  /* 0x000000041804c211 */ /* 0x002fc400078a08ff */
[----:B------:R-:W-:Y:S02]  /*2350*/  CS2R R70, SRZ ;  /* 0x0000000000467805 */ /* 0x000fe4000001ff00 */
[----:B------:R-:W-:Y:S01]  /*2360*/  CS2R R68, SRZ ;  /* 0x0000000000447805 */ /* 0x000fe2000001ff00 */
[----:B------:R-:W-:Y:S01]  /*2370*/  @!PT LDS RZ, [RZ] ;  /* 0x00000000fffff984 */ /* 0x000fe20000000800 */
[----:B------:R-:W-:Y:S01]  /*2380*/  @!PT LDS RZ, [RZ] ;  /* 0x00000000fffff984 */ /* 0x000fe20000000800 */
[----:B------:R-:W-:Y:S01]  /*2390*/  @!PT LDS RZ, [RZ] ;  /* 0x00000000fffff984 */ /* 0x000fe20000000800 */
[----:B------:R-:W-:Y:S01]  /*23a0*/  @!P3 LDGSTS.E.BYPASS.LTC128B.128 [R218+0x11000], desc[UR18][R20.64] ;  /* 0x1100000014dabfae */ /* 0x000fe2000b981a12 */
[----:B------:R-:W-:Y:S02]  /*23b0*/  CS2R R46, SRZ ;  /* 0x00000000002e7805 */ /* 0x000fe4000001ff00 */
[----:B------:R-:W-:Y:S02]  /*23c0*/  CS2R R44, SRZ ;  /* 0x00000000002c7805 */ /* 0x000fe4000001ff00 */
[----:B------:R-:W-:Y:S01]  /*23d0*/  CS2R R50, SRZ ;  /* 0x0000000000327805 */ /* 0x000fe2000001ff00 */
[----:B------:R-:W-:Y:S01]  /*23e0*/  @!P3 LDGSTS.E.BYPASS.LTC128B.128 [R218+0x13000], desc[UR18][R20.64+0x80] ;  /* 0x1300008014dabfae */ /* 0x000fe2000b981a12 */
[----:B----4-:R-:W-:-:S02]  /*23f0*/  @!P3 LEA R2, P1, R14, R2, 0x1 ;  /* 0x000000020e02b211 */ /* 0x010fc400078208ff */
[----:B------:R-:W-:Y:S01]  /*2400*/  CS2R R48, SRZ ;  /* 0x0000000000307805 */ /* 0x000fe2000001ff00 */
[----:B--2---:R-:W-:Y:S01]  /*2410*/  @!P4 IMAD R10, R215, UR13, R25 ;  /* 0x0000000dd70acc24 */ /* 0x004fe2000f8e0219 */
[----:B------:R-:W0:Y:S01]  /*2420*/  LDGDEPBAR ;  /* 0x00000000000079af */ /* 0x000e220000000000 */
[----:B------:R-:W-:Y:S02]  /*2430*/  @!P3 LEA.HI.X R3, R14, R3, R6, 0x1, P1 ;  /* 0x000000030e03b211 */ /* 0x000fe400008f0c06 */
[----:B------:R-:W-:Y:S02]  /*2440*/  CS2R R42, SRZ ;  /* 0x00000000002a7805 */ /* 0x000fe4000001ff00 */
[----:B------:R-:W-:Y:S01]  /*2450*/  ISETP.GE.AND P1, PT, R213, R12, PT ;  /* 0x0000000cd500720c */ /* 0x000fe20003f26270 */
[----:B------:R-:W-:Y:S01]  /*2460*/  @!P0 LDGSTS.E.BYPASS.LTC128B.128 [R218+0x8000], desc[UR18][R226.64] ;  /* 0x08000000e2da8fae */ /* 0x000fe2000b981a12 */
[----:B------:R-:W-:Y:S02]  /*2470*/  @!P4 LEA.HI.X R5, R24, R5, R10, 0x1, P5 ;  /* 0x000000051805c211 */ /* 0x000fe400028f0c0a */
[----:B------:R-:W-:Y:S01]  /*2480*/  CS2R R40, SRZ ;  /* 0x0000000000287805 */ /* 0x000fe2000001ff00 */
[----:B------:R-:W1:Y:S01]  /*2490*/  LDC.64 R10, c[0x0][0x528] ;  /* 0x00014a00ff0a7b82 */ /* 0x000e620000000a00 */
[----:B------:R-:W-:Y:S01]  /*24a0*/  @!P0 LDGSTS.E.BYPASS.LTC128B.128 [R218+0xa000], desc[UR18][R226.64+0x80] ;  /* 0x0a000080e2da8fae */ /* 0x000fe2000b981a12 */
        /* <DEDUP_REMOVED lines=8> */
[----:B------:R-:W-:-:S02]  /*2530*/  UIADD3 UR5, UPT, UPT, UR21, 0x40, URZ ;  /* 0x0000004015057890 */ /* 0x000fc4000fffe0ff */
[----:B------:R-:W-:Y:S01]  /*2540*/  USHF.L.U32 UR26, UR26, 0x3, URZ ;  /* 0x000000031a1a7899 */ /* 0x000fe200080006ff */
[----:B------:R2:W-:Y:S01]  /*2550*/  @P2 STS.128 [R218+0x9000], RZ ;  /* 0x009000ffda002388 */ /* 0x0005e20000000c00 */
[----:B------:R-:W4:Y:S03]  /*2560*/  LDCU UR4, c[0x0][0x3e0] ;  /* 0x00007c00ff0477ac */ /* 0x000f260008000800 */
[----:B------:R2:W-:Y:S01]  /*2570*/  @P2 STS.128 [R218+0xb000], RZ ;  /* 0x00b000ffda002388 */ /* 0x0005e20000000c00 */
[----:B------:R-:W1:Y:S03]  /*2580*/  LDCU UR7, c[0x0][0x45c] ;  /* 0x00008b80ff0777ac */ /* 0x000e660008000800 */
[----:B------:R-:W-:Y:S01]  /*2590*/  @!PT LDS RZ, [RZ] ;  /* 0x00000000fffff984 */ /* 0x000fe20000000800 */
[----:B------:R-:W-:Y:S01]  /*25a0*/  @!PT LDS RZ, [RZ] ;  /* 0x00000000fffff984 */ /* 0x000fe20000000800 */
[----:B------:R-:W-:Y:S01]  /*25b0*/  @!PT LDS RZ, [RZ] ;  /* 0x00000000fffff984 */ /* 0x000fe20000000800 */
[----:B------:R-:W-:Y:S01]  /*25c0*/  @!P2 LDGSTS.E.BYPASS.LTC128B.128 [R218+0x9000], desc[UR18][R16.64] ;  /* 0x0900000010daafae */ /* 0x000fe2000b981a12 */
[----:B------:R-:W1:Y:S03]  /*25d0*/  LDCU.U8 UR6, c[0x0][0x4f8] ;  /* 0x00009f00ff0677ac */ /* 0x000e660008000000 */
[----:B------:R-:W-:Y:S04]  /*25e0*/  @!P2 LDGSTS.E.BYPASS.LTC128B.128 [R218+0xb000], desc[UR18][R16.64+0x80] ;  /* 0x0b00008010daafae */ /* 0x000fe8000b981a12 */
[----:B------:R-:W-:Y:S04]  /*25f0*/  @!P0 LDGSTS.E.BYPASS.LTC128B.128 [R233], desc[UR18][R224.64] ;  /* 0x00000000e0e98fae */ /* 0x000fe8000b981a12 */
[----:B------:R-:W-:Y:S04]  /*2600*/  @!P0 LDGSTS.E.BYPASS.LTC128B.128 [R233+0x2000], desc[UR18][R224.64+0x80] ;  /* 0x02000080e0e98fae */ /* 0x000fe8000b981a12 */
[----:B------:R2:W-:Y:S04]  /*2610*/  @P0 STS.128 [R233], RZ ;  /* 0x000000ffe9000388 */ /* 0x0005e80000000c00 */
[----:B------:R2:W-:Y:S04]  /*2620*/  @P0 STS.128 [R233+0x2000], RZ ;  /* 0x002000ffe9000388 */ /* 0x0005e80000000c00 */
[----:B------:R2:W-:Y:S04]  /*2630*/  @P2 STS.128 [R233+0x1000], RZ ;  /* 0x001000ffe9002388 */ /* 0x0005e80000000c00 */
[----:B------:R2:W-:Y:S04]  /*2640*/  @P2 STS.128 [R233+0x3000], RZ ;  /* 0x003000ffe9002388 */ /* 0x0005e80000000c00 */
[----:B------:R-:W-:Y:S01]  /*2650*/  @!PT LDS RZ, [RZ] ;  /* 0x00000000fffff984 */ /* 0x000fe20000000800 */
[----:B------:R-:W-:Y:S01]  /*2660*/  @!PT LDS RZ, [RZ] ;  /* 0x00000000fffff984 */ /* 0x000fe20000000800 */
[----:B------:R-:W-:Y:S01]  /*2670*/  @!PT LDS RZ, [RZ] ;  /* 0x00000000fffff984 */ /* 0x000fe20000000800 */
[----:B------:R-:W-:Y:S04]  /*2680*/  @!P2 LDGSTS.E.BYPASS.LTC128B.128 [R233+0x1000], desc[UR18][R8.64] ;  /* 0x0100000008e9afae */ /* 0x000fe8000b981a12 */
[----:B------:R3:W-:Y:S04]  /*2690*/  @!P2 LDGSTS.E.BYPASS.LTC128B.128 [R233+0x3000], desc[UR18][R8.64+0x80] ;  /* 0x0300008008e9afae */ /* 0x0007e8000b981a12 */
[----:B------:R-:W-:Y:S04]  /*26a0*/  @!P4 LDGSTS.E.BYPASS.LTC128B.128 [R218+0xc000], desc[UR18][R4.64] ;  /* 0x0c00000004dacfae */ /* 0x000fe8000b981a12 */
[----:B------:R4:W-:Y:S04]  /*26b0*/  @!P4 LDGSTS.E.BYPASS.LTC128B.128 [R218+0xe000], desc[UR18][R4.64+0x80] ;  /* 0x0e00008004dacfae */ /* 0x0009e8000b981a12 */
[----:B------:R2:W-:Y:S04]  /*26c0*/  @P4 STS.128 [R218+0xc000], RZ ;  /* 0x00c000ffda004388 */ /* 0x0005e80000000c00 */
[----:B------:R2:W-:Y:S04]  /*26d0*/  @P4 STS.128 [R218+0xe000], RZ ;  /* 0x00e000ffda004388 */ /* 0x0005e80000000c00 */
[----:B------:R2:W-:Y:S04]  /*26e0*/  @P3 STS.128 [R218+0xd000], RZ ;  /* 0x00d000ffda003388 */ /* 0x0005e80000000c00 */
[----:B------:R2:W-:Y:S01]  /*26f0*/  @P3 STS.128 [R218+0xf000], RZ ;  /* 0x00f000ffda003388 */ /* 0x0005e20000000c00 */
[----:B---3--:R-:W-:-:S03]  /*2700*/  VIADD R9, R213, 0x8 ;  /* 0x00000008d5097836 */ /* 0x008fc60000000000 */
[----:B------:R-:W-:Y:S01]  /*2710*/  @!PT LDS RZ, [RZ] ;  /* 0x00000000fffff984 */ /* 0x000fe20000000800 */
[----:B------:R-:W-:Y:S01]  /*2720*/  @!PT LDS RZ, [RZ] ;  /* 0x00000000fffff984 */ /* 0x000fe20000000800 */
[----:B------:R-:W-:Y:S01]  /*2730*/  @!PT LDS RZ, [RZ] ;  /* 0x00000000fffff984 */ /* 0x000fe20000000800 */
[----:B------:R-:W-:Y:S04]  /*2740*/  @!P3 LDGSTS.E.BYPASS.LTC128B.128 [R218+0xd000], desc[UR18][R2.64] ;  /* 0x0d00000002dabfae */ /* 0x000fe8000b981a12 */
[----:B------:R3:W-:Y:S01]  /*2750*/  @!P3 LDGSTS.E.BYPASS.LTC128B.128 [R218+0xf000], desc[UR18][R2.64+0x80] ;  /* 0x0f00008002dabfae */ /* 0x0007e2000b981a12 */
[----:B------:R-:W-:Y:S01]  /*2760*/  ISETP.GE.AND P0, PT, R9, R12, PT ;  /* 0x0000000c0900720c */ /* 0x000fe20003f06270 */
[----:B------:R-:W-:Y:S02]  /*2770*/  IMAD.WIDE.U32 R12, R213, 0x4, R246 ;  /* 0x00000004d50c7825 */ /* 0x000fe400078e00f6 */
[----:B------:R-:W0:Y:S04]  /*2780*/  LDGDEPBAR ;  /* 0x00000000000079af */ /* 0x000e280000000000 */
[----:B------:R2:W5:Y:S06]  /*2790*/  @!P1 LDG.E R231, desc[UR18][R12.64] ;  /* 0x000000120ce79981 */ /* 0x00056c000c1e1900 */
[----:B------:R2:W5:Y:S01]  /*27a0*/  @!P0 LDG.E R230, desc[UR18][R12.64+0x20] ;  /* 0x000020120ce68981 */ /* 0x000562000c1e1900 */
[----:B------:R-:W-:-:S04]  /*27b0*/  DEPBAR.LE SB0, 0x1 ;  /* 0x000080400000791a */ /* 0x000fc80000000000 */
[----:B------:R-:W-:Y:S06]  /*27c0*/  BAR.SYNC.DEFER_BLOCKING 0x0 ;  /* 0x0000000000007b1d */ /* 0x000fec0000010000 */
[----:B-1----:R-:W3:Y:S04]  /*27d0*/  LDG.E.64 R8, desc[UR18][R10.64+0x8] ;  /* 0x000008120a087981 */ /* 0x002ee8000c1e1b00 */
[----:B------:R-:W2:Y:S01]  /*27e0*/  LDG.E.64 R2, desc[UR18][R10.64] ;  /* 0x000000120a027981 */ /* 0x000ea2000c1e1b00 */
[----:B----4-:R-:W-:Y:S01]  /*27f0*/  IADD3 R4, PT, PT, R232, R213, R236 ;  /* 0x000000d5e8047210 */ /* 0x010fe20007ffe0ec */
[----:B------:R-:W-:Y:S01]  /*2800*/  IMAD R5, R214, UR24, R211 ;  /* 0x00000018d6057c24 */ /* 0x000fe2000f8e02d3 */
[----:B------:R-:W-:Y:S01]  /*2810*/  CS2R R26, SRZ ;  /* 0x00000000001a7805 */ /* 0x000fe2000001ff00 */
[----:B------:R1:W4:Y:S01]  /*2820*/  LDSM.16.M88.4 R116, [R206] ;  /* 0x00000000ce74783b */ /* 0x0003220000000200 */
[----:B------:R-:W-:Y:S01]  /*2830*/  IMAD.SHL.U32 R6, R0, 0x2, RZ ;  /* 0x0000000200067824 */ /* 0x000fe200078e00ff */
[----:B------:R-:W-:Y:S01]  /*2840*/  CS2R R24, SRZ ;  /* 0x0000000000187805 */ /* 0x000fe2000001ff00 */
[----:B------:R-:W-:Y:S01]  /*2850*/  IMAD.IADD R229, R4, 0x1, -R229 ;  /* 0x0000000104e57824 */ /* 0x000fe200078e0ae5 */
[----:B------:R1:W1:Y:S01]  /*2860*/  LDSM.16.M88.4 R120, [R206+0x800] ;  /* 0x00080000ce78783b */ /* 0x0002620000000200 */
[----:B------:R-:W-:Y:S01]  /*2870*/  IMAD.IADD R4, R207, 0x1, R200 ;  /* 0x00000001cf047824 */ /* 0x000fe200078e02c8 */
[----:B------:R-:W-:Y:S01]  /*2880*/  LOP3.LUT R0, R6, 0x6, RZ, 0xc0, !PT ;  /* 0x0000000606007812 */ /* 0x000fe200078ec0ff */
[----:B------:R-:W-:Y:S01]  /*2890*/  IMAD.SHL.U32 R5, R5, 0x20, RZ ;  /* 0x0000002005057824 */ /* 0x000fe200078e00ff */
[----:B------:R1:W1:Y:S01]  /*28a0*/  LDSM.16.M88.4 R124, [R199] ;  /* 0x00000000c77c783b */ /* 0x0002620000000200 */
[----:B------:R-:W-:-:S02]  /*28b0*/  CS2R R22, SRZ ;  /* 0x0000000000167805 */ /* 0x000fc4000001ff00 */
[----:B------:R-:W-:Y:S01]  /*28c0*/  LOP3.LUT R239, R0, 0xe0, R239, 0xf8, !PT ;  /* 0x000000e000ef7812 */ /* 0x000fe200078ef8ef */
[----:B------:R-:W-:Y:S01]  /*28d0*/  IMAD.IADD R0, R208, 0x1, R207 ;  /* 0x00000001d0007824 */ /* 0x000fe200078e02cf */
[----:B------:R1:W1:Y:S01]  /*28e0*/  LDSM.16.M88.4 R140, [R4] ;  /* 0x00000000048c783b */ /* 0x0002620000000200 */
[----:B------:R-:W-:Y:S02]  /*28f0*/  SHF.R.S32.HI R228, RZ, 0x1f, R5 ;  /* 0x0000001fffe47819 */ /* 0x000fe40000011405 */
[----:B------:R-:W-:Y:S01]  /*2900*/  CS2R R20, SRZ ;  /* 0x0000000000147805 */ /* 0x000fe2000001ff00 */
[----:B------:R-:W-:Y:S01]  /*2910*/  IMAD R243, R234, 0x4, R243 ;  /* 0x00000004eaf37824 */ /* 0x000fe200078e02f3 */
[----:B------:R1:W1:Y:S01]  /*2920*/  LDSM.16.M88.4 R144, [R4+0x800] ;  /* 0x000800000490783b */ /* 0x0002620000000200 */
[----:B------:R-:W-:Y:S01]  /*2930*/  IMAD.IADD R197, R210, 0x1, R197 ;  /* 0x00000001d2c57824 */ /* 0x000fe200078e02c5 */
[----:B------:R-:W-:Y:S01]  /*2940*/  USHF.L.U32 UR10, UR10, 0x6, URZ ;  /* 0x000000060a0a7899 */ /* 0x000fe200080006ff */
[----:B------:R-:W-:Y:S01]  /*2950*/  VIADD R239, R239, UR21 ;  /* 0x00000015efef7c36 */ /* 0x000fe20008000000 */
[----:B------:R1:W1:Y:S04]  /*2960*/  LDSM.16.M88.4 R172, [R4+0x2000] ;  /* 0x0020000004ac783b */ /* 0x0002680000000200 */
[----:B------:R1:W1:Y:S04]  /*2970*/  LDSM.16.M88.4 R176, [R4+0x2800] ;  /* 0x0028000004b0783b */ /* 0x0002680000000200 */
        /* <DEDUP_REMOVED lines=8> */
[----:B------:R1:W1:Y:S01]  /*2a00*/  LDSM.16.M88.4 R168, [R200+0x2800] ;  /* 0x00280000c8a8783b */ /* 0x0002620000000200 */
[----:B---3--:R-:W-:-:S04]  /*2a10*/  IADD3 R248, P1, P0, R5, R8, R248 ;  /* 0x0000000805f87210 */ /* 0x008fc8000783e0f8 */
[----:B------:R-:W-:Y:S01]  /*2a20*/  IADD3.X R228, PT, PT, R228, R9, RZ, P1, P0 ;  /* 0x00000009e4e47210 */ /* 0x000fe20000fe04ff */
[----:B------:R-:W-:Y:S01]  /*2a30*/  IMAD.WIDE.U32 R248, R248, -0x2daee0ad, RZ ;  /* 0xd2511f53f8f87825 */ /* 0x000fe200078e00ff */
[----:B--2---:R-:W-:Y:S02]  /*2a40*/  R2UR UR32, R3 ;  /* 0x00000000032072ca */ /* 0x004fe400000e0000 */
[----:B------:R-:W-:Y:S01]  /*2a50*/  R2UR UR33, R2 ;  /* 0x00000000022172ca */ /* 0x000fe200000e0000 */
[----:B------:R-:W-:Y:S01]  /*2a60*/  IMAD.IADD R2, R212, 0x1, R207 ;  /* 0x00000001d4027824 */ /* 0x000fe200078e02cf */
[----:B------:R-:W-:Y:S01]  /*2a70*/  LOP3.LUT P0, RZ, R241, 0x4, RZ, 0xc0, !PT ;  /* 0x00000004f1ff7812 */ /* 0x000fe2000780c0ff */
[----:B------:R-:W-:Y:S01]  /*2a80*/  IMAD.IADD R3, R207, 0x1, R202 ;  /* 0x00000001cf037824 */ /* 0x000fe200078e02ca */
[----:B------:R-:W-:Y:S02]  /*2a90*/  SHF.R.U32.HI R241, RZ, 0x7, R241 ;  /* 0x00000007fff17819 */ /* 0x000fe400000116f1 */
[----:B------:R-:W-:-:S05]  /*2aa0*/  SEL R242, R242, 0xfffffff0, !P0 ;  /* 0xfffffff0f2f27807 */ /* 0x000fca0004000000 */
[----:B------:R-:W-:Y:S01]  /*2ab0*/  IMAD.IADD R240, R217, 0x1, R242 ;  /* 0x00000001d9f07824 */ /* 0x000fe200078e02f2 */
[----:B------:R-:W-:Y:S02]  /*2ac0*/  UIADD3 UR30, UPT, UPT, UR32, -0x4498517b, URZ ;  /* 0xbb67ae85201e7890 */ /* 0x000fe4000fffe0ff */
[----:B------:R-:W-:Y:S02]  /*2ad0*/  UIADD3 UR31, UPT, UPT, UR33, -0x61c88647, URZ ;  /* 0x9e3779b9211f7890 */ /* 0x000fe4000fffe0ff */
[----:B------:R-:W-:Y:S02]  /*2ae0*/  UIADD3 UR29, UPT, UPT, UR33, 0x3c6ef372, URZ ;  /* 0x3c6ef372211d7890 */ /* 0x000fe4000fffe0ff */
[----:B------:R-:W-:Y:S02]  /*2af0*/  UIADD3 UR28, UPT, UPT, UR32, 0x76cf5d0a, URZ ;  /* 0x76cf5d0a201c7890 */ /* 0x000fe4000fffe0ff */
[----:B------:R-:W-:Y:S02]  /*2b00*/  UIADD3 UR24, UPT, UPT, UR33, -0x255992d5, URZ ;  /* 0xdaa66d2b21187890 */ /* 0x000fe4000fffe0ff */
[----:B------:R-:W-:-:S02]  /*2b10*/  UIADD3 UR20, UPT, UPT, UR32, 0x32370b8f, URZ ;  /* 0x32370b8f20147890 */ /* 0x000fc4000fffe0ff */
[----:B------:R-:W-:Y:S02]  /*2b20*/  UIADD3 UR15, UPT, UPT, UR33, 0x78dde6e4, URZ ;  /* 0x78dde6e4210f7890 */ /* 0x000fe4000fffe0ff */
[----:B------:R-:W-:Y:S02]  /*2b30*/  UIADD3 UR14, UPT, UPT, UR32, -0x126145ec, URZ ;  /* 0xed9eba14200e7890 */ /* 0x000fe4000fffe0ff */
[----:B------:R-:W-:Y:S02]  /*2b40*/  UIADD3 UR13, UPT, UPT, UR33, 0x1715609d, URZ ;  /* 0x1715609d210d7890 */ /* 0x000fe4000fffe0ff */
[----:B------:R-:W-:Y:S02]  /*2b50*/  UIADD3 UR12, UPT, UPT, UR32, -0x56f99767, URZ ;  /* 0xa9066899200c7890 */ /* 0x000fe4000fffe0ff */
[----:B------:R-:W-:Y:S02]  /*2b60*/  UIADD3 UR11, UPT, UPT, UR33, -0x4ab325aa, URZ ;  /* 0xb54cda56210b7890 */ /* 0x000fe4000fffe0ff */
[----:B-1--4-:R-:W-:-:S12]  /*2b70*/  UIADD3 UR21, UPT, UPT, UR32, 0x646e171e, URZ ;  /* 0x646e171e20157890 */ /* 0x012fd8000fffe0ff */
.L_x_562:
[----:B------:R-:W0:Y:S01]  /*2b80*/  LDGDEPBAR ;  /* 0x00000000000079af */ /* 0x000e220000000000 */
[--C-:B------:R-:W-:Y:S01]  /*2b90*/  IMAD.IADD R181, R207, 0x1, R198.reuse ;  /* 0x00000001cfb57824 */ /* 0x100fe200078e02c6 */
[----:B------:R-:W-:Y:S01]  /*2ba0*/  LEA R194, P0, R213, R222, 0x2 ;  /* 0x000000ded5c27211 */ /* 0x000fe200078010ff */
[----:B------:R-:W-:Y:S02]  /*2bb0*/  IMAD.IADD R182, R209, 0x1, R198 ;  /* 0x00000001d1b67824 */ /* 0x000fe400078e02c6 */
[----:B-----5:R-:W-:Y:S01]  /*2bc0*/  FMUL.FTZ R252, R231, 1.4426950216293334961 ;  /* 0x3fb8aa3be7fc7820 */ /* 0x020fe20000410000 */
[----:B------:R-:W-:Y:S01]  /*2bd0*/  VIADD R232, R232, 0xffffffc0 ;  /* 0xffffffc0e8e87836 */ /* 0x000fe20000000000 */
[----:B------:R-:W-:Y:S01]  /*2be0*/  LEA.HI.X R195, R213, R223, RZ, 0x2, P0 ;  /* 0x000000dfd5c37211 */ /* 0x000fe200000f14ff */
[----:B------:R-:W-:Y:S01]  /*2bf0*/  IMAD.IADD R180, R207, 0x1, R182 ;  /* 0x00000001cfb47824 */ /* 0x000fe200078e02b6 */
[----:B------:R-:W-:Y:S01]  /*2c00*/  FSETP.NEU.FTZ.AND P6, PT, R231, -INF , PT ;  /* 0xff800000e700780b */ /* 0x000fe20003fdd000 */
[----:B------:R-:W-:Y:S01]  /*2c10*/  FMUL.FTZ R189, R230, 1.4426950216293334961 ;  /* 0x3fb8aa3be6bd7820 */ /* 0x000fe20000410000 */
[----:B------:R-:W-:Y:S01]  /*2c20*/  ISETP.GE.AND P5, PT, R232, R220, PT ;  /* 0x000000dce800720c */ /* 0x000fe20003fa6270 */
[----:B------:R-:W-:Y:S01]  /*2c30*/  IMAD.U32 R184, RZ, RZ, UR17 ;  /* 0x00000011ffb87e24 */ /* 0x000fe2000f8e00ff */
[----:B------:R-:W-:Y:S01]  /*2c40*/  FSEL R252, R252, RZ, P6 ;  /* 0x000000fffcfc7208 */ /* 0x000fe20003000000 */
[----:B------:R-:W-:Y:S01]  /*2c50*/  VIADD R243, R243, 0xfffffffc ;  /* 0xfffffffcf3f37836 */ /* 0x000fe20000000000 */
[----:B------:R-:W-:Y:S01]  /*2c60*/  ISETP.GT.AND P5, PT, R236, UR5, P5 ;  /* 0x00000005ec007c0c */ /* 0x000fe2000afa4270 */
[----:B------:R-:W-:Y:S01]  /*2c70*/  IMAD R183, R184, 0x2, R241 ;  /* 0x00000002b8b77824 */ /* 0x000fe200078e02f1 */
[----:B------:R-:W-:Y:S01]  /*2c80*/  FSETP.NEU.FTZ.AND P3, PT, R230, -INF , PT ;  /* 0xff800000e600780b */ /* 0x000fe20003f7d000 */
[----:B------:R-:W-:Y:S03]  /*2c90*/  IMAD.WIDE.U32 R186, R243, -0x326172a9, RZ ;  /* 0xcd9e8d57f3ba7825 */ /* 0x000fe600078e00ff */
[----:B------:R-:W-:Y:S01]  /*2ca0*/  LOP3.LUT R192, R183, UR32, R249, 0x96, !PT ;  /* 0x00000020b7c07c12 */ /* 0x000fe2000f8e96f9 */
[----:B------:R-:W-:Y:S01]  /*2cb0*/  VIADD R234, R234, 0xffffffff ;  /* 0xffffffffeaea7836 */ /* 0x000fe20000000000 */
[----:B------:R-:W-:Y:S01]  /*2cc0*/  LOP3.LUT R184, R228, UR33, R187, 0x96, !PT ;  /* 0x00000021e4b87c12 */ /* 0x000fe2000f8e96bb */
[----:B------:R-:W-:Y:S04]  /*2cd0*/  DEPBAR.LE SB0, 0x0 ;  /* 0x000080000000791a */ /* 0x000fe80000000000 */
[----:B------:R-:W-:Y:S01]  /*2ce0*/  BAR.SYNC.DEFER_BLOCKING 0x0 ;  /* 0x0000000000007b1d */ /* 0x000fe20000010000 */
[--C-:B------:R-:W-:Y:S01]  /*2cf0*/  @!P5 VIADDMNMX R188, R229, 0xffffffc9, R236.reuse, PT ;  /* 0xffffffc9e5bcd846 */ /* 0x100fe200038001ec */
[----:B------:R-:W-:Y:S01]  /*2d00*/  @!P5 VIADD R185, R239, 0x8 ;  /* 0x00000008efb9d836 */ /* 0x000fe20000000000 */
[----:B------:R-:W-:Y:S01]  /*2d10*/  @!P5 VIADDMNMX R190, R229, 0xffffffc1, R236, PT ;  /* 0xffffffc1e5bed846 */ /* 0x000fe200038001ec */
[----:B------:R-:W-:Y:S02]  /*2d20*/  @!P5 VIADD R187, R239, 0x1 ;  /* 0x00000001efbbd836 */ /* 0x000fe40000000000 */
[----:B------:R-:W-:Y:S01]  /*2d30*/  IMAD.WIDE.U32 R192, R192, -0x326172a9, RZ ;  /* 0xcd9e8d57c0c07825 */ /* 0x000fe200078e00ff */
[-C--:B------:R-:W-:Y:S02]  /*2d40*/  @!P5 ISETP.GE.AND P0, PT, R185, R188.reuse, PT ;  /* 0x000000bcb900d20c */ /* 0x080fe40003f06270 */
[----:B------:R-:W-:Y:S02]  /*2d50*/  @!P5 ISETP.GE.AND P4, PT, R187, R188, PT ;  /* 0x000000bcbb00d20c */ /* 0x000fe40003f86270 */
[-C--:B------:R-:W-:Y:S01]  /*2d60*/  @!P5 ISETP.GE.AND P2, PT, R185, R190.reuse, PT ;  /* 0x000000beb900d20c */ /* 0x080fe20003f46270 */
[----:B------:R-:W-:Y:S01]  /*2d70*/  IMAD.WIDE.U32 R184, R184, -0x2daee0ad, RZ ;  /* 0xd2511f53b8b87825 */ /* 0x000fe200078e00ff */
[-C--:B------:R-:W-:Y:S02]  /*2d80*/  @!P5 ISETP.GE.AND P6, PT, R239, R190.reuse, PT ;  /* 0x000000beef00d20c */ /* 0x080fe40003fc6270 */
[-C--:B------:R-:W-:Y:S01]  /*2d90*/  @!P5 ISETP.GE.AND P1, PT, R187, R190.reuse, PT ;  /* 0x000000bebb00d20c */ /* 0x080fe20003f26270 */
[C---:B------:R-:W-:Y:S01]  /*2da0*/  @!P5 VIADD R187, R239.reuse, 0x9 ;  /* 0x00000009efbbd836 */ /* 0x040fe20000000000 */
[----:B------:R-:W-:Y:S02]  /*2db0*/  LOP3.LUT R183, R186, UR31, R193, 0x96, !PT ;  /* 0x0000001fbab77c12 */ /* 0x000fe4000f8e96c1 */
[----:B------:R-:W-:Y:S01]  /*2dc0*/  LOP3.LUT R186, R248, UR30, R185, 0x96, !PT ;  /* 0x0000001ef8ba7c12 */ /* 0x000fe2000f8e96b9 */
[----:B------:R-:W-:Y:S01]  /*2dd0*/  @!P5 VIADD R185, R239, 0x10 ;  /* 0x00000010efb9d836 */ /* 0x000fe20000000000 */
[----:B------:R-:W-:Y:S08]  /*2de0*/  LDSM.16.M88.4 R52, [R198] ;  /* 0x00000000c634783b */ /* 0x000ff00000000200 */
[----:B------:R-:W1:Y:S08]  /*2df0*/  LDSM.16.M88.4 R56, [R206+-0x4000] ;  /* 0xffc00000ce38783b */ /* 0x000e700000000200 */
[----:B------:R-:W2:Y:S08]  /*2e00*/  LDSM.16.M88.4 R60, [R206+-0x3800] ;  /* 0xffc80000ce3c783b */ /* 0x000eb00000000200 */
[----:B------:R-:W-:Y:S08]  /*2e10*/  LDSM.16.M88.4 R64, [R181] ;  /* 0x00000000b540783b */ /* 0x000ff00000000200 */
[----:B------:R-:W3:Y:S08]  /*2e20*/  LDSM.16.M88.4 R100, [R199+-0x4000] ;  /* 0xffc00000c764783b */ /* 0x000ef00000000200 */
[----:B------:R-:W4:Y:S01]  /*2e30*/  LDSM.16.M88.4 R104, [R199+-0x3800] ;  /* 0xffc80000c768783b */ /* 0x000f220000000200 */
[C---:B-1----:R-:W-:Y:S07]  /*2e40*/  HMMA.16816.F32.BF16 R4, R52.reuse, R56, RZ ;  /* 0x000000383404723c */ /* 0x042fee00000418ff */
[----:B------:R-:W-:Y:S01]  /*2e50*/  LDSM.16.M88.4 R108, [R182] ;  /* 0x00000000b66c783b */ /* 0x000fe20000000200 */
[C---:B------:R-:W-:Y:S07]  /*2e60*/  HMMA.16816.F32.BF16 R8, R52.reuse, R58, RZ ;  /* 0x0000003a3408723c */ /* 0x040fee00000418ff */
[----:B------:R-:W1:Y:S01]  /*2e70*/  LDSM.16.M88.4 R56, [R200+-0x4000] ;  /* 0xffc00000c838783b */ /* 0x000e620000000200 */
[C---:B--2---:R-:W-:Y:S07]  /*2e80*/  HMMA.16816.F32.BF16 R12, R52.reuse, R60, RZ ;  /* 0x0000003c340c723c */ /* 0x044fee00000418ff */
[----:B------:R-:W-:Y:S01]  /*2e90*/  LDSM.16.M88.4 R112, [R205+-0x4000] ;  /* 0xffc00000cd70783b */ /* 0x000fe20000000200 */
[----:B------:R-:W-:Y:S07]  /*2ea0*/  HMMA.16816.F32.BF16 R16, R52, R62, RZ ;  /* 0x0000003e3410723c */ /* 0x000fee00000418ff */
[----:B------:R-:W2:Y:S01]  /*2eb0*/  LDSM.16.M88.4 R52, [R200+-0x3800] ;  /* 0xffc80000c834783b */ /* 0x000ea20000000200 */
[C---:B---3--:R-:W-:Y:S07]  /*2ec0*/  HMMA.16816.F32.BF16 R4, R64.reuse, R100, R4 ;  /* 0x000000644004723c */ /* 0x048fee0000041804 */
[----:B------:R-:W3:Y:S01]  /*2ed0*/  LDSM.16.M88.4 R60, [R180] ;  /* 0x00000000b43c783b */ /* 0x000ee20000000200 */
[C---:B------:R-:W-:Y:S07]  /*2ee0*/  HMMA.16816.F32.BF16 R8, R64.reuse, R102, R8 ;  /* 0x000000664008723c */ /* 0x040fee0000041808 */
[----:B------:R-:W3:Y:S01]  /*2ef0*/  LDSM.16.M88.4 R100, [R205+-0x3800] ;  /* 0xffc80000cd64783b */ /* 0x000ee20000000200 */
[C---:B----4-:R-:W-:Y:S08]  /*2f00*/  HMMA.16816.F32.BF16 R12, R64.reuse, R104, R12 ;  /* 0x00000068400c723c */ /* 0x050ff0000004180c */
[----:B------:R-:W-:Y:S01]  /*2f10*/  HMMA.16816.F32.BF16 R16, R64, R106, R16 ;  /* 0x0000006a4010723c */ /* 0x000fe20000041810 */
[----:B------:R-:W-:Y:S07]  /*2f20*/  LDSM.16.M88.4 R64, [R206+-0x2000] ;  /* 0xffe00000ce40783b */ /* 0x000fee0000000200 */
[C---:B-1----:R-:W-:Y:S01]  /*2f30*/  HMMA.16816.F32.BF16 R4, R108.reuse, R56, R4 ;  /* 0x000000386c04723c */ /* 0x042fe20000041804 */
[----:B------:R-:W-:Y:S07]  /*2f40*/  LDSM.16.M88.4 R104, [R206+-0x1800] ;  /* 0xffe80000ce68783b */ /* 0x000fee0000000200 */
[C---:B------:R-:W-:Y:S01]  /*2f50*/  HMMA.16816.F32.BF16 R8, R108.reuse, R58, R8 ;  /* 0x0000003a6c08723c */ /* 0x040fe20000041808 */
[----:B------:R-:W1:Y:S07]  /*2f60*/  LDSM.16.M88.4 R56, [R198+0x2000] ;  /* 0x00200000c638783b */ /* 0x000e6e0000000200 */
[C---:B--2---:R-:W-:Y:S08]  /*2f70*/  HMMA.16816.F32.BF16 R12, R108.reuse, R52, R12 ;  /* 0x000000346c0c723c */ /* 0x044ff0000004180c */
[----:B------:R-:W-:Y:S01]  /*2f80*/  HMMA.16816.F32.BF16 R16, R108, R54, R16 ;  /* 0x000000366c10723c */ /* 0x000fe20000041810 */
[----:B------:R-:W-:Y:S07]  /*2f90*/  LDSM.16.M88.4 R52, [R181+0x2000] ;  /* 0x00200000b534783b */ /* 0x000fee0000000200 */
[C---:B---3--:R-:W-:Y:S01]  /*2fa0*/  HMMA.16816.F32.BF16 R4, R60.reuse, R112, R4 ;  /* 0x000000703c04723c */ /* 0x048fe20000041804 */
[----:B------:R-:W2:Y:S07]  /*2fb0*/  LDSM.16.M88.4 R108, [R199+-0x2000] ;  /* 0xffe00000c76c783b */ /* 0x000eae0000000200 */
[C---:B------:R-:W-:Y:S01]  /*2fc0*/  HMMA.16816.F32.BF16 R8, R60.reuse, R114, R8 ;  /* 0x000000723c08723c */ /* 0x040fe20000041808 */
[----:B------:R-:W3:Y:S07]  /*2fd0*/  LDSM.16.M88.4 R112, [R199+-0x1800] ;  /* 0xffe80000c770783b */ /* 0x000eee0000000200 */
[C---:B------:R-:W-:Y:S08]  /*2fe0*/  HMMA.16816.F32.BF16 R12, R60.reuse, R100, R12 ;  /* 0x000000643c0c723c */ /* 0x040ff0000004180c */
[----:B------:R-:W-:Y:S01]  /*2ff0*/  HMMA.16816.F32.BF16 R16, R60, R102, R16 ;  /* 0x000000663c10723c */ /* 0x000fe20000041810 */
[----:B------:R-:W-:Y:S07]  /*3000*/  LDSM.16.M88.4 R60, [R182+0x2000] ;  /* 0x00200000b63c783b */ /* 0x000fee0000000200 */
[C---:B-1----:R-:W-:Y:S01]  /*3010*/  HMMA.16816.F32.BF16 R4, R56.reuse, R64, R4 ;  /* 0x000000403804723c */ /* 0x042fe20000041804 */
[----:B------:R-:W-:Y:S07]  /*3020*/  LDSM.16.M88.4 R100, [R200+-0x1800] ;  /* 0xffe80000c864783b */ /* 0x000fee0000000200 */
[C---:B------:R-:W-:Y:S01]  /*3030*/  HMMA.16816.F32.BF16 R8, R56.reuse, R66, R8 ;  /* 0x000000423808723c */ /* 0x040fe20000041808 */
[----:B------:R-:W1:Y:S07]  /*3040*/  LDSM.16.M88.4 R64, [R200+-0x2000] ;  /* 0xffe00000c840783b */ /* 0x000e6e0000000200 */
[C---:B------:R-:W-:Y:S08]  /*3050*/  HMMA.16816.F32.BF16 R12, R56.reuse, R104, R12 ;  /* 0x00000068380c723c */ /* 0x040ff0000004180c */
[----:B------:R-:W-:Y:S01]  /*3060*/  HMMA.16816.F32.BF16 R16, R56, R106, R16 ;  /* 0x0000006a3810723c */ /* 0x000fe20000041810 */
[----:B------:R4:W-:Y:S07]  /*3070*/  LDSM.16.M88.4 R56, [R180+0x2000] ;  /* 0x00200000b438783b */ /* 0x0009ee0000000200 */
[C---:B--2---:R-:W-:Y:S01]  /*3080*/  HMMA.16816.F32.BF16 R4, R52.reuse, R108, R4 ;  /* 0x0000006c3404723c */ /* 0x044fe20000041804 */
[----:B------:R-:W2:Y:S07]  /*3090*/  LDSM.16.M88.4 R104, [R205+-0x2000] ;  /* 0xffe00000cd68783b */ /* 0x000eae0000000200 */
[C---:B------:R-:W-:Y:S08]  /*30a0*/  HMMA.16816.F32.BF16 R8, R52.reuse, R110, R8 ;  /* 0x0000006e3408723c */ /* 0x040ff00000041808 */
[C---:B---3--:R-:W-:Y:S03]  /*30b0*/  HMMA.16816.F32.BF16 R12, R52.reuse, R112, R12 ;  /* 0x00000070340c723c */ /* 0x048fe6000004180c */
[----:B----4-:R-:W-:Y:S05]  /*30c0*/  IMAD.WIDE.U32 R180, R183, -0x2daee0ad, RZ ;  /* 0xd2511f53b7b47825 */ /* 0x010fea00078e00ff */
[----:B------:R-:W-:Y:S01]  /*30d0*/  HMMA.16816.F32.BF16 R16, R52, R114, R16 ;  /* 0x000000723410723c */ /* 0x000fe20000041810 */
[----:B------:R-:W3:Y:S02]  /*30e0*/  LDSM.16.M88.4 R52, [R205+-0x1800] ;  /* 0xffe80000cd34783b */ /* 0x000ee40000000200 */
[----:B------:R-:W-:Y:S02]  /*30f0*/  FSEL R114, R189, RZ, P3 ;  /* 0x000000ffbd727208 */ /* 0x000fe40001800000 */
[C---:B------:R-:W-:Y:S02]  /*3100*/  @!P5 ISETP.GE.AND P3, PT, R187.reuse, R190, PT ;  /* 0x000000bebb00d20c */ /* 0x040fe40003f66270 */
[----:B------:R-:W-:Y:S01]  /*3110*/  LOP3.LUT R189, R184, UR28, R181, 0x96, !PT ;  /* 0x0000001cb8bd7c12 */ /* 0x000fe2000f8e96b5 */
[C---:B-1----:R-:W-:Y:S08]  /*3120*/  HMMA.16816.F32.BF16 R4, R60.reuse, R64, R4 ;  /* 0x000000403c04723c */ /* 0x042ff00000041804 */
[C---:B------:R-:W-:Y:S08]  /*3130*/  HMMA.16816.F32.BF16 R8, R60.reuse, R66, R8 ;  /* 0x000000423c08723c */ /* 0x040ff00000041808 */
[C---:B------:R-:W-:Y:S08]  /*3140*/  HMMA.16816.F32.BF16 R12, R60.reuse, R100, R12 ;  /* 0x000000643c0c723c */ /* 0x040ff0000004180c */
[----:B------:R-:W-:Y:S08]  /*3150*/  HMMA.16816.F32.BF16 R16, R60, R102, R16 ;  /* 0x000000663c10723c */ /* 0x000ff00000041810 */
[C---:B--2---:R-:W-:Y:S08]  /*3160*/  HMMA.16816.F32.BF16 R4, R56.reuse, R104, R4 ;  /* 0x000000683804723c */ /* 0x044ff00000041804 */
[C---:B------:R-:W-:Y:S08]  /*3170*/  HMMA.16816.F32.BF16 R8, R56.reuse, R106, R8 ;  /* 0x0000006a3808723c */ /* 0x040ff00000041808 */
[C---:B---3--:R-:W-:Y:S03]  /*3180*/  HMMA.16816.F32.BF16 R12, R56.reuse, R52, R12 ;  /* 0x00000034380c723c */ /* 0x048fe6000004180c */
[----:B------:R-:W-:Y:S02]  /*3190*/  @!P5 FSEL R4, R4, -INF , !P6 ;  /* 0xff8000000404d808 */ /* 0x000fe40007000000 */
[-C--:B------:R-:W-:Y:S01]  /*31a0*/  @!P5 ISETP.GE.AND P6, PT, R187, R188.reuse, PT ;  /* 0x000000bcbb00d20c */ /* 0x080fe20003fc6270 */
[----:B------:R-:W-:Y:S01]  /*31b0*/  IMAD.WIDE.U32 R186, R186, -0x326172a9, RZ ;  /* 0xcd9e8d57baba7825 */ /* 0x000fe200078e00ff */
[----:B------:R-:W-:Y:S01]  /*31c0*/  @!P5 FSEL R5, R5, -INF , !P1 ;  /* 0xff8000000505d808 */ /* 0x000fe20004800000 */
[----:B------:R-:W-:Y:S03]  /*31d0*/  HMMA.16816.F32.BF16 R16, R56, R54, R16 ;  /* 0x000000363810723c */ /* 0x000fe60000041810 */
[--C-:B------:R-:W-:Y:S01]  /*31e0*/  FFMA.FTZ R250, R4, UR7, -R252.reuse ;  /* 0x0000000704fa7c23 */ /* 0x100fe200080108fc */
[----:B------:R-:W-:Y:S01]  /*31f0*/  FFMA.FTZ R191, R5, UR7, -R252 ;  /* 0x0000000705bf7c23 */ /* 0x000fe200080108fc */
[----:B------:R-:W-:Y:S01]  /*3200*/  LOP3.LUT R192, R192, UR29, R187, 0x96, !PT ;  /* 0x0000001dc0c07c12 */ /* 0x000fe2000f8e96bb */
[C---:B------:R-:W-:Y:S01]  /*3210*/  @!P5 VIADD R187, R239.reuse, 0x11 ;  /* 0x00000011efbbd836 */ /* 0x040fe20000000000 */
[----:B------:R1:W-:Y:S01]  /*3220*/  MUFU.EX2 R183, R250 ;  /* 0x000000fa00b77308 */ /* 0x0003e20000000800 */
[-C--:B------:R-:W-:Y:S02]  /*3230*/  @!P5 ISETP.GE.AND P1, PT, R239, R188.reuse, PT ;  /* 0x000000bcef00d20c */ /* 0x080fe40003f26270 */
[----:B------:R-:W-:Y:S01]  /*3240*/  IMAD.WIDE.U32 R192, R192, -0x2daee0ad, RZ ;  /* 0xd2511f53c0c07825 */ /* 0x000fe200078e00ff */
[----:B------:R-:W-:Y:S02]  /*3250*/  @!P5 FSEL R7, R7, -INF , !P4 ;  /* 0xff8000000707d808 */ /* 0x000fe40006000000 */
[----:B------:R-:W-:Y:S04]  /*3260*/  @!P5 FSEL R6, R6, -INF , !P1 ;  /* 0xff8000000606d808 */ /* 0x000fe80004800000 */
[----:B------:R2:W-:Y:S01]  /*3270*/  MUFU.EX2 R184, R191 ;  /* 0x000000bf00b87308 */ /* 0x0005e20000000800 */
[----:B------:R-:W-:Y:S01]  /*3280*/  @!P5 ISETP.GE.AND P4, PT, R185, R188, PT ;  /* 0x000000bcb900d20c */ /* 0x000fe20003f86270 */
[--C-:B------:R-:W-:Y:S01]  /*3290*/  FFMA.FTZ R113, R7, UR7, -R114.reuse ;  /* 0x0000000707717c23 */ /* 0x100fe20008010872 */
[-C--:B------:R-:W-:Y:S02]  /*32a0*/  @!P5 ISETP.GE.AND P1, PT, R185, R190.reuse, PT ;  /* 0x000000beb900d20c */ /* 0x080fe40003f26270 */
[----:B------:R-:W-:Y:S01]  /*32b0*/  LOP3.LUT R185, R180, UR20, R193, 0x96, !PT ;  /* 0x00000014b4b97c12 */ /* 0x000fe2000f8e96c1 */
[----:B------:R-:W-:Y:S01]  /*32c0*/  FFMA.FTZ R193, R6, UR7, -R114 ;  /* 0x0000000706c17c23 */ /* 0x000fe20008010872 */
[----:B------:R-:W-:Y:S01]  /*32d0*/  IMAD.WIDE.U32 R180, R189, -0x326172a9, RZ ;  /* 0xcd9e8d57bdb47825 */ /* 0x000fe200078e00ff */
[----:B------:R-:W-:Y:S02]  /*32e0*/  @!P5 FSEL R9, R9, -INF , !P3 ;  /* 0xff8000000909d808 */ /* 0x000fe40005800000 */
[----:B------:R-:W-:Y:S01]  /*32f0*/  @!P5 FSEL R8, R8, -INF , !P2 ;  /* 0xff8000000808d808 */ /* 0x000fe20005000000 */
[----:B-1----:R-:W-:Y:S01]  /*3300*/  IMAD.WIDE.U32 R250, R185, -0x326172a9, RZ ;  /* 0xcd9e8d57b9fa7825 */ /* 0x002fe200078e00ff */
[----:B------:R-:W-:Y:S01]  /*3310*/  @!P5 ISETP.GE.AND P2, PT, R187, R190, PT ;  /* 0x000000bebb00d20c */ /* 0x000fe20003f46270 */
[----:B------:R1:W-:Y:S01]  /*3320*/  MUFU.EX2 R185, R193 ;  /* 0x000000c100b97308 */ /* 0x0003e20000000800 */
[----:B------:R-:W-:Y:S01]  /*3330*/  LOP3.LUT R186, R186, UR24, R181, 0x96, !PT ;  /* 0x00000018baba7c12 */ /* 0x000fe2000f8e96b5 */
[C---:B------:R-:W-:Y:S01]  /*3340*/  @!P5 VIADD R189, R239.reuse, 0x19 ;  /* 0x00000019efbdd836 */ /* 0x040fe20000000000 */
[----:B------:R-:W-:Y:S01]  /*3350*/  @!P5 FSEL R10, R10, -INF , !P0 ;  /* 0xff8000000a0ad808 */ /* 0x000fe20004000000 */
[----:B--2---:R-:W-:Y:S01]  /*3360*/  @!P5 VIADD R191, R239, 0x18 ;  /* 0x00000018efbfd836 */ /* 0x004fe20000000000 */
[----:B------:R-:W-:Y:S02]  /*3370*/  @!P5 FSEL R12, R12, -INF , !P1 ;  /* 0xff8000000c0cd808 */ /* 0x000fe40004800000 */
[----:B------:R-:W-:Y:S02]  /*3380*/  @!P5 ISETP.GE.AND P3, PT, R187, R188, PT ;  /* 0x000000bcbb00d20c */ /* 0x000fe40003f66270 */
[C---:B------:R-:W-:Y:S02]  /*3390*/  @!P5 ISETP.GE.AND P0, PT, R191.reuse, R190, PT ;  /* 0x000000bebf00d20c */ /* 0x040fe40003f06270 */
[-C--:B------:R-:W-:Y:S01]  /*33a0*/  @!P5 ISETP.GE.AND P1, PT, R191, R188.reuse, PT ;  /* 0x000000bcbf00d20c */ /* 0x080fe20003f26270 */
[--C-:B------:R-:W-:Y:S01]  /*33b0*/  FFMA.FTZ R191, R9, UR7, -R252.reuse ;  /* 0x0000000709bf7c23 */ /* 0x100fe200080108fc */
[----:B------:R-:W-:Y:S02]  /*33c0*/  @!P5 FSEL R13, R13, -INF , !P2 ;  /* 0xff8000000d0dd808 */ /* 0x000fe40005000000 */
[----:B------:R-:W-:Y:S01]  /*33d0*/  LOP3.LUT R187, R180, UR15, R251, 0x96, !PT ;  /* 0x0000000fb4bb7c12 */ /* 0x000fe2000f8e96fb */
[----:B------:R-:W-:Y:S01]  /*33e0*/  IMAD.WIDE.U32 R180, R186, -0x2daee0ad, RZ ;  /* 0xd2511f53bab47825 */ /* 0x000fe200078e00ff */
[----:B------:R-:W-:Y:S01]  /*33f0*/  @!P5 ISETP.GE.AND P2, PT, R189, R188, PT ;  /* 0x000000bcbd00d20c */ /* 0x000fe20003f46270 */
[----:B------:R-:W-:Y:S01]  /*3400*/  MUFU.EX2 R186, R113 ;  /* 0x0000007100ba7308 */ /* 0x000fe20000000800 */
[----:B------:R-:W-:Y:S01]  /*3410*/  @!P5 FSEL R11, R11, -INF , !P6 ;  /* 0xff8000000b0bd808 */ /* 0x000fe20007000000 */
[----:B------:R-:W-:Y:S01]  /*3420*/  FFMA.FTZ R251, R8, UR7, -R252 ;  /* 0x0000000708fb7c23 */ /* 0x000fe200080108fc */
[----:B------:R-:W-:Y:S01]  /*3430*/  @!P5 ISETP.GE.AND P6, PT, R189, R190, PT ;  /* 0x000000bebd00d20c */ /* 0x000fe20003fc6270 */
[--C-:B------:R-:W-:Y:S01]  /*3440*/  FFMA.FTZ R189, R10, UR7, -R114.reuse ;  /* 0x000000070abd7c23 */ /* 0x100fe20008010872 */
[----:B------:R-:W-:Y:S01]  /*3450*/  LOP3.LUT R190, R192, UR14, R181, 0x96, !PT ;  /* 0x0000000ec0be7c12 */ /* 0x000fe2000f8e96b5 */
[----:B-1----:R-:W-:Y:S01]  /*3460*/  IMAD.WIDE.U32 R192, R187, -0x2daee0ad, RZ ;  /* 0xd2511f53bbc07825 */ /* 0x002fe200078e00ff */
[----:B------:R-:W-:Y:S03]  /*3470*/  @!P5 FSEL R14, R14, -INF , !P4 ;  /* 0xff8000000e0ed808 */ /* 0x000fe60006000000 */
[----:B------:R1:W2:Y:S01]  /*3480*/  MUFU.EX2 R188, R191 ;  /* 0x000000bf00bc7308 */ /* 0x0002a20000000800 */
[----:B------:R-:W-:Y:S01]  /*3490*/  @!P5 FSEL R15, R15, -INF , !P3 ;  /* 0xff8000000f0fd808 */ /* 0x000fe20005800000 */
[----:B------:R-:W-:Y:S01]  /*34a0*/  IMAD.WIDE.U32 R102, R190, -0x326172a9, RZ ;  /* 0xcd9e8d57be667825 */ /* 0x000fe200078e00ff */
[----:B------:R-:W-:Y:S03]  /*34b0*/  LOP3.LUT R190, R180, UR12, R193, 0x96, !PT ;  /* 0x0000000cb4be7c12 */ /* 0x000fe6000f8e96c1 */
[----:B------:R-:W-:Y:S01]  /*34c0*/  FFMA.FTZ R193, R11, UR7, -R114 ;  /* 0x000000070bc17c23 */ /* 0x000fe20008010872 */
[----:B------:R-:W-:Y:S01]  /*34d0*/  @!P5 FSEL R17, R17, -INF , !P6 ;  /* 0xff8000001111d808 */ /* 0x000fe20007000000 */
[----:B------:R-:W-:Y:S02]  /*34e0*/  FFMA.FTZ R182, R13, UR7, -R252 ;  /* 0x000000070db67c23 */ /* 0x000fe400080108fc */
[----:B------:R3:W-:Y:S01]  /*34f0*/  MUFU.EX2 R187, R251 ;  /* 0x000000fb00bb7308 */ /* 0x0007e20000000800 */
[----:B------:R-:W-:Y:S01]  /*3500*/  IMAD.WIDE.U32 R106, R190, -0x326172a9, RZ ;  /* 0xcd9e8d57be6a7825 */ /* 0x000fe200078e00ff */
[----:B------:R-:W-:Y:S01]  /*3510*/  @!P5 FSEL R19, R19, -INF , !P2 ;  /* 0xff8000001313d808 */ /* 0x000fe20005000000 */
[----:B------:R-:W4:Y:S01]  /*3520*/  LDG.E R190, desc[UR18][R194.64+0x20] ;  /* 0x00002012c2be7981 */ /* 0x000f22000c1e1900 */
[----:B------:R-:W-:Y:S01]  /*3530*/  @!P5 FSEL R16, R16, -INF , !P0 ;  /* 0xff8000001010d808 */ /* 0x000fe20004000000 */
[----:B------:R-:W-:Y:S01]  /*3540*/  FFMA.FTZ R101, R14, UR7, -R114 ;  /* 0x000000070e657c23 */ /* 0x000fe20008010872 */
[C---:B------:R-:W-:Y:S02]  /*3550*/  PRMT R115, R106.reuse, 0x7772, RZ ;  /* 0x000077726a737816 */ /* 0x040fe400000000ff */
[----:B------:R-:W-:Y:S01]  /*3560*/  PRMT R180, R106, 0x7771, RZ ;  /* 0x000077716ab47816 */ /* 0x000fe200000000ff */
[----:B-1----:R1:W4:Y:S01]  /*3570*/  LDG.E R191, desc[UR18][R194.64] ;  /* 0x00000012c2bf7981 */ /* 0x002322000c1e1900 */
[----:B------:R-:W-:Y:S01]  /*3580*/  ISETP.GT.U32.AND P2, PT, R115, UR6, PT ;  /* 0x0000000673007c0c */ /* 0x000fe2000bf44070 */
[----:B------:R-:W2:Y:S01]  /*3590*/  MUFU.EX2 R189, R189 ;  /* 0x000000bd00bd7308 */ /* 0x000ea20000000800 */
[----:B------:R-:W-:Y:S02]  /*35a0*/  @!P5 FSEL R18, R18, -INF , !P1 ;  /* 0xff8000001212d808 */ /* 0x000fe40004800000 */
[----:B------:R-:W-:Y:S02]  /*35b0*/  ISETP.GT.U32.AND P1, PT, R180, UR6, PT ;  /* 0x00000006b4007c0c */ /* 0x000fe4000bf24070 */
[----:B---3--:R-:W-:Y:S02]  /*35c0*/  LOP3.LUT R251, R250, UR13, R103, 0x96, !PT ;  /* 0x0000000dfafb7c12 */ /* 0x008fe4000f8e9667 */
[--C-:B------:R-:W-:Y:S03]  /*35d0*/  LOP3.LUT R250, R102, UR11, R107.reuse, 0x96, !PT ;  /* 0x0000000b66fa7c12 */ /* 0x100fe6000f8e966b */
[----:B------:R-:W-:Y:S01]  /*35e0*/  IMAD.WIDE.U32 R102, R251, -0x2daee0ad, RZ ;  /* 0xd2511f53fb667825 */ /* 0x000fe200078e00ff */
[----:B------:R-:W-:Y:S02]  /*35f0*/  PRMT R107, R250, 0x7632, R107 ;  /* 0x00007632fa6b7816 */ /* 0x000fe4000000006b */
[----:B------:R-:W-:Y:S02]  /*3600*/  PRMT R251, R106, 0x7773, RZ ;  /* 0x000077736afb7816 */ /* 0x000fe400000000ff */
[----:B------:R-:W-:Y:S01]  /*3610*/  LOP3.LUT R113, R192, UR21, R103, 0x96, !PT ;  /* 0x00000015c0717c12 */ /* 0x000fe2000f8e9667 */
[----:B--2---:R-:W-:Y:S01]  /*3620*/  @P1 FADD.FTZ R188, -R188, -RZ ;  /* 0x800000ffbcbc1221 */ /* 0x004fe20000010100 */
[----:B------:R2:W-:Y:S01]  /*3630*/  MUFU.EX2 R192, R193 ;  /* 0x000000c100c07308 */ /* 0x0005e20000000800 */
[----:B------:R-:W-:Y:S01]  /*3640*/  LOP3.LUT R107, R107, 0xff, RZ, 0xc0, !PT ;  /* 0x000000ff6b6b7812 */ /* 0x000fe200078ec0ff */
[----:B------:R-:W-:Y:S01]  /*3650*/  @P2 FADD.FTZ R189, -R189, -RZ ;  /* 0x800000ffbdbd2221 */ /* 0x000fe20000010100 */
[----:B------:R-:W-:Y:S02]  /*3660*/  LOP3.LUT R115, R113, 0xff, RZ, 0xc0, !PT ;  /* 0x000000ff71737812 */ /* 0x000fe400078ec0ff */
[----:B-1----:R-:W-:Y:S02]  /*3670*/  PRMT R194, R106, 0x7770, RZ ;  /* 0x000077706ac27816 */ /* 0x002fe400000000ff */
[----:B------:R-:W-:Y:S02]  /*3680*/  LOP3.LUT R195, R250, 0xff, RZ, 0xc0, !PT ;  /* 0x000000fffac37812 */ /* 0x000fe400078ec0ff */
[----:B------:R-:W-:Y:S02]  /*3690*/  ISETP.LE.U32.AND P4, PT, R194, UR6, PT ;  /* 0x00000006c2007c0c */ /* 0x000fe4000bf83070 */
[----:B------:R-:W-:Y:S02]  /*36a0*/  LOP3.LUT R194, R250, 0xffff, RZ, 0xc0, !PT ;  /* 0x0000fffffac27812 */ /* 0x000fe400078ec0ff */
[----:B------:R-:W-:Y:S02]  /*36b0*/  ISETP.LE.U32.AND P3, PT, R195, UR6, PT ;  /* 0x00000006c3007c0c */ /* 0x000fe4000bf63070 */
[----:B------:R-:W-:Y:S01]  /*36c0*/  SHF.R.U32.HI R181, RZ, 0x8, R194 ;  /* 0x00000008ffb57819 */ /* 0x000fe200000116c2 */
[----:B--2---:R-:W-:Y:S01]  /*36d0*/  FFMA.FTZ R193, R12, UR7, -R252 ;  /* 0x000000070cc17c23 */ /* 0x004fe200080108fc */
[----:B------:R-:W-:Y:S01]  /*36e0*/  SHF.R.U32.HI R250, RZ, 0x18, R250 ;  /* 0x00000018fffa7819 */ /* 0x000fe200000116fa */
[----:B------:R-:W-:Y:S01]  /*36f0*/  MUFU.EX2 R194, R182 ;  /* 0x000000b600c27308 */ /* 0x000fe20000000800 */
[----:B------:R-:W-:Y:S02]  /*3700*/  LOP3.LUT R195, R181, 0xffff, RZ, 0xc0, !PT ;  /* 0x0000ffffb5c37812 */ /* 0x000fe400078ec0ff */
[----:B------:R-:W-:Y:S01]  /*3710*/  ISETP.LE.U32.AND P6, PT, R107, UR6, PT ;  /* 0x000000066b007c0c */ /* 0x000fe2000bfc3070 */
[----:B------:R-:W-:Y:S01]  /*3720*/  @!P4 FADD.FTZ R187, -R187, -RZ ;  /* 0x800000ffbbbbc221 */ /* 0x000fe20000010100 */
[----:B------:R-:W-:Y:S01]  /*3730*/  ISETP.LE.U32.AND P0, PT, R195, UR6, PT ;  /* 0x00000006c3007c0c */ /* 0x000fe2000bf03070 */
[----:B------:R-:W-:Y:S01]  /*3740*/  FFMA.FTZ R107, R15, UR7, -R114 ;  /* 0x000000070f6b7c23 */ /* 0x000fe20008010872 */
[----:B------:R-:W-:Y:S03]  /*3750*/  ISETP.LE.U32.AND P5, PT, R250, UR6, PT ;  /* 0x00000006fa007c0c */ /* 0x000fe6000bfa3070 */
[----:B------:R-:W1:Y:S01]  /*3760*/  MUFU.EX2 R193, R193 ;  /* 0x000000c100c17308 */ /* 0x000e620000000800 */
[----:B------:R-:W-:Y:S01]  /*3770*/  ISETP.LE.U32.AND P4, PT, R115, UR6, PT ;  /* 0x0000000673007c0c */ /* 0x000fe2000bf83070 */
[----:B------:R-:W-:Y:S01]  /*3780*/  @!P3 FADD.FTZ R183, -R183, -RZ ;  /* 0x800000ffb7b7b221 */ /* 0x000fe20000010100 */
[C---:B------:R-:W-:Y:S02]  /*3790*/  PRMT R103, R102.reuse, 0x7771, RZ ;  /* 0x0000777166677816 */ /* 0x040fe400000000ff */
[C---:B------:R-:W-:Y:S02]  /*37a0*/  PRMT R106, R102.reuse, 0x7770, RZ ;  /* 0x00007770666a7816 */ /* 0x040fe400000000ff */
[----:B------:R-:W-:Y:S01]  /*37b0*/  PRMT R105, R102, 0x7772, RZ ;  /* 0x0000777266697816 */ /* 0x000fe200000000ff */
[----:B------:R-:W-:Y:S01]  /*37c0*/  @!P6 FADD.FTZ R185, -R185, -RZ ;  /* 0x800000ffb9b9e221 */ /* 0x000fe20000010100 */
[----:B------:R-:W-:Y:S01]  /*37d0*/  ISETP.GT.U32.AND P6, PT, R103, UR6, PT ;  /* 0x0000000667007c0c */ /* 0x000fe2000bfc4070 */
[----:B------:R-:W-:Y:S01]  /*37e0*/  @!P0 FADD.FTZ R184, -R184, -RZ ;  /* 0x800000ffb8b88221 */ /* 0x000fe20000010100 */
[----:B------:R-:W-:Y:S01]  /*37f0*/  SHF.R.U32.HI R180, RZ, 0x18, R113 ;  /* 0x00000018ffb47819 */ /* 0x000fe20000011671 */
[----:B------:R-:W-:Y:S01]  /*3800*/  @!P5 FADD.FTZ R186, -R186, -RZ ;  /* 0x800000ffbabad221 */ /* 0x000fe20000010100 */
[----:B------:R-:W-:Y:S01]  /*3810*/  PRMT R103, R113, 0x7632, R103 ;  /* 0x0000763271677816 */ /* 0x000fe20000000067 */
[----:B------:R-:W-:Y:S01]  /*3820*/  MUFU.EX2 R195, R101 ;  /* 0x0000006500c37308 */ /* 0x000fe20000000800 */
[----:B------:R-:W-:Y:S02]  /*3830*/  PRMT R102, R102, 0x7773, RZ ;  /* 0x0000777366667816 */ /* 0x000fe400000000ff */
[----:B------:R-:W-:Y:S01]  /*3840*/  ISETP.GT.U32.AND P3, PT, R251, UR6, PT ;  /* 0x00000006fb007c0c */ /* 0x000fe2000bf64070 */
[----:B-1----:R-:W-:Y:S01]  /*3850*/  @!P4 FADD.FTZ R193, -R193, -RZ ;  /* 0x800000ffc1c1c221 */ /* 0x002fe20000010100 */
[----:B------:R-:W-:Y:S01]  /*3860*/  LOP3.LUT R115, R113, 0xffff, RZ, 0xc0, !PT ;  /* 0x0000ffff71737812 */ /* 0x000fe200078ec0ff */
[--C-:B------:R-:W-:Y:S01]  /*3870*/  FFMA.FTZ R251, R16, UR7, -R252.reuse ;  /* 0x0000000710fb7c23 */ /* 0x100fe200080108fc */
[----:B------:R-:W-:Y:S01]  /*3880*/  ISETP.LE.U32.AND P1, PT, R180, UR6, PT ;  /* 0x00000006b4007c0c */ /* 0x000fe2000bf23070 */
[----:B------:R-:W-:Y:S01]  /*3890*/  FFMA.FTZ R252, R17, UR7, -R252 ;  /* 0x0000000711fc7c23 */ /* 0x000fe200080108fc */
[----:B------:R-:W-:Y:S01]  /*38a0*/  ISETP.LE.U32.AND P0, PT, R106, UR6, PT ;  /* 0x000000066a007c0c */ /* 0x000fe2000bf03070 */
[--C-:B------:R-:W-:Y:S01]  /*38b0*/  FFMA.FTZ R113, R18, UR7, -R114.reuse ;  /* 0x0000000712717c23 */ /* 0x100fe20008010872 */
[----:B------:R-:W-:Y:S01]  /*38c0*/  LOP3.LUT R180, R103, 0xff, RZ, 0xc0, !PT ;  /* 0x000000ff67b47812 */ /* 0x000fe200078ec0ff */
[----:B------:R-:W-:Y:S01]  /*38d0*/  FFMA.FTZ R114, R19, UR7, -R114 ;  /* 0x0000000713727c23 */ /* 0x000fe20008010872 */
[----:B------:R-:W-:Y:S01]  /*38e0*/  ISETP.GT.U32.AND P4, PT, R102, UR6, PT ;  /* 0x0000000666007c0c */ /* 0x000fe2000bf84070 */
[----:B------:R-:W1:Y:S01]  /*38f0*/  MUFU.EX2 R250, R107 ;  /* 0x0000006b00fa7308 */ /* 0x000e620000000800 */
[----:B------:R-:W-:Y:S01]  /*3900*/  F2FP.RELU.BF16.F32.PACK_AB R106, R184, R183 ;  /* 0x000000b7b86a723e */ /* 0x000fe200000018ff */
[----:B------:R-:W-:Y:S01]  /*3910*/  @P3 FADD.FTZ R192, -R192, -RZ ;  /* 0x800000ffc0c03221 */ /* 0x000fe20000010100 */
[----:B------:R-:W-:Y:S02]  /*3920*/  F2FP.RELU.BF16.F32.PACK_AB R102, R186, R185 ;  /* 0x000000b9ba66723e */ /* 0x000fe400000018ff */
[----:B------:R-:W-:Y:S01]  /*3930*/  SHF.R.U32.HI R115, RZ, 0x8, R115 ;  /* 0x00000008ff737819 */ /* 0x000fe20000011673 */
[----:B------:R2:W-:Y:S01]  /*3940*/  STS [R217], R106 ;  /* 0x0000006ad9007388 */ /* 0x0005e20000000800 */
[----:B------:R-:W-:Y:S03]  /*3950*/  ISETP.LE.U32.AND P2, PT, R180, UR6, PT ;  /* 0x00000006b4007c0c */ /* 0x000fe6000bf43070 */
[----:B------:R-:W3:Y:S01]  /*3960*/  MUFU.EX2 R251, R251 ;  /* 0x000000fb00fb7308 */ /* 0x000ee20000000800 */
[----:B------:R-:W-:Y:S01]  /*3970*/  F2FP.RELU.BF16.F32.PACK_AB R180, R188, R187 ;  /* 0x000000bbbcb4723e */ /* 0x000fe200000018ff */
[----:B------:R2:W-:Y:S01]  /*3980*/  STS [R217+0x400], R102 ;  /* 0x00040066d9007388 */ /* 0x0005e20000000800 */
[----:B------:R-:W-:Y:S02]  /*3990*/  LOP3.LUT R115, R115, 0xffff, RZ, 0xc0, !PT ;  /* 0x0000ffff73737812 */ /* 0x000fe400078ec0ff */
[----:B------:R-:W-:Y:S01]  /*39a0*/  ISETP.GT.U32.AND P5, PT, R105, UR6, PT ;  /* 0x0000000669007c0c */ /* 0x000fe2000bfa4070 */
[----:B------:R2:W-:Y:S01]  /*39b0*/  STS [R240], R180 ;  /* 0x000000b4f0007388 */ /* 0x0005e20000000800 */
[----:B------:R-:W-:Y:S03]  /*39c0*/  ISETP.LE.U32.AND P3, PT, R115, UR6, PT ;  /* 0x0000000673007c0c */ /* 0x000fe6000bf63070 */
[----:B------:R-:W2:Y:S01]  /*39d0*/  MUFU.EX2 R252, R252 ;  /* 0x000000fc00fc7308 */ /* 0x000ea20000000800 */
[----:B-1----:R-:W-:Y:S01]  /*39e0*/  @!P1 FADD.FTZ R250, -R250, -RZ ;  /* 0x800000fffafa9221 */ /* 0x002fe20000010100 */
[----:B------:R-:W-:Y:S01]  /*39f0*/  F2FP.RELU.BF16.F32.PACK_AB R105, R192, R189 ;  /* 0x000000bdc069723e */ /* 0x000fe200000018ff */
[----:B------:R-:W-:Y:S01]  /*3a00*/  @!P2 FADD.FTZ R195, -R195, -RZ ;  /* 0x800000ffc3c3a221 */ /* 0x000fe20000010100 */
[----:B------:R-:W-:Y:S03]  /*3a10*/  FSETP.GE.FTZ.AND P2, PT, R183, RZ, PT ;  /* 0x000000ffb700720b */ /* 0x000fe60003f56000 */
[----:B------:R-:W-:Y:S03]  /*3a20*/  STS [R240+0x400], R105 ;  /* 0x00040069f0007388 */ /* 0x000fe60000000800 */
[----:B------:R-:W1:Y:S01]  /*3a30*/  MUFU.EX2 R115, R114 ;  /* 0x0000007200737308 */ /* 0x000e620000000800 */
[----:B---3--:R-:W-:Y:S01]  /*3a40*/  @!P0 FADD.FTZ R251, -R251, -RZ ;  /* 0x800000fffbfb8221 */ /* 0x008fe20000010100 */
[----:B------:R-:W-:Y:S01]  /*3a50*/  FSETP.GE.FTZ.AND P1, PT, R184, RZ, PT ;  /* 0x000000ffb800720b */ /* 0x000fe20003f36000 */
[----:B------:R-:W-:Y:S01]  /*3a60*/  @!P3 FADD.FTZ R194, -R194, -RZ ;  /* 0x800000ffc2c2b221 */ /* 0x000fe20000010100 */
[----:B------:R-:W-:Y:S02]  /*3a70*/  FSETP.GE.FTZ.AND P0, PT, R187, RZ, PT ;  /* 0x000000ffbb00720b */ /* 0x000fe40003f16000 */
[----:B------:R-:W-:Y:S04]  /*3a80*/  FSETP.GE.FTZ.AND P3, PT, R186, RZ, PT ;  /* 0x000000ffba00720b */ /* 0x000fe80003f76000 */
[----:B------:R-:W3:Y:S01]  /*3a90*/  MUFU.EX2 R113, R113 ;  /* 0x0000007100717308 */ /* 0x000ee20000000800 */
[----:B--2---:R-:W-:Y:S01]  /*3aa0*/  @P6 FADD.FTZ R252, -R252, -RZ ;  /* 0x800000fffcfc6221 */ /* 0x004fe20000010100 */
[----:B------:R-:W-:Y:S02]  /*3ab0*/  F2FP.RELU.BF16.F32.PACK_AB R106, R194, R193 ;  /* 0x000000c1c26a723e */ /* 0x000fe400000018ff */
[----:B------:R-:W-:Y:S02]  /*3ac0*/  F2FP.RELU.BF16.F32.PACK_AB R102, R250, R195 ;  /* 0x000000c3fa66723e */ /* 0x000fe400000018ff */
[----:B------:R-:W-:Y:S01]  /*3ad0*/  F2FP.RELU.BF16.F32.PACK_AB R103, R252, R251 ;  /* 0x000000fbfc67723e */ /* 0x000fe200000018ff */
[----:B------:R-:W-:Y:S01]  /*3ae0*/  STS [R237], R106 ;  /* 0x0000006aed007388 */ /* 0x000fe20000000800 */
[----:B-1----:R-:W-:Y:S01]  /*3af0*/  @P4 FADD.FTZ R115, -R115, -RZ ;  /* 0x800000ff73734221 */ /* 0x002fe20000010100 */
[----:B------:R-:W-:Y:S02]  /*3b00*/  IMAD.IADD R114, R237, 0x1, R242 ;  /* 0x00000001ed727824 */ /* 0x000fe400078e02f2 */
[----:B------:R-:W-:Y:S01]  /*3b10*/  STS [R237+0x400], R102 ;  /* 0x00040066ed007388 */ /* 0x000fe20000000800 */
[----:B------:R-:W-:Y:S03]  /*3b20*/  FSETP.GE.FTZ.AND P4, PT, R185, RZ, PT ;  /* 0x000000ffb900720b */ /* 0x000fe60003f96000 */
[----:B------:R-:W-:Y:S01]  /*3b30*/  STS [R114], R103 ;  /* 0x0000006772007388 */ /* 0x000fe20000000800 */
[----:B---3--:R-:W-:Y:S05]  /*3b40*/  @P5 FADD.FTZ R113, -R113, -RZ ;  /* 0x800000ff71715221 */ /* 0x008fea0000010100 */
[----:B------:R-:W-:Y:S05]  /*3b50*/  F2FP.RELU.BF16.F32.PACK_AB R180, R115, R113 ;  /* 0x0000007173b4723e */ /* 0x000fea00000018ff */
[----:B------:R-:W-:Y:S04]  /*3b60*/  STS [R114+0x400], R180 ;  /* 0x000400b472007388 */ /* 0x000fe80000000800 */
[----:B------:R-:W1:Y:S08]  /*3b70*/  LDSM.16.M88.4 R52, [R212+0x8000] ;  /* 0x00800000d434783b */ /* 0x000e700000000200 */
[----:B------:R-:W2:Y:S08]  /*3b80*/  LDSM.16.M88.4 R56, [R2+0x8000] ;  /* 0x008000000238783b */ /* 0x000eb00000000200 */
[----:B------:R-:W3:Y:S01]  /*3b90*/  LDSM.16.M88.4 R60, [R208+0x8000] ;  /* 0x00800000d03c783b */ /* 0x000ee20000000200 */
        /* <DEDUP_REMOVED lines=36> */
[C---:B----4-:R-:W-:Y:S01]  /*3de0*/  FADD.FTZ R106, -R191.reuse, R4 ;  /* 0x00000004bf6a7221 */ /* 0x050fe20000010100 */
[C---:B------:R-:W-:Y:S04]  /*3df0*/  FADD.FTZ R180, -R191.reuse, R5 ;  /* 0x00000005bfb47221 */ /* 0x040fe80000010100 */
[-C--:B------:R-:W-:Y:S01]  /*3e00*/  FSEL R106, R106, R191.reuse, P2 ;  /* 0x000000bf6a6a7208 */ /* 0x080fe20001000000 */
[----:B------:R-:W-:Y:S03]  /*3e10*/  HMMA.16816.F32.BF16 R16, R56, R178, R16 ;  /* 0x000000b23810723c */ /* 0x000fe60000041810 */
[-C--:B------:R-:W-:Y:S01]  /*3e20*/  FSEL R180, R180, R191.reuse, P1 ;  /* 0x000000bfb4b47208 */ /* 0x080fe20000800000 */
[----:B------:R-:W-:Y:S01]  /*3e30*/  FADD.FTZ R102, -R191, R8 ;  /* 0x00000008bf667221 */ /* 0x000fe20000010100 */
[----:B------:R-:W-:Y:S01]  /*3e40*/  FSETP.GE.FTZ.AND P2, PT, R193, RZ, PT ;  /* 0x000000ffc100720b */ /* 0x000fe20003f56000 */
[----:B------:R-:W-:Y:S01]  /*3e50*/  FMUL.FTZ R183, R183, R106 ;  /* 0x0000006ab7b77220 */ /* 0x000fe20000410000 */
[----:B------:R-:W-:Y:S01]  /*3e60*/  FSETP.GE.FTZ.AND P1, PT, R194, RZ, PT ;  /* 0x000000ffc200720b */ /* 0x000fe20003f36000 */
[----:B------:R-:W-:Y:S01]  /*3e70*/  FADD.FTZ R106, -R191, R9 ;  /* 0x00000009bf6a7221 */ /* 0x000fe20000010100 */
[-C--:B------:R-:W-:Y:S01]  /*3e80*/  FSEL R102, R102, R191.reuse, P0 ;  /* 0x000000bf66667208 */ /* 0x080fe20000000000 */
[----:B------:R-:W-:Y:S01]  /*3e90*/  FMUL.FTZ R184, R184, R180 ;  /* 0x000000b4b8b87220 */ /* 0x000fe20000410000 */
[----:B------:R-:W-:Y:S03]  /*3ea0*/  FSETP.GE.FTZ.AND P0, PT, R188, RZ, PT ;  /* 0x000000ffbc00720b */ /* 0x000fe60003f16000 */
[----:B------:R-:W-:Y:S01]  /*3eb0*/  FMUL.FTZ R187, R187, R102 ;  /* 0x00000066bbbb7220 */ /* 0x000fe20000410000 */
[----:B------:R-:W-:Y:S01]  /*3ec0*/  FSEL R180, R106, R191, P0 ;  /* 0x000000bf6ab47208 */ /* 0x000fe20000000000 */
[C---:B------:R-:W-:Y:S01]  /*3ed0*/  FADD.FTZ R102, -R191.reuse, R12 ;  /* 0x0000000cbf667221 */ /* 0x040fe20000010100 */
[----:B------:R-:W-:Y:S01]  /*3ee0*/  FSETP.GE.FTZ.AND P0, PT, R252, RZ, PT ;  /* 0x000000fffc00720b */ /* 0x000fe20003f16000 */
[C---:B------:R-:W-:Y:S01]  /*3ef0*/  FADD.FTZ R106, -R191.reuse, R13 ;  /* 0x0000000dbf6a7221 */ /* 0x040fe20000010100 */
[----:B------:R-:W-:Y:S01]  /*3f00*/  F2FP.BF16.F32.PACK_AB R184, R184, R183 ;  /* 0x000000b7b8b8723e */ /* 0x000fe200000010ff */
[----:B------:R-:W-:Y:S01]  /*3f10*/  FMUL.FTZ R188, R188, R180 ;  /* 0x000000b4bcbc7220 */ /* 0x000fe20000410000 */
[----:B------:R-:W-:Y:S01]  /*3f20*/  FSEL R180, R102, R191, P2 ;  /* 0x000000bf66b47208 */ /* 0x000fe20001000000 */
[----:B------:R-:W-:Y:S01]  /*3f30*/  FADD.FTZ R102, -R191, R16 ;  /* 0x00000010bf667221 */ /* 0x000fe20000010100 */
[----:B------:R-:W-:Y:S02]  /*3f40*/  ISETP.GT.AND P2, PT, R234, R221, PT ;  /* 0x000000ddea00720c */ /* 0x000fe40003f44270 */
[----:B------:R-:W-:Y:S01]  /*3f50*/  FSEL R183, R106, R191, P1 ;  /* 0x000000bf6ab77208 */ /* 0x000fe20000800000 */
[----:B------:R-:W-:Y:S01]  /*3f60*/  FMUL.FTZ R193, R193, R180 ;  /* 0x000000b4c1c17220 */ /* 0x000fe20000410000 */
[----:B------:R-:W-:Y:S02]  /*3f70*/  FSETP.GE.FTZ.AND P1, PT, R251, RZ, PT ;  /* 0x000000fffb00720b */ /* 0x000fe40003f36000 */
[----:B------:R-:W-:Y:S01]  /*3f80*/  F2FP.BF16.F32.PACK_AB R187, R188, R187 ;  /* 0x000000bbbcbb723e */ /* 0x000fe200000010ff */
[----:B------:R-:W-:Y:S01]  /*3f90*/  FMUL.FTZ R194, R194, R183 ;  /* 0x000000b7c2c27220 */ /* 0x000fe20000410000 */
[----:B------:R-:W-:Y:S01]  /*3fa0*/  FSEL R183, R102, R191, P1 ;  /* 0x000000bf66b77208 */ /* 0x000fe20000800000 */
[----:B------:R-:W-:Y:S03]  /*3fb0*/  @P0 FADD.FTZ R191, -R191, R17 ;  /* 0x00000011bfbf0221 */ /* 0x000fe60000010100 */
[----:B------:R-:W-:Y:S01]  /*3fc0*/  F2FP.BF16.F32.PACK_AB R194, R194, R193 ;  /* 0x000000c1c2c2723e */ /* 0x000fe200000010ff */
[----:B------:R-:W-:Y:S01]  /*3fd0*/  FMUL.FTZ R252, R252, R191 ;  /* 0x000000bffcfc7220 */ /* 0x000fe20000410000 */
[----:B------:R-:W-:Y:S01]  /*3fe0*/  FMUL.FTZ R183, R251, R183 ;  /* 0x000000b7fbb77220 */ /* 0x000fe20000410000 */
[C---:B------:R-:W-:Y:S01]  /*3ff0*/  FADD.FTZ R191, -R190.reuse, R6 ;  /* 0x00000006bebf7221 */ /* 0x040fe20000010100 */
[----:B------:R-:W-:Y:S01]  /*4000*/  FADD.FTZ R193, -R190, R7 ;  /* 0x00000007bec17221 */ /* 0x000fe20000010100 */
        /* <DEDUP_REMOVED lines=25> */
.L_x_560:
[C---:B------:R-:W-:Y:S01]  /*41a0*/  FADD.FTZ R5, -R190.reuse, R10 ;  /* 0x0000000abe057221 */ /* 0x040fe20000010100 */
[----:B------:R-:W-:Y:S01]  /*41b0*/  FSETP.GE.FTZ.AND P0, PT, R189, RZ, PT ;  /* 0x000000ffbd00720b */ /* 0x000fe20003f16000 */
[C---:B------:R-:W-:Y:S01]  /*41c0*/  FADD.FTZ R11, -R190.reuse, R11 ;  /* 0x0000000bbe0b7221 */ /* 0x040fe20000010100 */
[-C--:B------:R-:W-:Y:S01]  /*41d0*/  FSEL R4, R191, R190.reuse, P4 ;  /* 0x000000bebf047208 */ /* 0x080fe20002000000 */
[C---:B------:R-:W-:Y:S01]  /*41e0*/  FADD.FTZ R15, -R190.reuse, R15 ;  /* 0x0000000fbe0f7221 */ /* 0x040fe20000010100 */
[-C--:B------:R-:W-:Y:S01]  /*41f0*/  FSEL R6, R5, R190.reuse, P0 ;  /* 0x000000be05067208 */ /* 0x080fe20000000000 */
[C---:B------:R-:W-:Y:S01]  /*4200*/  FADD.FTZ R5, -R190.reuse, R14 ;  /* 0x0000000ebe057221 */ /* 0x040fe20000010100 */
[----:B------:R-:W-:Y:S01]  /*4210*/  FSEL R193, R193, R190, P3 ;  /* 0x000000bec1c17208 */ /* 0x000fe20001800000 */
[----:B------:R-:W-:Y:S01]  /*4220*/  FMUL.FTZ R4, R185, R4 ;  /* 0x00000004b9047220 */ /* 0x000fe20000410000 */
[----:B------:R-:W-:Y:S01]  /*4230*/  FSETP.GE.FTZ.AND P0, PT, R115, RZ, PT ;  /* 0x000000ff7300720b */ /* 0x000fe20003f16000 */
[----:B------:R-:W-:Y:S01]  /*4240*/  FADD.FTZ R7, -R190, R18 ;  /* 0x00000012be077221 */ /* 0x000fe20000010100 */
[----:B------:R-:W-:Y:S01]  /*4250*/  FSETP.GE.FTZ.AND P1, PT, R192, RZ, PT ;  /* 0x000000ffc000720b */ /* 0x000fe20003f36000 */
[----:B------:R-:W-:Y:S01]  /*4260*/  FMUL.FTZ R193, R186, R193 ;  /* 0x000000c1bac17220 */ /* 0x000fe20000410000 */
[----:B------:R-:W-:Y:S01]  /*4270*/  FSETP.GE.FTZ.AND P4, PT, R195, RZ, PT ;  /* 0x000000ffc300720b */ /* 0x000fe20003f96000 */
[----:B------:R-:W-:Y:S01]  /*4280*/  FMUL.FTZ R6, R189, R6 ;  /* 0x00000006bd067220 */ /* 0x000fe20000410000 */
[-C--:B------:R-:W-:Y:S01]  /*4290*/  FSEL R11, R11, R190.reuse, P1 ;  /* 0x000000be0b0b7208 */ /* 0x080fe20000800000 */
[----:B------:R-:W-:Y:S01]  /*42a0*/  STS [R217+-0x2000], R184 ;  /* 0xffe000b8d9007388 */ /* 0x000fe20000000800 */
[----:B------:R-:W-:Y:S02]  /*42b0*/  FSETP.GE.FTZ.AND P3, PT, R250, RZ, PT ;  /* 0x000000fffa00720b */ /* 0x000fe40003f76000 */
[-C--:B-1----:R-:W-:Y:S01]  /*42c0*/  FSEL R8, R5, R190.reuse, P4 ;  /* 0x000000be05087208 */ /* 0x082fe20002000000 */
[----:B------:R-:W-:Y:S01]  /*42d0*/  FMUL.FTZ R11, R192, R11 ;  /* 0x0000000bc00b7220 */ /* 0x000fe20000410000 */
[----:B------:R-:W-:Y:S02]  /*42e0*/  FSETP.GE.FTZ.AND P1, PT, R113, RZ, PT ;  /* 0x000000ff7100720b */ /* 0x000fe40003f36000 */
[----:B------:R-:W-:Y:S01]  /*42f0*/  FSEL R15, R15, R190, P3 ;  /* 0x000000be0f0f7208 */ /* 0x000fe20001800000 */
[----:B------:R-:W-:Y:S01]  /*4300*/  FMUL.FTZ R8, R195, R8 ;  /* 0x00000008c3087220 */ /* 0x000fe20000410000 */
[----:B------:R-:W-:Y:S02]  /*4310*/  F2FP.BF16.F32.PACK_AB R12, R193, R4 ;  /* 0x00000004c10c723e */ /* 0x000fe400000010ff */
[----:B------:R-:W-:Y:S01]  /*4320*/  FSEL R10, R7, R190, P1 ;  /* 0x000000be070a7208 */ /* 0x000fe20000800000 */
[----:B------:R-:W-:Y:S01]  /*4330*/  @P0 FADD.FTZ R190, -R190, R19 ;  /* 0x00000013bebe0221 */ /* 0x000fe20000010100 */
        /* <DEDUP_REMOVED lines=70> */
[----:B------:R-:W-:Y:S04]  /*47a0*/  IMAD.U32 R7, RZ, RZ, UR27 ;  /* 0x0000001bff077e24 */ /* 0x000fe8000f8e00ff */
[----:B------:R-:W-:Y:S05]  /*47b0*/  IMAD.X R4, RZ, RZ, ~UR10, P0 ;  /* 0x8000000aff047e24 */ /* 0x000fea00080e06ff */
[----:B------:R-:W-:Y:S04]  /*47c0*/  SHF.R.S64 R5, R5, 0x1f, R4 ;  /* 0x0000001f05057819 */ /* 0x000fe80000001004 */
[----:B------:R-:W-:Y:S01]  /*47d0*/  IADD3 R226, P0, PT, R5, R226, RZ ;  /* 0x000000e205e27210 */ /* 0x000fe20007f1e0ff */
[----:B------:R-:W-:Y:S03]  /*47e0*/  IMAD.U32 R5, RZ, RZ, UR27 ;  /* 0x0000001bff057e24 */ /* 0x000fe6000f8e00ff */
[----:B------:R-:W-:Y:S01]  /*47f0*/  LEA.HI.X.SX32 R227, R4, R227, 0x1, P0 ;  /* 0x000000e304e37211 */ /* 0x000fe200000f0eff */
[----:B------:R-:W-:Y:S01]  /*4800*/  IMAD.U32 R4, RZ, RZ, UR25 ;  /* 0x00000019ff047e24 */ /* 0x000fe2000f8e00ff */
[----:B------:R-:W-:Y:S03]  /*4810*/  LEA R8, P0, R7, R226, 0x1 ;  /* 0x000000e207087211 */ /* 0x000fe600078008ff */
        /* <DEDUP_REMOVED lines=9> */
.L_x_561:
        /* <DEDUP_REMOVED lines=339> */
[----:B------:R-:W-:Y:S01]  /*5de0*/  SHF.R.S32.HI R0, RZ, 0x1f, R235 ;  /* 0x0000001fff007819 */ /* 0x000fe200000114eb */
[----:B------:R-:W3:Y:S04]  /*5df0*/  LDCU.64 UR4, c[0x0][0x5a8] ;  /* 0x0000b500ff0477ac */ /* 0x000ee80008000a00 */
[----:B--2---:R-:W-:Y:S02]  /*5e00*/  IMAD R0, R0, UR10, RZ ;  /* 0x0000000a00007c24 */ /* 0x004fe4000f8e02ff */
[----:B-1----:R-:W-:-:S04]  /*5e10*/  IMAD.WIDE.U32 R2, R235, UR10, RZ ;  /* 0x0000000aeb027c25 */ /* 0x002fc8000f8e00ff */
[----:B------:R-:W-:-:S05]  /*5e20*/  IMAD R0, R235, UR11, R0 ;  /* 0x0000000beb007c24 */ /* 0x000fca000f8e0200 */
[----:B------:R-:W-:-:S03]  /*5e30*/  IADD3 R3, PT, PT, R3, R0, RZ ;  /* 0x0000000003037210 */ /* 0x000fc60007ffe0ff */
[----:B---3--:R-:W-:-:S04]  /*5e40*/  IMAD.WIDE.U32 R28, R214, UR4, R2 ;  /* 0x00000004d61c7c25 */ /* 0x008fc8000f8e0002 */
[----:B------:R-:W-:Y:S01]  /*5e50*/  IMAD R3, R214, UR5, R29 ;  /* 0x00000005d6037c24 */ /* 0x000fe2000f8e021d */
[----:B------:R-:W-:Y:S05]  /*5e60*/  BRA `(.L_x_564) ;  /* 0x0000000000147947 */ /* 0x000fea0003800000 */
.L_x_563:
[----:B------:R-:W2:Y:S01]  /*5e70*/  LDCU.64 UR10, c[0x0][0x5c0] ;  /* 0x0000b800ff0a77ac */ /* 0x000ea20008000a00 */
[----:B-1----:R-:W-:-:S05]  /*5e80*/  IADD3 R28, PT, PT, R235, R238, RZ ;  /* 0x000000eeeb1c7210 */ /* 0x002fca0007ffe0ff */
[C---:B--2---:R-:W-:Y:S02]  /*5e90*/  IMAD R3, R28.reuse, UR11, RZ ;  /* 0x0000000b1c037c24 */ /* 0x044fe4000f8e02ff */
[----:B------:R-:W-:-:S05]  /*5ea0*/  IMAD.WIDE.U32 R28, R28, UR10, RZ ;  /* 0x0000000a1c1c7c25 */ /* 0x000fca000f8e00ff */
[----:B------:R-:W-:Y:S02]  /*5eb0*/  IADD3 R3, PT, PT, R29, R3, RZ ;  /* 0x000000031d037210 */ /* 0x000fe40007ffe0ff */
.L_x_564:
        /* <DEDUP_REMOVED lines=12> */
.L_x_565:
[----:B------:R-:W1:Y:S01]  /*5f80*/  LDCU.64 UR6, c[0x0][0x5c8] ;  /* 0x0000b900ff0677ac */ /* 0x000e620008000a00 */
[----:B------:R-:W-:-:S05]  /*5f90*/  IADD3 R4, PT, PT, R235, R238, RZ ;  /* 0x000000eeeb047210 */ /* 0x000fca0007ffe0ff */
[C---:B-1----:R-:W-:Y:S02]  /*5fa0*/  IMAD R0, R4.reuse, UR7, RZ ;  /* 0x0000000704007c24 */ /* 0x042fe4000f8e02ff */
[----:B------:R-:W-:-:S05]  /*5fb0*/  IMAD.WIDE.U32 R4, R4, UR6, RZ ;  /* 0x0000000604047c25 */ /* 0x000fca000f8e00ff */
[----:B------:R-:W-:Y:S02]  /*5fc0*/  IADD3 R0, PT, PT, R5, R0, RZ ;  /* 0x0000000005007210 */ /* 0x000fe40007ffe0ff */
[----:B------:R-:W-:-:S07]  /*5fd0*/  MOV R2, R4 ;  /* 0x0000000400027202 */ /* 0x000fce0000000f00 */
.L_x_566:
[----:B------:R-:W-:Y:S01]  /*5fe0*/  BAR.SYNC.DEFER_BLOCKING 0x0 ;  /* 0x0000000000007b1d */ /* 0x000fe20000010000 */
[----:B------:R-:W-:Y:S02]  /*5ff0*/  USHF.L.U32 UR12, UR17, 0x6, URZ ;  /* 0x00000006110c7899 */ /* 0x000fe400080006ff */
[----:B------:R-:W-:Y:S02]  /*6000*/  USHF.L.U32 UR14, UR17, 0x6, URZ ;  /* 0x00000006110e7899 */ /* 0x000fe400080006ff */
[----:B------:R-:W-:Y:S01]  /*6010*/  UIMAD.WIDE.U32 UR20, UR12, UR10, URZ ;  /* 0x0000000a0c1472a5 */ /* 0x000fe2000f8e00ff */
[----:B------:R-:W-:Y:S01]  /*6020*/  BSSY.RECONVERGENT B0, `(.L_x_567) ;  /* 0x0000029000007945 */ /* 0x000fe20003800200 */
[----:B------:R-:W-:Y:S01]  /*6030*/  USHF.R.S32.HI UR13, URZ, 0x1f, UR12 ;  /* 0x0000001fff0d7899 */ /* 0x000fe2000801140c */
[----:B------:R-:W1:Y:S01]  /*6040*/  S2R R36, SR_TID.X ;  /* 0x0000000000247919 */ /* 0x000e620000002100 */
[----:B------:R-:W2:Y:S01]  /*6050*/  LDCU.64 UR4, c[0x0][0x5d8] ;  /* 0x0000bb00ff0477ac */ /* 0x000ea20008000a00 */
[----:B------:R-:W-:Y:S01]  /*6060*/  VIADD R236, R236, -UR14 ;  /* 0x8000000eecec7c36 */ /* 0x000fe20008000000 */
[----:B------:R-:W-:Y:S01]  /*6070*/  MOV R31, UR21 ;  /* 0x00000015001f7c02 */ /* 0x000fe20008000f00 */
[----:B------:R-:W-:Y:S01]  /*6080*/  IMAD.U32 R30, RZ, RZ, UR20 ;  /* 0x00000014ff1e7e24 */ /* 0x000fe2000f8e00ff */
[----:B------:R-:W-:-:S02]  /*6090*/  UIMAD UR15, UR13, UR10, URZ ;  /* 0x0000000a0d0f72a4 */ /* 0x000fc4000f8e02ff */
[----:B------:R-:W-:Y:S02]  /*60a0*/  ISETP.GE.AND P1, PT, R215, R236, PT ;  /* 0x000000ecd700720c */ /* 0x000fe40003f26270 */
[----:B------:R-:W-:Y:S01]  /*60b0*/  UIMAD UR15, UR12, UR11, UR15 ;  /* 0x0000000b0c0f72a4 */ /* 0x000fe2000f8e020f */
[----:B------:R3:W4:Y:S04]  /*60c0*/  LDS.128 R24, [R218+0xd000] ;  /* 0x00d00000da187984 */ /* 0x0007280000000c00 */
[----:B------:R3:W3:Y:S04]  /*60d0*/  LDS.128 R20, [R218+0xf000] ;  /* 0x00f00000da147984 */ /* 0x0006e80000000c00 */
[----:B------:R2:W3:Y:S04]  /*60e0*/  LDS.128 R16, [R218+0x10000] ;  /* 0x01000000da107984 */ /* 0x0004e80000000c00 */
[----:B------:R2:W3:Y:S04]  /*60f0*/  LDS.128 R12, [R218+0x11000] ;  /* 0x01100000da0c7984 */ /* 0x0004e80000000c00 */
[----:B------:R2:W3:Y:S01]  /*6100*/  LDS.128 R8, [R218+0x12000] ;  /* 0x01200000da087984 */ /* 0x0004e20000000c00 */
[----:B-1----:R-:W-:-:S03]  /*6110*/  IMAD.SHL.U32 R36, R36, 0x8, RZ ;  /* 0x0000000824247824 */ /* 0x002fc600078e00ff */
[----:B------:R1:W1:Y:S02]  /*6120*/  LDS.128 R4, [R218+0x13000] ;  /* 0x01300000da047984 */ /* 0x0002640000000c00 */
[----:B------:R-:W-:Y:S02]  /*6130*/  LOP3.LUT R29, R30, 0x38, R36, 0xf8, !PT ;  /* 0x000000381e1d7812 */ /* 0x000fe400078ef824 */
[----:B------:R-:W-:Y:S02]  /*6140*/  LOP3.LUT R36, R36, 0x38, RZ, 0xc0, !PT ;  /* 0x0000003824247812 */ /* 0x000fe400078ec0ff */
[----:B------:R-:W-:Y:S01]  /*6150*/  IADD3 R42, P0, PT, R28, R29, RZ ;  /* 0x0000001d1c2a7210 */ /* 0x000fe20007f1e0ff */
[----:B------:R-:W-:Y:S01]  /*6160*/  IMAD.U32 R28, RZ, RZ, UR15 ;  /* 0x0000000fff1c7e24 */ /* 0x000fe2000f8e00ff */
[----:B------:R-:W-:-:S04]  /*6170*/  IADD3 R29, PT, PT, R215, 0x20, RZ ;  /* 0x00000020d71d7810 */ /* 0x000fc80007ffe0ff */
[----:B------:R-:W-:Y:S01]  /*6180*/  IADD3.X R43, PT, PT, R3, UR21, R28, P0, !PT ;  /* 0x00000015032b7c10 */ /* 0x000fe200087fe41c */
[----:B------:R-:W-:Y:S01]  /*6190*/  IMAD.U32 R3, RZ, RZ, UR6 ;  /* 0x00000006ff037e24 */ /* 0x000fe2000f8e00ff */
[----:B------:R-:W-:Y:S02]  /*61a0*/  IADD3 R38, P0, PT, R215, 0x20, RZ ;  /* 0x00000020d7267810 */ /* 0x000fe40007f1e0ff */
[----:B------:R-:W-:Y:S01]  /*61b0*/  ISETP.GE.AND P2, PT, R29, R236, PT ;  /* 0x000000ec1d00720c */ /* 0x000fe20003f46270 */
[----:B--2---:R-:W-:Y:S01]  /*61c0*/  IMAD.WIDE.U32 R42, R211, UR4, R42 ;  /* 0x00000004d32a7c25 */ /* 0x004fe2000f8e002a */
[----:B------:R-:W-:-:S03]  /*61d0*/  IADD3.X R37, PT, PT, RZ, RZ, RZ, P0, !PT ;  /* 0x000000ffff257210 */ /* 0x000fc600007fe4ff */
[----:B------:R-:W-:Y:S01]  /*61e0*/  IMAD R39, R211, UR5, R43 ;  /* 0x00000005d3277c24 */ /* 0x000fe2000f8e022b */
[----:B----4-:R-:W-:Y:S07]  /*61f0*/  @P1 BRA `(.L_x_568) ;  /* 0x00000000002c1947 */ /* 0x010fee0003800000 */
[----:B------:R-:W2:Y:S01]  /*6200*/  LDS.128 R28, [R218+0xc000] ;  /* 0x00c00000da1c7984 */ /* 0x000ea20000000c00 */
[----:B------:R-:W4:Y:S01]  /*6210*/  LDCU.64 UR4, c[0x0][0x560] ;  /* 0x0000ac00ff0477ac */ /* 0x000f220008000a00 */
[----:B------:R-:W-:Y:S02]  /*6220*/  MOV R40, R42 ;  /* 0x0000002a00287202 */ /* 0x000fe40000000f00 */
[----:B------:R-:W3:Y:S01]  /*6230*/  LDS.128 R32, [R218+0xe000] ;  /* 0x00e00000da207984 */ /* 0x000ee20000000c00 */
[----:B------:R-:W-:-:S03]  /*6240*/  MOV R41, R39 ;  /* 0x0000002700297202 */ /* 0x000fc60000000f00 */
[----:B------:R-:W-:-:S04]  /*6250*/  IMAD.WIDE.U32 R44, R215, UR10, R40 ;  /* 0x0000000ad72c7c25 */ /* 0x000fc8000f8e0028 */
[----:B------:R-:W-:Y:S01]  /*6260*/  IMAD R40, R215, UR11, R45 ;  /* 0x0000000bd7287c24 */ /* 0x000fe2000f8e022d */
[----:B----4-:R-:W-:-:S04]  /*6270*/  LEA R46, P0, R44, UR4, 0x1 ;  /* 0x000000042c2e7c11 */ /* 0x010fc8000f8008ff */
[----:B------:R-:W-:-:S05]  /*6280*/  LEA.HI.X R47, R44, UR5, R40, 0x1, P0 ;  /* 0x000000052c2f7c11 */ /* 0x000fca00080f0c28 */
[----:B--2---:R2:W-:Y:S04]  /*6290*/  STG.E.128 desc[UR18][R46.64], R28 ;  /* 0x0000001c2e007986 */ /* 0x0045e8000c101d12 */
[----:B---3--:R2:W-:Y:S02]  /*62a0*/  STG.E.128 desc[UR18][R46.64+0x80], R32 ;  /* 0x000080202e007986 */ /* 0x0085e4000c101d12 */
.L_x_568:
[----:B------:R-:W-:Y:S05]  /*62b0*/  BSYNC.RECONVERGENT B0 ;  /* 0x0000000000007941 */ /* 0x000fea0003800200 */
.L_x_567:
[----:B------:R-:W-:Y:S04]  /*62c0*/  BSSY.RECONVERGENT B0, `(.L_x_569) ;  /* 0x000000d000007945 */ /* 0x000fe80003800200 */
[----:B------:R-:W-:Y:S05]  /*62d0*/  @P2 BRA `(.L_x_570) ;  /* 0x00000000002c2947 */ /* 0x000fea0003800000 */
[----:B------:R-:W4:Y:S01]  /*62e0*/  LDCU.64 UR4, c[0x0][0x560] ;  /* 0x0000ac00ff0477ac */ /* 0x000f220008000a00 */
[----:B--2---:R-:W-:Y:S01]  /*62f0*/  MOV R30, R42 ;  /* 0x0000002a001e7202 */ /* 0x004fe20000000f00 */
[----:B------:R-:W-:Y:S01]  /*6300*/  IMAD R29, R37, UR10, RZ ;  /* 0x0000000a251d7c24 */ /* 0x000fe2000f8e02ff */
[----:B------:R-:W-:-:S03]  /*6310*/  MOV R31, R39 ;  /* 0x00000027001f7202 */ /* 0x000fc60000000f00 */
[C---:B------:R-:W-:Y:S02]  /*6320*/  IMAD R29, R38.reuse, UR11, R29 ;  /* 0x0000000b261d7c24 */ /* 0x040fe4000f8e021d */
[----:B------:R-:W-:-:S05]  /*6330*/  IMAD.WIDE.U32 R30, R38, UR10, R30 ;  /* 0x0000000a261e7c25 */ /* 0x000fca000f8e001e */
[----:B------:R-:W-:Y:S02]  /*6340*/  IADD3 R29, PT, PT, R29, R31, RZ ;  /* 0x0000001f1d1d7210 */ /* 0x000fe40007ffe0ff */
[----:B----4-:R-:W-:-:S04]  /*6350*/  LEA R28, P0, R30, UR4, 0x1 ;  /* 0x000000041e1c7c11 */ /* 0x010fc8000f8008ff */
[----:B------:R-:W-:-:S05]  /*6360*/  LEA.HI.X R29, R30, UR5, R29, 0x1, P0 ;  /* 0x000000051e1d7c11 */ /* 0x000fca00080f0c1d */
[----:B------:R4:W-:Y:S04]  /*6370*/  STG.E.128 desc[UR18][R28.64], R24 ;  /* 0x000000181c007986 */ /* 0x0009e8000c101d12 */
[----:B---3--:R4:W-:Y:S02]  /*6380*/  STG.E.128 desc[UR18][R28.64+0x80], R20 ;  /* 0x000080141c007986 */ /* 0x0089e4000c101d12 */
.L_x_570:
[----:B------:R-:W-:Y:S05]  /*6390*/  BSYNC.RECONVERGENT B0 ;  /* 0x0000000000007941 */ /* 0x000fea0003800200 */
.L_x_569:
        /* <DEDUP_REMOVED lines=18> */
[----:B------:R3:W-:Y:S04]  /*64c0*/  STG.E.128 desc[UR18][R24.64], R16 ;  /* 0x0000001018007986 */ /* 0x0007e8000c101d12 */
[----:B------:R3:W-:Y:S02]  /*64d0*/  STG.E.128 desc[UR18][R24.64+0x80], R8 ;  /* 0x0000800818007986 */ /* 0x0007e4000c101d12 */
.L_x_572:
[----:B------:R-:W-:Y:S05]  /*64e0*/  BSYNC.RECONVERGENT B0 ;  /* 0x0000000000007941 */ /* 0x000fea0003800200 */
.L_x_571:
[----:B------:R-:W-:Y:S05]  /*64f0*/  @P2 BRA `(.L_x_559) ;  /* 0x0000000000282947 */ /* 0x000fea0003800000 */
[----:B------:R-:W3:Y:S01]  /*6500*/  LDCU.64 UR4, c[0x0][0x568] ;  /* 0x0000ad00ff0477ac */ /* 0x000ee20008000a00 */
[----:B------:R-:W-:Y:S01]  /*6510*/  MOV R2, R20 ;  /* 0x0000001400027202 */ /* 0x000fe20000000f00 */
[----:B------:R-:W-:-:S04]  /*6520*/  IMAD R37, R37, UR6, RZ ;  /* 0x0000000625257c24 */ /* 0x000fc8000f8e02ff */
[----:B------:R-:W-:-:S04]  /*6530*/  IMAD.WIDE.U32 R2, R38, UR6, R2 ;  /* 0x0000000626027c25 */ /* 0x000fc8000f8e0002 */
[----:B------:R-:W-:-:S05]  /*6540*/  IMAD R37, R38, UR7, R37 ;  /* 0x0000000726257c24 */ /* 0x000fca000f8e0225 */
[----:B------:R-:W-:Y:S02]  /*6550*/  IADD3 R37, PT, PT, R37, R3, RZ ;  /* 0x0000000325257210 */ /* 0x000fe40007ffe0ff */
[----:B---3--:R-:W-:-:S04]  /*6560*/  LEA R8, P0, R2, UR4, 0x1 ;  /* 0x0000000402087c11 */ /* 0x008fc8000f8008ff */
[----:B------:R-:W-:-:S05]  /*6570*/  LEA.HI.X R9, R2, UR5, R37, 0x1, P0 ;  /* 0x0000000502097c11 */ /* 0x000fca00080f0c25 */
[----:B------:R4:W-:Y:S04]  /*6580*/  STG.E.128 desc[UR18][R8.64], R12 ;  /* 0x0000000c08007986 */ /* 0x0009e8000c101d12 */
[----:B-1----:R4:W-:Y:S02]  /*6590*/  STG.E.128 desc[UR18][R8.64+0x80], R4 ;  /* 0x0000800408007986 */ /* 0x0029e4000c101d12 */
.L_x_559:
[----:B------:R-:W-:Y:S05]  /*65a0*/  BSYNC.RECONVERGENT B1 ;  /* 0x0000000000017941 */ /* 0x000fea0003800200 */
.L_x_537:
        /* <DEDUP_REMOVED lines=11> */
.L_x_574:
        /* <DEDUP_REMOVED lines=10> */
.L_x_1254:


//--------------------- .text._ZN5flash44flash_bwd_dq_dk_dv_loop_seqk_parallel_kernelI23Flash_bwd_kernel_traitsILi128ELi64ELi64ELi8ELi4ELi2ELi2ELb1ELb0EN7cutlass10bfloat16_tE19Flash_kernel_traitsILi128ELi64ELi64ELi8ES3_EELb0ELb1ELb0ELb0ELb0ELb1ELb1EEEvNS_16Flash_bwd_paramsE --------------------------
	.section	.text._ZN5flash44flash_bwd_dq_dk_dv_loop_seqk_parallel_kernelI23Flash_bwd_kernel_traitsILi128ELi64ELi64ELi8ELi4ELi2ELi2ELb1ELb0EN7cutlass10bfloat16_tE19Flash_kernel_traitsILi128ELi64ELi64ELi8ES3_EELb0ELb1ELb0ELb0ELb0ELb1ELb1EEEvNS_16Flash_bwd_paramsE,"ax",@progbits
	.align	128
        .global         _ZN5flash44flash_bwd_dq_dk_dv_loop_seqk_parallel_kernelI23Flash_bwd_kernel_traitsILi128ELi64ELi64ELi8ELi4ELi2ELi2ELb1ELb0EN7cutlass10bfloat16_tE19Flash_kernel_traitsILi128ELi64ELi64ELi8ES3_EELb0ELb1ELb0ELb0ELb0ELb1ELb1EEEvNS_16Flash_bwd_paramsE
        .type           _ZN5flash44flash_bwd_dq_dk_dv_loop_seqk_parallel_kernelI23Flash_bwd_kernel_traitsILi128ELi64ELi64ELi8ELi4ELi2ELi2ELb1ELb0EN7cutlass10bfloat16_tE19Flash_kernel_traitsILi128ELi64ELi64ELi8ES3_EELb0ELb1ELb0ELb0ELb0ELb1ELb1EEEvNS_16Flash_bwd_paramsE,@function
        .size           _ZN5flash44flash_bwd_dq_dk_dv_loop_seqk_parallel_kernelI23Flash_bwd_kernel_traitsILi128ELi64ELi64ELi8ELi4ELi2ELi2ELb1ELb0EN7cutlass10bfloat16_tE19Flash_kernel_traitsILi128ELi64ELi64ELi8ES3_EELb0ELb1ELb0ELb0ELb0ELb1ELb1EEEvNS_16Flash_bwd_paramsE,(.L_x_1255 - _ZN5flash44flash_bwd_dq_dk_dv_loop_seqk_parallel_kernelI23Flash_bwd_kernel_traitsILi128ELi64ELi64ELi8ELi4ELi2ELi2ELb1ELb0EN7cutlass10bfloat16_tE19Flash_kernel_traitsILi128ELi64ELi64ELi8ES3_EELb0ELb1ELb0ELb0ELb0ELb1ELb1EEEvNS_16Flash_bwd_paramsE)
        .other          _ZN5flash44flash_bwd_dq_dk_dv_loop_seqk_parallel_kernelI23Flash_bwd_kernel_traitsILi128ELi64ELi64ELi8ELi4ELi2ELi2ELb1ELb0EN7cutlass10bfloat16_tE19Flash_kernel_traitsILi128ELi64ELi64ELi8ES3_EELb0ELb1ELb0ELb0ELb0ELb1ELb1EEEvNS_16Flash_bwd_paramsE,@"STO_CUDA_ENTRY STV_DEFAULT"
_ZN5flash44flash_bwd_dq_dk_dv_loop_seqk_parallel_kernelI23Flash_bwd_kernel_traitsILi128ELi64ELi64ELi8ELi4ELi2ELi2ELb1ELb0EN7cutlass10bfloat16_tE19Flash_kernel_traitsILi128ELi64ELi64ELi8ES3_EELb0ELb1ELb0ELb0ELb0ELb1ELb1EEEvNS_16Flash_bwd_paramsE:
.text._ZN5flash44flash_bwd_dq_dk_dv_loop_seqk_parallel_kernelI23Flash_bwd_kernel_traitsILi128ELi64ELi64ELi8ELi4ELi2ELi2ELb1ELb0EN7cutlass10bfloat16_tE19Flash_kernel_traitsILi128ELi64ELi64ELi8ES3_EELb0ELb1ELb0ELb0ELb0ELb1ELb1EEEvNS_16Flash_bwd_paramsE:
        /* <DEDUP_REMOVED lines=95> */
.L_x_612:
        /* <DEDUP_REMOVED lines=47> */
.L_x_575:
        /* <DEDUP_REMOVED lines=33> */
.L_x_577:
[----:B------:R-:W2:Y:S01]  /*0af0*/  LDC.64 R6, c[0x0][0x3b8] ;  /* 0x0000ee00ff067b82 */ /* 0x000ea20000000a00 */
[----:B------:R-:W-:-:S05]  /*0b00*/  IADD3 R18, PT, PT, R244, R245, RZ ;  /* 0x000000f5f4127210 */ /* 0x000fca0007ffe0ff */
[C---:B--2---:R-:W-:Y:S02]  /*0b10*/  IMAD R17, R18.reuse, R7, RZ ;  /* 0x0000000712117224 */ /* 0x044fe400078e02ff */
[----:B------:R-:W-:-:S05]  /*0b20*/  IMAD.WIDE.U32 R18, R18, R6, RZ ;  /* 0x0000000612127225 */ /* 0x000fca00078e00ff */
[----:B------:R-:W-:Y:S02]  /*0b30*/  IADD3 R17, PT, PT, R19, R17, RZ ;  /* 0x0000001113117210 */ /* 0x000fe40007ffe0ff */
.L_x_578:
        /* <DEDUP_REMOVED lines=39> */
.L_x_579:
[----:B------:R-:W1:Y:S01]  /*0db0*/  LDC.64 R10, c[0x0][0x3c0] ;  /* 0x0000f000ff0a7b82 */ /* 0x000e620000000a00 */
[----:B------:R-:W-:-:S05]  /*0dc0*/  IADD3 R22, PT, PT, R244, R245, RZ ;  /* 0x000000f5f4167210 */ /* 0x000fca0007ffe0ff */
[C---:B-1----:R-:W-:Y:S02]  /*0dd0*/  IMAD R19, R22.reuse, R11, RZ ;  /* 0x0000000b16137224 */ /* 0x042fe400078e02ff */
[----:B------:R-:W-:-:S05]  /*0de0*/  IMAD.WIDE.U32 R22, R22, R10, RZ ;  /* 0x0000000a16167225 */ /* 0x000fca00078e00ff */
[----:B------:R-:W-:Y:S02]  /*0df0*/  IADD3 R19, PT, PT, R23, R19, RZ ;  /* 0x0000001317137210 */ /* 0x000fe40007ffe0ff */
.L_x_580:
        /* <DEDUP_REMOVED lines=27> */
.L_x_581:
[-C--:B------:R-:W-:Y:S02]  /*0fb0*/  IMAD R25, R9, R12.reuse, RZ ;  /* 0x0000000c09197224 */ /* 0x080fe400078e02ff */
[----:B------:R-:W-:-:S05]  /*0fc0*/  IMAD.WIDE.U32 R36, R8, R12, RZ ;  /* 0x0000000c08247225 */ /* 0x000fca00078e00ff */
[----:B------:R-:W-:Y:S02]  /*0fd0*/  IADD3 R25, PT, PT, R37, R25, RZ ;  /* 0x0000001925197210 */ /* 0x000fe40007ffe0ff */
.L_x_582:
        /* <DEDUP_REMOVED lines=20> */
.L_x_583:
[----:B------:R-:W1:Y:S01]  /*1120*/  LDC R23, c[0x0][0x434] ;  /* 0x00010d00ff177b82 */ /* 0x000e620000000800 */
[----:B------:R-:W-:-:S04]  /*1130*/  IMAD R4, R214, UR6, R211 ;  /* 0x00000006d6047c24 */ /* 0x000fc8000f8e02d3 */
[----:B-1----:R-:W-:-:S03]  /*1140*/  IMAD R23, R4, R23, RZ ;  /* 0x0000001704177224 */ /* 0x002fc600078e02ff */
.L_x_584:
        /* <DEDUP_REMOVED lines=11> */
.L_x_585:
[----:B------:R-:W1:Y:S01]  /*1200*/  LDC R31, c[0x0][0x444] ;  /* 0x00011100ff1f7b82 */ /* 0x000e620000000800 */
[----:B------:R-:W-:-:S04]  /*1210*/  IMAD R4, R214, UR6, R211 ;  /* 0x00000006d6047c24 */ /* 0x000fc8000f8e02d3 */
[----:B-1----:R-:W-:-:S07]  /*1220*/  IMAD R31, R4, R31, RZ ;  /* 0x0000001f041f7224 */ /* 0x002fce00078e02ff */
.L_x_586:
        /* <DEDUP_REMOVED lines=90> */
.L_x_588:
[----:B------:R-:W1:Y:S01]  /*17d0*/  LDC.64 R6, c[0x0][0x5c0] ;  /* 0x00017000ff067b82 */ /* 0x000e620000000a00 */
[----:B------:R-:W-:-:S05]  /*17e0*/  IADD3 R4, PT, PT, R244, R245, RZ ;  /* 0x000000f5f4047210 */ /* 0x000fca0007ffe0ff */
[C---:B-1----:R-:W-:Y:S02]  /*17f0*/  IMAD R8, R4.reuse, R7, RZ ;  /* 0x0000000704087224 */ /* 0x042fe400078e02ff */
[----:B------:R-:W-:-:S05]  /*1800*/  IMAD.WIDE.U32 R10, R4, R6, RZ ;  /* 0x00000006040a7225 */ /* 0x000fca00078e00ff */
[----:B------:R-:W-:Y:S02]  /*1810*/  IADD3 R8, PT, PT, R11, R8, RZ ;  /* 0x000000080b087210 */ /* 0x000fe40007ffe0ff */
.L_x_589:
        /* <DEDUP_REMOVED lines=13> */
.L_x_590:
[----:B------:R-:W1:Y:S01]  /*18f0*/  LDC.64 R4, c[0x0][0x5c8] ;  /* 0x00017200ff047b82 */ /* 0x000e620000000a00 */
[----:B------:R-:W-:-:S05]  /*1900*/  IADD3 R244, PT, PT, R244, R245, RZ ;  /* 0x000000f5f4f47210 */ /* 0x000fca0007ffe0ff */
[C---:B-1----:R-:W-:Y:S02]  /*1910*/  IMAD R11, R244.reuse, R5, RZ ;  /* 0x00000005f40b7224 */ /* 0x042fe400078e02ff */
[----:B------:R-:W-:-:S05]  /*1920*/  IMAD.WIDE.U32 R14, R244, R4, RZ ;  /* 0x00000004f40e7225 */ /* 0x000fca00078e00ff */
[----:B------:R-:W-:Y:S02]  /*1930*/  IADD3 R11, PT, PT, R15, R11, RZ ;  /* 0x0000000b0f0b7210 */ /* 0x000fe40007ffe0ff */
.L_x_591:
        /* <DEDUP_REMOVED lines=21> */
.L_x_593:
[----:B------:R-:W-:Y:S05]  /*1a90*/  BSYNC.RECONVERGENT B0 ;  /* 0x0000000000007941 */ /* 0x000fea0003800200 */
.L_x_592:
        /* <DEDUP_REMOVED lines=12> */
.L_x_595:
[----:B------:R-:W-:Y:S05]  /*1b60*/  BSYNC.RECONVERGENT B0 ;  /* 0x0000000000007941 */ /* 0x000fea0003800200 */
.L_x_594:
        /* <DEDUP_REMOVED lines=18> */
.L_x_597:
[----:B------:R-:W-:Y:S05]  /*1c90*/  BSYNC.RECONVERGENT B0 ;  /* 0x0000000000007941 */ /* 0x000fea0003800200 */
.L_x_596:
        /* <DEDUP_REMOVED lines=12> */
.L_x_587:
        /* <DEDUP_REMOVED lines=11> */
[----:B------:R-:W-:Y:S01]  /*1e10*/  LOP3.LUT R25, R20, 0x80000001, RZ, 0xc0, !PT ;  /* 0x8000000114197812 */ /* 0x000fe200078ec0ff */
[----:B------:R-:W4:Y:S01]  /*1e20*/  LDCU UR7, c[0x0][0x45c] ;  /* 0x00008b80ff0777ac */ /* 0x000f220008000800 */
        /* <DEDUP_REMOVED lines=13> */
[----:B------:R-:W3:Y:S01]  /*1f00*/  LDCU.64 UR4, c[0x0][0x3d0] ;  /* 0x00007a00ff0477ac */ /* 0x000ee20008000a00 */
[----:B------:R-:W-:Y:S02]  /*1f10*/  IMAD R22, R7, UR17, R22 ;  /* 0x0000001107167c24 */ /* 0x000fe4000f8e0216 */
[----:B------:R-:W-:Y:S02]  /*1f20*/  IMAD.IADD R29, R29, 0x1, R19 ;  /* 0x000000011d1d7824 */ /* 0x000fe400078e0213 */
[----:B------:R-:W4:Y:S01]  /*1f30*/  @!P6 LDC.64 R8, c[0x0][0x390] ;  /* 0x0000e400ff08eb82 */ /* 0x000f220000000a00 */
[C---:B------:R-:W-:Y:S01]  /*1f40*/  @!P5 IMAD R24, R12.reuse, R11, R24 ;  /* 0x0000000b0c18d224 */ /* 0x040fe200078e0218 */
[----:B------:R-:W-:Y:S01]  /*1f50*/  IADD3.X R19, PT, PT, R17, R31, R22, P1, !PT ;  /* 0x0000001f11137210 */ /* 0x000fe20000ffe416 */
[----:B------:R-:W-:-:S04]  /*1f60*/  @!P5 IMAD.WIDE.U32 R32, R12, R10, R28 ;  /* 0x0000000a0c20d225 */ /* 0x000fc800078e001c */
[----:B------:R-:W-:Y:S02]  /*1f70*/  @!P5 IMAD.IADD R24, R33, 0x1, R24 ;  /* 0x000000012118d824 */ /* 0x000fe400078e0218 */
[----:B------:R-:W-:-:S04]  /*1f80*/  @!P6 IMAD.WIDE.U32 R28, R217, R10, R28 ;  /* 0x0000000ad91ce225 */ /* 0x000fc800078e001c */
[----:B------:R-:W-:Y:S02]  /*1f90*/  @!P6 IMAD R11, R217, R11, R29 ;  /* 0x0000000bd90be224 */ /* 0x000fe400078e021d */
[----:B---3--:R-:W-:Y:S01]  /*1fa0*/  IMAD R15, R15, UR4, RZ ;  /* 0x000000040f0f7c24 */ /* 0x008fe2000f8e02ff */
[----:B-1----:R-:W-:Y:S01]  /*1fb0*/  @!P5 LEA R30, P1, R32, R4, 0x1 ;  /* 0x00000004201ed211 */ /* 0x002fe200078208ff */
[----:B------:R-:W-:Y:S02]  /*1fc0*/  @!P5 IMAD R4, R13, R6, RZ ;  /* 0x000000060d04d224 */ /* 0x000fe400078e02ff */
[----:B------:R-:W-:Y:S01]  /*1fd0*/  IMAD R15, R16, UR5, R15 ;  /* 0x00000005100f7c24 */ /* 0x000fe2000f8e020f */
[----:B------:R-:W-:Y:S01]  /*1fe0*/  @!P5 LEA.HI.X R31, R32, R5, R24, 0x1, P1 ;  /* 0x00000005201fd211 */ /* 0x000fe200008f0c18 */
[----:B------:R-:W-:Y:S01]  /*1ff0*/  IMAD.WIDE.U32 R32, R16, UR4, R18 ;  /* 0x0000000410207c25 */ /* 0x000fe2000f8e0012 */
[----:B------:R-:W-:Y:S01]  /*2000*/  SEL R5, RZ, 0x4000, P0 ;  /* 0x00004000ff057807 */ /* 0x000fe20000000000 */
[----:B------:R-:W1:Y:S01]  /*2010*/  LDCU UR4, c[0x0][0x590] ;  /* 0x0000b200ff0477ac */ /* 0x000e620008000800 */
[C---:B----4-:R-:W-:Y:S01]  /*2020*/  @!P6 LEA R24, P2, R28.reuse, R8, 0x1 ;  /* 0x000000081c18e211 */ /* 0x050fe200078408ff */
        /* <DEDUP_REMOVED lines=147> */
.L_x_601:
[----:B------:R-:W0:Y:S01]  /*2960*/  LDGDEPBAR ;  /* 0x00000000000079af */ /* 0x000e220000000000 */
[-C--:B------:R-:W-:Y:S01]  /*2970*/  IADD3 R181, PT, PT, R209, R197.reuse, RZ ;  /* 0x000000c5d1b57210 */ /* 0x080fe20007ffe0ff */
[----:B-----5:R-:W-:Y:S01]  /*2980*/  FMUL.FTZ R229, R239, 1.4426950216293334961 ;  /* 0x3fb8aa3befe57820 */ /* 0x020fe20000410000 */
[----:B------:R-:W-:Y:S02]  /*2990*/  IADD3 R182, PT, PT, R207, R197, RZ ;  /* 0x000000c5cfb67210 */ /* 0x000fe40007ffe0ff */
[----:B------:R-:W-:Y:S02]  /*29a0*/  IADD3 R240, PT, PT, R240, -0x40, RZ ;  /* 0xffffffc0f0f07810 */ /* 0x000fe40007ffe0ff */
[----:B------:R-:W-:Y:S02]  /*29b0*/  IADD3 R180, PT, PT, R209, R182, RZ ;  /* 0x000000b6d1b47210 */ /* 0x000fe40007ffe0ff */
[----:B------:R-:W-:Y:S02]  /*29c0*/  ISETP.GE.AND P2, PT, R240, R223, PT ;  /* 0x000000dff000720c */ /* 0x000fe40003f46270 */
[----:B------:R-:W-:Y:S02]  /*29d0*/  FSETP.NEU.FTZ.AND P0, PT, R239, -INF , PT ;  /* 0xff800000ef00780b */ /* 0x000fe40003f1d000 */
[----:B------:R-:W-:Y:S02]  /*29e0*/  ISETP.GT.AND P2, PT, R242, UR6, P2 ;  /* 0x00000006f2007c0c */ /* 0x000fe40009744270 */
[----:B------:R-:W-:Y:S01]  /*29f0*/  IADD3 R243, PT, PT, R243, -0x1, RZ ;  /* 0xfffffffff3f37810 */ /* 0x000fe20007ffe0ff */
[----:B------:R-:W-:Y:S04]  /*2a00*/  DEPBAR.LE SB0, 0x0 ;  /* 0x000080000000791a */ /* 0x000fe80000000000 */
[----:B------:R-:W-:Y:S06]  /*2a10*/  BAR.SYNC.DEFER_BLOCKING 0x0 ;  /* 0x0000000000007b1d */ /* 0x000fec0000010000 */
        /* <DEDUP_REMOVED lines=29> */
[----:B------:R1:W3:Y:S07]  /*2bf0*/  LDSM.16.M88.4 R108, [R181+0x2000] ;  /* 0x00200000b56c783b */ /* 0x0002ee0000000200 */
[C---:B------:R-:W-:Y:S01]  /*2c00*/  HMMA.16816.F32.BF16 R8, R56.reuse, R62, R8 ;  /* 0x0000003e3808723c */ /* 0x040fe20000041808 */
[----:B------:R-:W-:Y:S07]  /*2c10*/  LDSM.16.M88.4 R60, [R182+0x2000] ;  /* 0x00200000b63c783b */ /* 0x000fee0000000200 */
[C---:B----4-:R-:W-:Y:S08]  /*2c20*/  HMMA.16816.F32.BF16 R12, R56.reuse, R64, R12 ;  /* 0x00000040380c723c */ /* 0x050ff0000004180c */
[----:B------:R-:W-:Y:S01]  /*2c30*/  HMMA.16816.F32.BF16 R16, R56, R66, R16 ;  /* 0x000000423810723c */ /* 0x000fe20000041810 */
[----:B------:R-:W4:Y:S02]  /*2c40*/  LDSM.16.M88.4 R56, [R198+-0x1800] ;  /* 0xffe80000c638783b */ /* 0x000f240000000200 */
[C-C-:B-1----:R-:W-:Y:S05]  /*2c50*/  @!P2 VIADDMNMX R181, R237.reuse, 0xffffffc9, R242.reuse, PT ;  /* 0xffffffc9edb5a846 */ /* 0x142fea00038001f2 */
[C---:B--2---:R-:W-:Y:S01]  /*2c60*/  HMMA.16816.F32.BF16 R4, R100.reuse, R104, R4 ;  /* 0x000000686404723c */ /* 0x044fe20000041804 */
[----:B------:R-:W1:Y:S07]  /*2c70*/  LDSM.16.M88.4 R64, [R206+-0x2000] ;  /* 0xffe00000ce40783b */ /* 0x000e6e0000000200 */
[C---:B------:R-:W-:Y:S01]  /*2c80*/  HMMA.16816.F32.BF16 R8, R100.reuse, R106, R8 ;  /* 0x0000006a6408723c */ /* 0x040fe20000041808 */
[----:B------:R-:W-:Y:S07]  /*2c90*/  LDSM.16.M88.4 R104, [R205+-0x2000] ;  /* 0xffe00000cd68783b */ /* 0x000fee0000000200 */
[C---:B---3--:R-:W-:Y:S08]  /*2ca0*/  HMMA.16816.F32.BF16 R12, R100.reuse, R52, R12 ;  /* 0x00000034640c723c */ /* 0x048ff0000004180c */
[----:B------:R-:W-:Y:S01]  /*2cb0*/  HMMA.16816.F32.BF16 R16, R100, R54, R16 ;  /* 0x000000366410723c */ /* 0x000fe20000041810 */
[----:B------:R-:W2:Y:S07]  /*2cc0*/  LDSM.16.M88.4 R52, [R206+-0x1800] ;  /* 0xffe80000ce34783b */ /* 0x000eae0000000200 */
[C---:B------:R-:W-:Y:S01]  /*2cd0*/  HMMA.16816.F32.BF16 R4, R108.reuse, R112, R4 ;  /* 0x000000706c04723c */ /* 0x040fe20000041804 */
[----:B------:R3:W2:Y:S07]  /*2ce0*/  LDSM.16.M88.4 R100, [R180+0x2000] ;  /* 0x00200000b464783b */ /* 0x0006ae0000000200 */
[C---:B------:R-:W-:Y:S08]  /*2cf0*/  HMMA.16816.F32.BF16 R8, R108.reuse, R114, R8 ;  /* 0x000000726c08723c */ /* 0x040ff00000041808 */
[C---:B----4-:R-:W-:Y:S03]  /*2d00*/  HMMA.16816.F32.BF16 R12, R108.reuse, R56, R12 ;  /* 0x000000386c0c723c */ /* 0x050fe6000004180c */
[----:B------:R-:W-:Y:S04]  /*2d10*/  @!P2 VIADDMNMX R57, R237, 0xffffffc1, R242, PT ;  /* 0xffffffc1ed39a846 */ /* 0x000fe800038001f2 */
[C---:B------:R-:W-:Y:S01]  /*2d20*/  @!P2 ISETP.GE.AND P1, PT, R222.reuse, R57, PT ;  /* 0x00000039de00a20c */ /* 0x040fe20003f26270 */
[----:B------:R-:W-:Y:S03]  /*2d30*/  HMMA.16816.F32.BF16 R16, R108, R58, R16 ;  /* 0x0000003a6c10723c */ /* 0x000fe60000041810 */
[----:B---3--:R-:W-:Y:S02]  /*2d40*/  FSEL R180, R229, RZ, P0 ;  /* 0x000000ffe5b47208 */ /* 0x008fe40000000000 */
[----:B------:R-:W-:Y:S02]  /*2d50*/  @!P2 IADD3 R229, PT, PT, R222, 0x1, RZ ;  /* 0x00000001dee5a810 */ /* 0x000fe40007ffe0ff */
[----:B------:R-:W-:Y:S01]  /*2d60*/  FSETP.NEU.FTZ.AND P0, PT, R238, -INF , PT ;  /* 0xff800000ee00780b */ /* 0x000fe20003f1d000 */
[C---:B-1----:R-:W-:Y:S08]  /*2d70*/  HMMA.16816.F32.BF16 R4, R60.reuse, R64, R4 ;  /* 0x000000403c04723c */ /* 0x042ff00000041804 */
[C---:B------:R-:W-:Y:S08]  /*2d80*/  HMMA.16816.F32.BF16 R8, R60.reuse, R66, R8 ;  /* 0x000000423c08723c */ /* 0x040ff00000041808 */
[C---:B--2---:R-:W-:Y:S08]  /*2d90*/  HMMA.16816.F32.BF16 R12, R60.reuse, R52, R12 ;  /* 0x000000343c0c723c */ /* 0x044ff0000004180c */
[----:B------:R-:W-:Y:S01]  /*2da0*/  HMMA.16816.F32.BF16 R16, R60, R54, R16 ;  /* 0x000000363c10723c */ /* 0x000fe20000041810 */
[----:B------:R-:W1:Y:S07]  /*2db0*/  LDSM.16.M88.4 R52, [R205+-0x1800] ;  /* 0xffe80000cd34783b */ /* 0x000e6e0000000200 */
[C---:B------:R-:W-:Y:S08]  /*2dc0*/  HMMA.16816.F32.BF16 R4, R100.reuse, R104, R4 ;  /* 0x000000686404723c */ /* 0x040ff00000041804 */
[C---:B------:R-:W-:Y:S11]  /*2dd0*/  HMMA.16816.F32.BF16 R8, R100.reuse, R106, R8 ;  /* 0x0000006a6408723c */ /* 0x040ff60000041808 */
        /* <DEDUP_REMOVED lines=12> */
[----:B------:R-:W3:Y:S01]  /*2ea0*/  MUFU.TANH R185, R185 ;  /* 0x000000b900b97308 */ /* 0x000ee20000002400 */
[-C--:B--2---:R-:W-:Y:S02]  /*2eb0*/  MOV R115, R183.reuse ;  /* 0x000000b700737202 */ /* 0x084fe40000000f00 */
[C---:B------:R-:W-:Y:S01]  /*2ec0*/  @!P2 FSEL R115, R183.reuse, -INF , !P1 ;  /* 0xff800000b773a808 */ /* 0x040fe20004800000 */
[----:B------:R-:W-:Y:S01]  /*2ed0*/  FFMA.FTZ R183, -R183, R183, 1 ;  /* 0x3f800000b7b77423 */ /* 0x000fe200000101b7 */
[----:B------:R-:W-:Y:S05]  /*2ee0*/  @!P2 ISETP.GE.AND P1, PT, R229, R57, PT ;  /* 0x00000039e500a20c */ /* 0x000fea0003f26270 */
[----:B------:R-:W2:Y:S01]  /*2ef0*/  MUFU.TANH R186, R186 ;  /* 0x000000ba00ba7308 */ /* 0x000ea20000002400 */
[--C-:B------:R-:W-:Y:S01]  /*2f00*/  FFMA.FTZ R62, R115, UR7, -R180.reuse ;  /* 0x00000007733e7c23 */ /* 0x100fe200080108b4 */
[----:B-1----:R-:W-:Y:S01]  /*2f10*/  MOV R59, R184 ;  /* 0x000000b8003b7202 */ /* 0x002fe20000000f00 */
[----:B------:R-:W-:Y:S01]  /*2f20*/  FMUL.FTZ R115, R238, 1.4426950216293334961 ;  /* 0x3fb8aa3bee737820 */ /* 0x000fe20000410000 */
[----:B------:R-:W-:Y:S01]  /*2f30*/  @!P2 FSEL R59, R184, -INF , !P1 ;  /* 0xff800000b83ba808 */ /* 0x000fe20004800000 */
[----:B------:R-:W-:Y:S01]  /*2f40*/  FMUL.FTZ R191, R12, UR10 ;  /* 0x0000000a0cbf7c20 */ /* 0x000fe20008410000 */
[----:B------:R-:W-:Y:S01]  /*2f50*/  @!P2 ISETP.GE.AND P1, PT, R222, R181, PT ;  /* 0x000000b5de00a20c */ /* 0x000fe20003f26270 */
[----:B------:R-:W-:Y:S01]  /*2f60*/  FMUL.FTZ R192, R13, UR10 ;  /* 0x0000000a0dc07c20 */ /* 0x000fe20008410000 */
[----:B------:R-:W-:Y:S02]  /*2f70*/  FSEL R115, R115, RZ, P0 ;  /* 0x000000ff73737208 */ /* 0x000fe40000000000 */
[----:B------:R-:W1:Y:S01]  /*2f80*/  MUFU.TANH R187, R187 ;  /* 0x000000bb00bb7308 */ /* 0x000e620000002400 */
[----:B---3--:R-:W-:Y:S01]  /*2f90*/  MOV R114, R185 ;  /* 0x000000b900727202 */ /* 0x008fe20000000f00 */
[--C-:B------:R-:W-:Y:S01]  /*2fa0*/  FFMA.FTZ R61, R59, UR7, -R180.reuse ;  /* 0x000000073b3d7c23 */ /* 0x100fe200080108b4 */
[----:B------:R-:W-:Y:S01]  /*2fb0*/  @!P2 FSEL R114, R185, -INF , !P1 ;  /* 0xff800000b972a808 */ /* 0x000fe20004800000 */
[----:B------:R-:W-:Y:S01]  /*2fc0*/  FMUL.FTZ R193, R14, UR10 ;  /* 0x0000000a0ec17c20 */ /* 0x000fe20008410000 */
[----:B------:R-:W-:Y:S01]  /*2fd0*/  @!P2 ISETP.GE.AND P0, PT, R229, R181, PT ;  /* 0x000000b5e500a20c */ /* 0x000fe20003f06270 */
[----:B------:R-:W-:Y:S01]  /*2fe0*/  FMUL.FTZ R194, R15, UR10 ;  /* 0x0000000a0fc27c20 */ /* 0x000fe20008410000 */
[----:B------:R-:W-:Y:S01]  /*2ff0*/  FMUL.FTZ R195, R16, UR10 ;  /* 0x0000000a10c37c20 */ /* 0x000fe20008410000 */
[--C-:B------:R-:W-:Y:S02]  /*3000*/  FFMA.FTZ R229, R114, UR7, -R115.reuse ;  /* 0x0000000772e57c23 */ /* 0x100fe40008010873 */
[----:B------:R-:W-:Y:S01]  /*3010*/  MUFU.EX2 R67, R61 ;  /* 0x0000003d00437308 */ /* 0x000fe20000000800 */
[----:B--2---:R-:W-:Y:S01]  /*3020*/  MOV R58, R186 ;  /* 0x000000ba003a7202 */ /* 0x004fe20000000f00 */
[----:B------:R-:W-:Y:S01]  /*3030*/  FMUL.FTZ R246, R17, UR10 ;  /* 0x0000000a11f67c20 */ /* 0x000fe20008410000 */
[----:B------:R-:W-:Y:S01]  /*3040*/  @!P2 FSEL R58, R186, -INF , !P0 ;  /* 0xff800000ba3aa808 */ /* 0x000fe20004000000 */
[----:B------:R-:W-:Y:S01]  /*3050*/  FMUL.FTZ R252, R18, UR10 ;  /* 0x0000000a12fc7c20 */ /* 0x000fe20008410000 */
[----:B------:R-:W-:Y:S01]  /*3060*/  @!P2 IADD3 R114, PT, PT, R222, 0x8, RZ ;  /* 0x00000008de72a810 */ /* 0x000fe20007ffe0ff */
[----:B------:R-:W-:Y:S01]  /*3070*/  FMUL.FTZ R113, R19, UR10 ;  /* 0x0000000a13717c20 */ /* 0x000fe20008410000 */
[----:B------:R-:W-:Y:S03]  /*3080*/  LEA R6, P0, R213, R228, 0x2 ;  /* 0x000000e4d5067211 */ /* 0x000fe600078010ff */
[----:B------:R2:W-:Y:S01]  /*3090*/  MUFU.EX2 R182, R229 ;  /* 0x000000e500b67308 */ /* 0x0005e20000000800 */
[----:B------:R-:W-:Y:S01]  /*30a0*/  @!P2 ISETP.GE.AND P1, PT, R114, R57, PT ;  /* 0x000000397200a20c */ /* 0x000fe20003f26270 */
[--C-:B------:R-:W-:Y:S01]  /*30b0*/  FFMA.FTZ R105, R58, UR7, -R115.reuse ;  /* 0x000000073a697c23 */ /* 0x100fe20008010873 */
[----:B------:R-:W-:Y:S01]  /*30c0*/  @!P2 IADD3 R58, PT, PT, R222, 0x9, RZ ;  /* 0x00000009de3aa810 */ /* 0x000fe20007ffe0ff */
[----:B------:R-:W-:Y:S01]  /*30d0*/  FFMA.FTZ R184, -R184, R184, 1 ;  /* 0x3f800000b8b87423 */ /* 0x000fe200000101b8 */
[----:B-1----:R-:W-:Y:S01]  /*30e0*/  MOV R59, R187 ;  /* 0x000000bb003b7202 */ /* 0x002fe20000000f00 */
[----:B------:R-:W-:Y:S01]  /*30f0*/  FMUL.FTZ R183, R183, UR10 ;  /* 0x0000000ab7b77c20 */ /* 0x000fe20008410000 */
[C---:B------:R-:W-:Y:S03]  /*3100*/  @!P2 FSEL R59, R187.reuse, -INF , !P1 ;  /* 0xff800000bb3ba808 */ /* 0x040fe60004800000 */
[----:B------:R-:W1:Y:S01]  /*3110*/  MUFU.TANH R188, R188 ;  /* 0x000000bc00bc7308 */ /* 0x000e620000002400 */
[----:B------:R-:W-:Y:S01]  /*3120*/  @!P2 ISETP.GE.AND P1, PT, R58, R57, PT ;  /* 0x000000393a00a20c */ /* 0x000fe20003f26270 */
[----:B------:R-:W-:Y:S01]  /*3130*/  FMUL.FTZ R184, R184, UR10 ;  /* 0x0000000ab8b87c20 */ /* 0x000fe20008410000 */
[----:B------:R-:W-:Y:S01]  /*3140*/  FFMA.FTZ R187, -R187, R187, 1 ;  /* 0x3f800000bbbb7423 */ /* 0x000fe200000101bb */
[----:B------:R-:W-:Y:S01]  /*3150*/  FFMA.FTZ R185, -R185, R185, 1 ;  /* 0x3f800000b9b97423 */ /* 0x000fe200000101b9 */
[----:B------:R-:W-:Y:S02]  /*3160*/  FFMA.FTZ R186, -R186, R186, 1 ;  /* 0x3f800000baba7423 */ /* 0x000fe400000101ba */
[----:B------:R-:W-:Y:S03]  /*3170*/  FMUL.FTZ R187, R187, UR10 ;  /* 0x0000000abbbb7c20 */ /* 0x000fe60008410000 */
[----:B------:R3:W4:Y:S01]  /*3180*/  MUFU.EX2 R112, R62 ;  /* 0x0000003e00707308 */ /* 0x0007220000000800 */
[----:B--2---:R-:W-:Y:S01]  /*3190*/  MOV R229, R227 ;  /* 0x000000e300e57202 */ /* 0x004fe20000000f00 */
[----:B------:R-:W-:Y:S01]  /*31a0*/  FMUL.FTZ R185, R185, UR10 ;  /* 0x0000000ab9b97c20 */ /* 0x000fe20008410000 */
[----:B------:R-:W-:Y:S02]  /*31b0*/  FMUL.FTZ R186, R186, UR10 ;  /* 0x0000000ababa7c20 */ /* 0x000fe40008410000 */
[----:B------:R-:W-:Y:S02]  /*31c0*/  LEA.HI.X R7, R213, R229, RZ, 0x2, P0 ;  /* 0x000000e5d5077211 */ /* 0x000fe400000f14ff */
[----:B------:R-:W-:Y:S03]  /*31d0*/  @!P2 ISETP.GE.AND P0, PT, R114, R181, PT ;  /* 0x000000b57200a20c */ /* 0x000fe60003f06270 */
[----:B------:R-:W2:Y:S01]  /*31e0*/  MUFU.TANH R189, R189 ;  /* 0x000000bd00bd7308 */ /* 0x000ea20000002400 */
[-C--:B-1----:R-:W-:Y:S01]  /*31f0*/  MOV R61, R188.reuse ;  /* 0x000000bc003d7202 */ /* 0x082fe20000000f00 */
[----:B------:R-:W2:Y:S01]  /*3200*/  LDG.E R114, desc[UR14][R6.64] ;  /* 0x0000000e06727981 */ /* 0x000ea2000c1e1900 */
[C---:B------:R-:W-:Y:S01]  /*3210*/  @!P2 FSEL R61, R188.reuse, -INF , !P1 ;  /* 0xff800000bc3da808 */ /* 0x040fe20004800000 */
[----:B------:R-:W-:Y:S06]  /*3220*/  FFMA.FTZ R188, -R188, R188, 1 ;  /* 0x3f800000bcbc7423 */ /* 0x000fec00000101bc */
[----:B------:R-:W1:Y:S01]  /*3230*/  MUFU.TANH R190, R190 ;  /* 0x000000be00be7308 */ /* 0x000e620000002400 */
[--C-:B---3--:R-:W-:Y:S01]  /*3240*/  FFMA.FTZ R62, R59, UR7, -R180.reuse ;  /* 0x000000073b3e7c23 */ /* 0x108fe200080108b4 */
[--C-:B------:R-:W-:Y:S01]  /*3250*/  FFMA.FTZ R59, R61, UR7, -R180.reuse ;  /* 0x000000073d3b7c23 */ /* 0x100fe200080108b4 */
        /* <DEDUP_REMOVED lines=8> */
[----:B------:R-:W-:Y:S01]  /*32e0*/  MUFU.EX2 R65, R59 ;  /* 0x0000003b00417308 */ /* 0x000fe20000000800 */
[-C--:B-1----:R-:W-:Y:S01]  /*32f0*/  MOV R58, R190.reuse ;  /* 0x000000be003a7202 */ /* 0x082fe20000000f00 */
[--C-:B------:R-:W-:Y:S01]  /*3300*/  FFMA.FTZ R106, R229, UR7, -R115.reuse ;  /* 0x00000007e56a7c23 */ /* 0x100fe20008010873 */
[----:B------:R-:W-:Y:S01]  /*3310*/  @!P2 FSEL R58, R190, -INF , !P0 ;  /* 0xff800000be3aa808 */ /* 0x000fe20004000000 */
[----:B------:R-:W-:Y:S01]  /*3320*/  FMUL.FTZ R189, R189, UR10 ;  /* 0x0000000abdbd7c20 */ /* 0x000fe20008410000 */
[----:B------:R-:W-:Y:S01]  /*3330*/  @!P2 IADD3 R229, PT, PT, R222, 0x10, RZ ;  /* 0x00000010dee5a810 */ /* 0x000fe20007ffe0ff */
[----:B------:R-:W-:Y:S04]  /*3340*/  FFMA.FTZ R190, -R190, R190, 1 ;  /* 0x3f800000bebe7423 */ /* 0x000fe800000101be */
[----:B------:R-:W1:Y:S01]  /*3350*/  MUFU.TANH R192, R192 ;  /* 0x000000c000c07308 */ /* 0x000e620000002400 */
[--C-:B------:R-:W-:Y:S01]  /*3360*/  FFMA.FTZ R103, R58, UR7, -R115.reuse ;  /* 0x000000073a677c23 */ /* 0x100fe20008010873 */
[----:B------:R-:W-:Y:S01]  /*3370*/  @!P2 ISETP.GE.AND P0, PT, R229, R57, PT ;  /* 0x00000039e500a20c */ /* 0x000fe20003f06270 */
[----:B------:R-:W-:Y:S01]  /*3380*/  FMUL.FTZ R190, R190, UR10 ;  /* 0x0000000abebe7c20 */ /* 0x000fe20008410000 */
[----:B------:R-:W-:Y:S02]  /*3390*/  @!P2 IADD3 R58, PT, PT, R222, 0x11, RZ ;  /* 0x00000011de3aa810 */ /* 0x000fe40007ffe0ff */
[-C--:B---3--:R-:W-:Y:S04]  /*33a0*/  MOV R61, R191.reuse ;  /* 0x000000bf003d7202 */ /* 0x088fe80000000f00 */
[----:B------:R-:W2:Y:S01]  /*33b0*/  MUFU.TANH R193, R193 ;  /* 0x000000c100c17308 */ /* 0x000ea20000002400 */
[C---:B------:R-:W-:Y:S01]  /*33c0*/  @!P2 FSEL R61, R191.reuse, -INF , !P0 ;  /* 0xff800000bf3da808 */ /* 0x040fe20004000000 */
[----:B------:R-:W-:Y:S01]  /*33d0*/  FFMA.FTZ R191, -R191, R191, 1 ;  /* 0x3f800000bfbf7423 */ /* 0x000fe200000101bf */
[----:B------:R-:W-:Y:S03]  /*33e0*/  @!P2 ISETP.GE.AND P0, PT, R58, R57, PT ;  /* 0x000000393a00a20c */ /* 0x000fe60003f06270 */
[--C-:B------:R-:W-:Y:S01]  /*33f0*/  FFMA.FTZ R63, R61, UR7, -R180.reuse ;  /* 0x000000073d3f7c23 */ /* 0x100fe200080108b4 */
[----:B------:R-:W-:Y:S03]  /*3400*/  FMUL.FTZ R191, R191, UR10 ;  /* 0x0000000abfbf7c20 */ /* 0x000fe60008410000 */
[----:B------:R-:W3:Y:S01]  /*3410*/  MUFU.TANH R194, R194 ;  /* 0x000000c200c27308 */ /* 0x000ee20000002400 */
[-C--:B-1----:R-:W-:Y:S02]  /*3420*/  MOV R59, R192.reuse ;  /* 0x000000c0003b7202 */ /* 0x082fe40000000f00 */
[C---:B------:R-:W-:Y:S01]  /*3430*/  @!P2 FSEL R59, R192.reuse, -INF , !P0 ;  /* 0xff800000c03ba808 */ /* 0x040fe20004000000 */
[----:B------:R-:W-:Y:S01]  /*3440*/  FFMA.FTZ R192, -R192, R192, 1 ;  /* 0x3f800000c0c07423 */ /* 0x000fe200000101c0 */
[----:B------:R-:W-:Y:S05]  /*3450*/  @!P2 ISETP.GE.AND P0, PT, R229, R181, PT ;  /* 0x000000b5e500a20c */ /* 0x000fea0003f06270 */
[----:B------:R1:W-:Y:S01]  /*3460*/  MUFU.EX2 R66, R62 ;  /* 0x0000003e00427308 */ /* 0x0003e20000000800 */
[----:B--2---:R-:W-:Y:S01]  /*3470*/  MOV R229, R193 ;  /* 0x000000c100e57202 */ /* 0x004fe20000000f00 */
[--C-:B------:R-:W-:Y:S01]  /*3480*/  FFMA.FTZ R61, R59, UR7, -R180.reuse ;  /* 0x000000073b3d7c23 */ /* 0x100fe200080108b4 */
[C---:B------:R-:W-:Y:S01]  /*3490*/  @!P2 FSEL R229, R193.reuse, -INF , !P0 ;  /* 0xff800000c1e5a808 */ /* 0x040fe20004000000 */
[----:B------:R-:W-:Y:S01]  /*34a0*/  FMUL.FTZ R192, R192, UR10 ;  /* 0x0000000ac0c07c20 */ /* 0x000fe20008410000 */
[----:B------:R-:W-:Y:S01]  /*34b0*/  @!P2 ISETP.GE.AND P0, PT, R58, R181, PT ;  /* 0x000000b53a00a20c */ /* 0x000fe20003f06270 */
[----:B------:R-:W-:Y:S02]  /*34c0*/  FFMA.FTZ R193, -R193, R193, 1 ;  /* 0x3f800000c1c17423 */ /* 0x000fe400000101c1 */
[--C-:B------:R-:W-:Y:S02]  /*34d0*/  FFMA.FTZ R229, R229, UR7, -R115.reuse ;  /* 0x00000007e5e57c23 */ /* 0x100fe40008010873 */
[----:B------:R-:W2:Y:S01]  /*34e0*/  MUFU.TANH R195, R195 ;  /* 0x000000c300c37308 */ /* 0x000ea20000002400 */
[-C--:B---3--:R-:W-:Y:S01]  /*34f0*/  MOV R58, R194.reuse ;  /* 0x000000c2003a7202 */ /* 0x088fe20000000f00 */
[----:B------:R-:W-:Y:S01]  /*3500*/  FMUL.FTZ R193, R193, UR10 ;  /* 0x0000000ac1c17c20 */ /* 0x000fe20008410000 */
[C---:B------:R-:W-:Y:S01]  /*3510*/  @!P2 FSEL R58, R194.reuse, -INF , !P0 ;  /* 0xff800000c23aa808 */ /* 0x040fe20004000000 */
[----:B------:R-:W-:Y:S06]  /*3520*/  FFMA.FTZ R194, -R194, R194, 1 ;  /* 0x3f800000c2c27423 */ /* 0x000fec00000101c2 */
[----:B------:R3:W-:Y:S01]  /*3530*/  MUFU.EX2 R102, R229 ;  /* 0x000000e500667308 */ /* 0x0007e20000000800 */
[----:B-1----:R-:W-:Y:S01]  /*3540*/  @!P2 IADD3 R62, PT, PT, R222, 0x18, RZ ;  /* 0x00000018de3ea810 */ /* 0x002fe20007ffe0ff */
[--C-:B------:R-:W-:Y:S01]  /*3550*/  FFMA.FTZ R101, R58, UR7, -R115.reuse ;  /* 0x000000073a657c23 */ /* 0x100fe20008010873 */
[----:B------:R-:W-:Y:S01]  /*3560*/  @!P2 IADD3 R58, PT, PT, R222, 0x19, RZ ;  /* 0x00000019de3aa810 */ /* 0x000fe20007ffe0ff */
[----:B------:R-:W-:Y:S01]  /*3570*/  FMUL.FTZ R194, R194, UR10 ;  /* 0x0000000ac2c27c20 */ /* 0x000fe20008410000 */
[C---:B------:R-:W-:Y:S02]  /*3580*/  @!P2 ISETP.GE.AND P0, PT, R62.reuse, R57, PT ;  /* 0x000000393e00a20c */ /* 0x040fe40003f06270 */
[----:B------:R-:W-:Y:S03]  /*3590*/  @!P2 ISETP.GE.AND P1, PT, R62, R181, PT ;  /* 0x000000b53e00a20c */ /* 0x000fe60003f26270 */
[----:B------:R-:W1:Y:S01]  /*35a0*/  MUFU.TANH R246, R246 ;  /* 0x000000f600f67308 */ /* 0x000e620000002400 */
[-C--:B--2---:R-:W-:Y:S02]  /*35b0*/  MOV R59, R195.reuse ;  /* 0x000000c3003b7202 */ /* 0x084fe40000000f00 */
[C---:B------:R-:W-:Y:S01]  /*35c0*/  @!P2 FSEL R59, R195.reuse, -INF , !P0 ;  /* 0xff800000c33ba808 */ /* 0x040fe20004000000 */
[----:B------:R-:W-:Y:S01]  /*35d0*/  FFMA.FTZ R195, -R195, R195, 1 ;  /* 0x3f800000c3c37423 */ /* 0x000fe200000101c3 */
[----:B------:R-:W-:Y:S05]  /*35e0*/  @!P2 ISETP.GE.AND P0, PT, R58, R57, PT ;  /* 0x000000393a00a20c */ /* 0x000fea0003f06270 */
[----:B------:R2:W-:Y:S01]  /*35f0*/  MUFU.EX2 R109, R61 ;  /* 0x0000003d006d7308 */ /* 0x0005e20000000800 */
[----:B---3--:R3:W4:Y:S01]  /*3600*/  LDG.E R229, desc[UR14][R6.64+0x20] ;  /* 0x0000200e06e57981 */ /* 0x008722000c1e1900 */
[----:B------:R-:W-:Y:S08]  /*3610*/  FMUL.FTZ R195, R195, UR10 ;  /* 0x0000000ac3c37c20 */ /* 0x000ff00008410000 */
[----:B------:R-:W3:Y:S01]  /*3620*/  MUFU.TANH R252, R252 ;  /* 0x000000fc00fc7308 */ /* 0x000ee20000002400 */
[-C--:B-1----:R-:W-:Y:S02]  /*3630*/  MOV R57, R246.reuse ;  /* 0x000000f600397202 */ /* 0x082fe40000000f00 */
[C---:B------:R-:W-:Y:S01]  /*3640*/  @!P2 FSEL R57, R246.reuse, -INF , !P0 ;  /* 0xff800000f639a808 */ /* 0x040fe20004000000 */
[----:B------:R-:W-:Y:S01]  /*3650*/  FFMA.FTZ R246, -R246, R246, 1 ;  /* 0x3f800000f6f67423 */ /* 0x000fe200000101f6 */
[----:B------:R-:W-:Y:S05]  /*3660*/  @!P2 ISETP.GE.AND P0, PT, R58, R181, PT ;  /* 0x000000b53a00a20c */ /* 0x000fea0003f06270 */
[----:B------:R-:W1:Y:S01]  /*3670*/  MUFU.TANH R113, R113 ;  /* 0x0000007100717308 */ /* 0x000e620000002400 */
[--C-:B--2---:R-:W-:Y:S01]  /*3680*/  FFMA.FTZ R61, R59, UR7, -R180.reuse ;  /* 0x000000073b3d7c23 */ /* 0x104fe200080108b4 */
[----:B------:R-:W-:Y:S01]  /*3690*/  FFMA.FTZ R180, R57, UR7, -R180 ;  /* 0x0000000739b47c23 */ /* 0x000fe200080108b4 */
[----:B------:R-:W-:Y:S07]  /*36a0*/  FMUL.FTZ R246, R246, UR10 ;  /* 0x0000000af6f67c20 */ /* 0x000fee0008410000 */
[----:B------:R-:W2:Y:S01]  /*36b0*/  MUFU.EX2 R105, R105 ;  /* 0x0000006900697308 */ /* 0x000ea20000000800 */
[-C--:B---3--:R-:W-:Y:S02]  /*36c0*/  MOV R62, R252.reuse ;  /* 0x000000fc003e7202 */ /* 0x088fe40000000f00 */
[C---:B------:R-:W-:Y:S01]  /*36d0*/  @!P2 FSEL R62, R252.reuse, -INF , !P1 ;  /* 0xff800000fc3ea808 */ /* 0x040fe20004800000 */
[----:B------:R-:W-:Y:S06]  /*36e0*/  FFMA.FTZ R252, -R252, R252, 1 ;  /* 0x3f800000fcfc7423 */ /* 0x000fec00000101fc */
[----:B------:R-:W-:Y:S01]  /*36f0*/  MUFU.EX2 R106, R106 ;  /* 0x0000006a006a7308 */ /* 0x000fe20000000800 */
[----:B-1----:R-:W-:Y:S01]  /*3700*/  MOV R58, R113 ;  /* 0x00000071003a7202 */ /* 0x002fe20000000f00 */
[--C-:B------:R-:W-:Y:S01]  /*3710*/  FFMA.FTZ R181, R62, UR7, -R115.reuse ;  /* 0x000000073eb57c23 */ /* 0x100fe20008010873 */
[----:B------:R-:W-:Y:S01]  /*3720*/  @!P2 FSEL R58, R113, -INF , !P0 ;  /* 0xff800000713aa808 */ /* 0x000fe20004000000 */
[----:B------:R-:W-:Y:S01]  /*3730*/  FMUL.FTZ R252, R252, UR10 ;  /* 0x0000000afcfc7c20 */ /* 0x000fe20008410000 */
[----:B------:R-:W-:Y:S05]  /*3740*/  ISETP.GT.AND P2, PT, R243, R224, PT ;  /* 0x000000e0f300720c */ /* 0x000fea0003f44270 */
[----:B------:R-:W-:Y:S01]  /*3750*/  MUFU.EX2 R103, R103 ;  /* 0x0000006700677308 */ /* 0x000fe20000000800 */
[----:B------:R-:W-:Y:S01]  /*3760*/  FFMA.FTZ R115, R58, UR7, -R115 ;  /* 0x000000073a737c23 */ /* 0x000fe20008010873 */
[----:B--2---:R-:W-:Y:S05]  /*3770*/  F2FP.BF16.F32.PACK_AB R6, R105, R182 ;  /* 0x000000b66906723e */ /* 0x004fea00000010ff */
[----:B------:R-:W-:Y:S03]  /*3780*/  STS [R219+0x400], R6 ;  /* 0x00040006db007388 */ /* 0x000fe60000000800 */
[----:B------:R1:W2:Y:S10]  /*3790*/  MUFU.EX2 R111, R63 ;  /* 0x0000003f006f7308 */ /* 0x0002b40000000800 */
[----:B------:R3:W-:Y:S10]  /*37a0*/  MUFU.EX2 R110, R61 ;  /* 0x0000003d006e7308 */ /* 0x0007f40000000800 */
[----:B------:R-:W3:Y:S01]  /*37b0*/  MUFU.EX2 R101, R101 ;  /* 0x0000006500657308 */ /* 0x000ee20000000800 */
[----:B-1----:R-:W-:Y:S02]  /*37c0*/  F2FP.BF16.F32.PACK_AB R63, R65, R66 ;  /* 0x00000042413f723e */ /* 0x002fe400000010ff */
[----:B--2---:R-:W-:Y:S03]  /*37d0*/  F2FP.BF16.F32.PACK_AB R59, R109, R111 ;  /* 0x0000006f6d3b723e */ /* 0x004fe600000010ff */
[----:B------:R-:W-:Y:S04]  /*37e0*/  STS [R235], R63 ;  /* 0x0000003feb007388 */ /* 0x000fe80000000800 */
[----:B------:R-:W1:Y:S01]  /*37f0*/  MUFU.EX2 R107, R180 ;  /* 0x000000b4006b7308 */ /* 0x000e620000000800 */
[----:B---3--:R-:W-:Y:S05]  /*3800*/  F2FP.BF16.F32.PACK_AB R61, R103, R106 ;  /* 0x0000006a673d723e */ /* 0x008fea00000010ff */
[----:B------:R-:W-:Y:S04]  /*3810*/  STS [R235+0x400], R61 ;  /* 0x0004003deb007388 */ /* 0x000fe80000000800 */
[----:B------:R-:W-:Y:S01]  /*3820*/  MUFU.EX2 R181, R181 ;  /* 0x000000b500b57308 */ /* 0x000fe20000000800 */
[----:B------:R-:W-:Y:S01]  /*3830*/  F2FP.BF16.F32.PACK_AB R57, R101, R102 ;  /* 0x000000666539723e */ /* 0x000fe200000010ff */
[----:B------:R-:W-:Y:S04]  /*3840*/  STS [R247], R59 ;  /* 0x0000003bf7007388 */ /* 0x000fe80000000800 */
[----:B------:R-:W-:Y:S04]  /*3850*/  STS [R247+0x400], R57 ;  /* 0x00040039f7007388 */ /* 0x000fe80000000800 */
[----:B------:R-:W2:Y:S01]  /*3860*/  MUFU.EX2 R180, R115 ;  /* 0x0000007300b47308 */ /* 0x000ea20000000800 */
[----:B-1----:R-:W-:Y:S02]  /*3870*/  F2FP.BF16.F32.PACK_AB R62, R107, R110 ;  /* 0x0000006e6b3e723e */ /* 0x002fe400000010ff */
[----:B--2---:R-:W-:Y:S02]  /*3880*/  F2FP.BF16.F32.PACK_AB R58, R180, R181 ;  /* 0x000000b5b43a723e */ /* 0x004fe400000010ff */
[----:B------:R-:W-:Y:S05]  /*3890*/  IADD3 R115, PT, PT, R247, R236, RZ ;  /* 0x000000ecf7737210 */ /* 0x000fea0007ffe0ff */
[----:B------:R-:W-:Y:S04]  /*38a0*/  STS [R115], R62 ;  /* 0x0000003e73007388 */ /* 0x000fe80000000800 */
        /* <DEDUP_REMOVED lines=40> */
[----:B------:R-:W-:Y:S04]  /*3b30*/  FADD.FTZ R61, -R114, R4 ;  /* 0x00000004723d7221 */ /* 0x000fe80000010100 */
[----:B------:R-:W-:Y:S01]  /*3b40*/  FMUL.FTZ R61, R112, R61 ;  /* 0x0000003d703d7220 */ /* 0x000fe20000410000 */
[----:B------:R-:W-:Y:S03]  /*3b50*/  HMMA.16816.F32.BF16 R16, R56, R178, R16 ;  /* 0x000000b23810723c */ /* 0x000fe60000041810 */
[C---:B------:R-:W-:Y:S01]  /*3b60*/  FADD.FTZ R58, -R114.reuse, R5 ;  /* 0x00000005723a7221 */ /* 0x040fe20000010100 */
[C---:B------:R-:W-:Y:S01]  /*3b70*/  FADD.FTZ R57, -R114.reuse, R8 ;  /* 0x0000000872397221 */ /* 0x040fe20000010100 */
[----:B------:R-:W-:Y:S01]  /*3b80*/  FADD.FTZ R62, -R114, R9 ;  /* 0x00000009723e7221 */ /* 0x000fe20000010100 */
[----:B------:R-:W-:Y:S01]  /*3b90*/  FMUL.FTZ R183, R61, R183 ;  /* 0x000000b73db77220 */ /* 0x000fe20000410000 */
[----:B------:R-:W-:Y:S01]  /*3ba0*/  FMUL.FTZ R58, R67, R58 ;  /* 0x0000003a433a7220 */ /* 0x000fe20000410000 */
[----:B------:R-:W-:Y:S01]  /*3bb0*/  FMUL.FTZ R57, R66, R57 ;  /* 0x0000003942397220 */ /* 0x000fe20000410000 */
[----:B------:R-:W-:Y:S02]  /*3bc0*/  FMUL.FTZ R62, R65, R62 ;  /* 0x0000003e413e7220 */ /* 0x000fe40000410000 */
[----:B------:R-:W-:Y:S01]  /*3bd0*/  FMUL.FTZ R184, R58, R184 ;  /* 0x000000b83ab87220 */ /* 0x000fe20000410000 */
[C---:B------:R-:W-:Y:S01]  /*3be0*/  FADD.FTZ R58, -R114.reuse, R12 ;  /* 0x0000000c723a7221 */ /* 0x040fe20000010100 */
[----:B------:R-:W-:Y:S01]  /*3bf0*/  FADD.FTZ R59, -R114, R13 ;  /* 0x0000000d723b7221 */ /* 0x000fe20000010100 */
[----:B------:R-:W-:Y:S01]  /*3c00*/  FMUL.FTZ R187, R57, R187 ;  /* 0x000000bb39bb7220 */ /* 0x000fe20000410000 */
[----:B------:R-:W-:Y:S01]  /*3c10*/  FMUL.FTZ R188, R62, R188 ;  /* 0x000000bc3ebc7220 */ /* 0x000fe20000410000 */
[----:B------:R-:W-:Y:S01]  /*3c20*/  F2FP.BF16.F32.PACK_AB R184, R184, R183 ;  /* 0x000000b7b8b8723e */ /* 0x000fe200000010ff */
[----:B------:R-:W-:Y:S01]  /*3c30*/  FMUL.FTZ R58, R111, R58 ;  /* 0x0000003a6f3a7220 */ /* 0x000fe20000410000 */
[----:B------:R-:W-:Y:S01]  /*3c40*/  FMUL.FTZ R59, R109, R59 ;  /* 0x0000003b6d3b7220 */ /* 0x000fe20000410000 */
[C---:B------:R-:W-:Y:S01]  /*3c50*/  FADD.FTZ R61, -R114.reuse, R16 ;  /* 0x00000010723d7221 */ /* 0x040fe20000010100 */
[----:B------:R-:W-:Y:S01]  /*3c60*/  FADD.FTZ R114, -R114, R17 ;  /* 0x0000001172727221 */ /* 0x000fe20000010100 */
[----:B------:R-:W-:Y:S01]  /*3c70*/  F2FP.BF16.F32.PACK_AB R188, R188, R187 ;  /* 0x000000bbbcbc723e */ /* 0x000fe200000010ff */
[----:B----4-:R-:W-:Y:S01]  /*3c80*/  FADD.FTZ R187, -R229, R6 ;  /* 0x00000006e5bb7221 */ /* 0x010fe20000010100 */
[----:B------:R-:W-:Y:S01]  /*3c90*/  FMUL.FTZ R183, R110, R61 ;  /* 0x0000003d6eb77220 */ /* 0x000fe20000410000 */
[----:B------:R-:W-:Y:S01]  /*3ca0*/  FMUL.FTZ R114, R107, R114 ;  /* 0x000000726b727220 */ /* 0x000fe20000410000 */
[----:B------:R-:W-:Y:S01]  /*3cb0*/  FMUL.FTZ R191, R58, R191 ;  /* 0x000000bf3abf7220 */ /* 0x000fe20000410000 */
[----:B------:R-:W-:Y:S01]  /*3cc0*/  FMUL.FTZ R192, R59, R192 ;  /* 0x000000c03bc07220 */ /* 0x000fe20000410000 */
[----:B------:R-:W-:Y:S01]  /*3cd0*/  FMUL.FTZ R183, R183, R195 ;  /* 0x000000c3b7b77220 */ /* 0x000fe20000410000 */
[----:B------:R-:W-:Y:S01]  /*3ce0*/  FMUL.FTZ R246, R114, R246 ;  /* 0x000000f672f67220 */ /* 0x000fe20000410000 */
[C---:B------:R-:W-:Y:S01]  /*3cf0*/  FADD.FTZ R195, -R229.reuse, R7 ;  /* 0x00000007e5c37221 */ /* 0x040fe20000010100 */
[----:B------:R-:W-:Y:S01]  /*3d00*/  FMUL.FTZ R187, R182, R187 ;  /* 0x000000bbb6bb7220 */ /* 0x000fe20000410000 */
[----:B------:R-:W-:Y:S01]  /*3d10*/  F2FP.BF16.F32.PACK_AB R192, R192, R191 ;  /* 0x000000bfc0c0723e */ /* 0x000fe200000010ff */
[C---:B------:R-:W-:Y:S01]  /*3d20*/  FADD.FTZ R191, -R229.reuse, R11 ;  /* 0x0000000be5bf7221 */ /* 0x040fe20000010100 */
[----:B------:R-:W-:Y:S01]  /*3d30*/  F2FP.BF16.F32.PACK_AB R246, R246, R183 ;  /* 0x000000b7f6f6723e */ /* 0x000fe200000010ff */
[----:B------:R-:W-:Y:S01]  /*3d40*/  FADD.FTZ R183, -R229, R10 ;  /* 0x0000000ae5b77221 */ /* 0x000fe20000010100 */
[----:B------:R-:W-:Y:S01]  /*3d50*/  FMUL.FTZ R195, R105, R195 ;  /* 0x000000c369c37220 */ /* 0x000fe20000410000 */
[----:B------:R-:W-:Y:S01]  /*3d60*/  FMUL.FTZ R185, R187, R185 ;  /* 0x000000b9bbb97220 */ /* 0x000fe20000410000 */
[----:B------:R-:W-:Y:S01]  /*3d70*/  FADD.FTZ R187, -R229, R14 ;  /* 0x0000000ee5bb7221 */ /* 0x000fe20000010100 */
[----:B------:R-:W-:Y:S01]  /*3d80*/  FMUL.FTZ R183, R106, R183 ;  /* 0x000000b76ab77220 */ /* 0x000fe20000410000 */
[----:B------:R-:W-:Y:S01]  /*3d90*/  FMUL.FTZ R186, R195, R186 ;  /* 0x000000bac3ba7220 */ /* 0x000fe20000410000 */
[C---:B------:R-:W-:Y:S01]  /*3da0*/  FADD.FTZ R195, -R229.reuse, R15 ;  /* 0x0000000fe5c37221 */ /* 0x040fe20000010100 */
[----:B------:R-:W-:Y:S01]  /*3db0*/  FADD.FTZ R114, -R229, R18 ;  /* 0x00000012e5727221 */ /* 0x000fe20000010100 */
        /* <DEDUP_REMOVED lines=40> */
.L_x_599:
        /* <DEDUP_REMOVED lines=81> */
.L_x_600:
        /* <DEDUP_REMOVED lines=315> */
.L_x_602:
[----:B------:R-:W2:Y:S01]  /*5900*/  LDC.64 R6, c[0x0][0x5c0] ;  /* 0x00017000ff067b82 */ /* 0x000ea20000000a00 */
[----:B-1----:R-:W-:-:S05]  /*5910*/  IADD3 R34, PT, PT, R244, R245, RZ ;  /* 0x000000f5f4227210 */ /* 0x002fca0007ffe0ff */
[C---:B--2---:R-:W-:Y:S02]  /*5920*/  IMAD R32, R34.reuse, R7, RZ ;  /* 0x0000000722207224 */ /* 0x044fe400078e02ff */
[----:B------:R-:W-:-:S05]  /*5930*/  IMAD.WIDE.U32 R34, R34, R6, RZ ;  /* 0x0000000622227225 */ /* 0x000fca00078e00ff */
[----:B------:R-:W-:Y:S02]  /*5940*/  IADD3 R32, PT, PT, R35, R32, RZ ;  /* 0x0000002023207210 */ /* 0x000fe40007ffe0ff */
.L_x_603:
        /* <DEDUP_REMOVED lines=13> */
.L_x_604:
[----:B------:R-:W1:Y:S01]  /*5a20*/  LDC.64 R4, c[0x0][0x5c8] ;  /* 0x00017200ff047b82 */ /* 0x000e620000000a00 */
[----:B------:R-:W-:-:S05]  /*5a30*/  IADD3 R42, PT, PT, R244, R245, RZ ;  /* 0x000000f5f42a7210 */ /* 0x000fca0007ffe0ff */
[C---:B-1----:R-:W-:Y:S02]  /*5a40*/  IMAD R40, R42.reuse, R5, RZ ;  /* 0x000000052a287224 */ /* 0x042fe400078e02ff */
[----:B------:R-:W-:-:S05]  /*5a50*/  IMAD.WIDE.U32 R42, R42, R4, RZ ;  /* 0x000000042a2a7225 */ /* 0x000fca00078e00ff */
[----:B------:R-:W-:-:S07]  /*5a60*/  IADD3 R40, PT, PT, R43, R40, RZ ;  /* 0x000000282b287210 */ /* 0x000fce0007ffe0ff */
.L_x_605:
        /* <DEDUP_REMOVED lines=39> */
.L_x_607:
[----:B------:R-:W-:Y:S05]  /*5ce0*/  BSYNC.RECONVERGENT B0 ;  /* 0x0000000000007941 */ /* 0x000fea0003800200 */
.L_x_606:
        /* <DEDUP_REMOVED lines=13> */
.L_x_609:
[----:B------:R-:W-:Y:S05]  /*5dc0*/  BSYNC.RECONVERGENT B0 ;  /* 0x0000000000007941 */ /* 0x000fea0003800200 */
.L_x_608:
        /* <DEDUP_REMOVED lines=19> */
.L_x_611:
[----:B------:R-:W-:Y:S05]  /*5f00*/  BSYNC.RECONVERGENT B0 ;  /* 0x0000000000007941 */ /* 0x000fea0003800200 */
.L_x_610:
        /* <DEDUP_REMOVED lines=12> */
.L_x_598:
[----:B------:R-:W-:Y:S05]  /*5fd0*/  BSYNC.RECONVERGENT B1 ;  /* 0x0000000000017941 */ /* 0x000fea0003800200 */
.L_x_576:
        /* <DEDUP_REMOVED lines=11> */
.L_x_613:
        /* <DEDUP_REMOVED lines=15> */
.L_x_1255:


//--------------------- .text._ZN5flash44flash_bwd_dq_dk_dv_loop_seqk_parallel_kernelI23Flash_bwd_kernel_traitsILi128ELi64ELi64ELi8ELi4ELi2ELi2ELb1ELb0EN7cutlass10bfloat16_tE19Flash_kernel_traitsILi128ELi64ELi64ELi8ES3_EELb1ELb1ELb0ELb1ELb0ELb0ELb0EEEvNS_16Flash_bwd_paramsE --------------------------
	.section	.text._ZN5flash44flash_bwd_dq_dk_dv_loop_seqk_parallel_kernelI23Flash_bwd_kernel_traitsILi128ELi64ELi64ELi8ELi4ELi2ELi2ELb1ELb0EN7cutlass10bfloat16_tE19Flash_kernel_traitsILi128ELi64ELi64ELi8ES3_EELb1ELb1ELb0ELb1ELb0ELb0ELb0EEEvNS_16Flash_bwd_paramsE,"ax",@progbits
	.align	128
        .global         _ZN5flash44flash_bwd_dq_dk_dv_loop_seqk_parallel_kernelI23Flash_bwd_kernel_traitsILi128ELi64ELi64ELi8ELi4ELi2ELi2ELb1ELb0EN7cutlass10bfloat16_tE19Flash_kernel_traitsILi128ELi64ELi64ELi8ES3_EELb1ELb1ELb0ELb1ELb0ELb0ELb0EEEvNS_16Flash_bwd_paramsE
        .type           _ZN5flash44flash_bwd_dq_dk_dv_loop_seqk_parallel_kernelI23Flash_bwd_kernel_traitsILi128ELi64ELi64ELi8ELi4ELi2ELi2ELb1ELb0EN7cutlass10bfloat16_tE19Flash_kernel_traitsILi128ELi64ELi64ELi8ES3_EELb1ELb1ELb0ELb1ELb0ELb0ELb0EEEvNS_16Flash_bwd_paramsE,@function
        .size           _ZN5flash44flash_bwd_dq_dk_dv_loop_seqk_parallel_kernelI23Flash_bwd_kernel_traitsILi128ELi64ELi64ELi8ELi4ELi2ELi2ELb1ELb0EN7cutlass10bfloat16_tE19Flash_kernel_traitsILi128ELi64ELi64ELi8ES3_EELb1ELb1ELb0ELb1ELb0ELb0ELb0EEEvNS_16Flash_bwd_paramsE,(.L_x_1256 - _ZN5flash44flash_bwd_dq_dk_dv_loop_seqk_parallel_kernelI23Flash_bwd_kernel_traitsILi128ELi64ELi64ELi8ELi4ELi2ELi2ELb1ELb0EN7cutlass10bfloat16_tE19Flash_kernel_traitsILi128ELi64ELi64ELi8ES3_EELb1ELb1ELb0ELb1ELb0ELb0ELb0EEEvNS_16Flash_bwd_paramsE)
        .other          _ZN5flash44flash_bwd_dq_dk_dv_loop_seqk_parallel_kernelI23Flash_bwd_kernel_traitsILi128ELi64ELi64ELi8ELi4ELi2ELi2ELb1ELb0EN7cutlass10bfloat16_tE19Flash_kernel_traitsILi128ELi64ELi64ELi8ES3_EELb1ELb1ELb0ELb1ELb0ELb0ELb0EEEvNS_16Flash_bwd_paramsE,@"STO_CUDA_ENTRY STV_DEFAULT"
_ZN5flash44flash_bwd_dq_dk_dv_loop_seqk_parallel_kernelI23Flash_bwd_kernel_traitsILi128ELi64ELi64ELi8ELi4ELi2ELi2ELb1ELb0EN7cutlass10bfloat16_tE19Flash_kernel_traitsILi128ELi64ELi64ELi8ES3_EELb1ELb1ELb0ELb1ELb0ELb0ELb0EEEvNS_16Flash_bwd_paramsE:
.text._ZN5flash44flash_bwd_dq_dk_dv_loop_seqk_parallel_kernelI23Flash_bwd_kernel_traitsILi128ELi64ELi64ELi8ELi4ELi2ELi2ELb1ELb0EN7cutlass10bfloat16_tE19Flash_kernel_traitsILi128ELi64ELi64ELi8ES3_EELb1ELb1ELb0ELb1ELb0ELb0ELb0EEEvNS_16Flash_bwd_paramsE:
        /* <DEDUP_REMOVED lines=12> */
[----:B------:R-:W-:Y:S01]  /*00c0*/  UMOV UR14, 0x400 ;  /* 0x00000400000e7882 */ /* 0x000fe20000000000 */
[----:B------:R-:W-:Y:S01]  /*00d0*/  UMOV UR5, 0x400 ;  /* 0x0000040000057882 */ /* 0x000fe20000000000 */
[----:B------:R-:W-:-:S04]  /*00e0*/  UMOV UR4, 0x400 ;  /* 0x0000040000047882 */ /* 0x000fc80000000000 */
[----:B------:R-:W4:Y:S01]  /*00f0*/  S2UR UR18, SR_CgaCtaId ;  /* 0x00000000001279c3 */ /* 0x000f220000008800 */
[----:B------:R-:W-:Y:S01]  /*0100*/  UMOV UR13, 0x400 ;  /* 0x00000400000d7882 */ /* 0x000fe20000000000 */
[----:B------:R-:W-:Y:S01]  /*0110*/  UMOV UR12, 0x400 ;  /* 0x00000400000c7882 */ /* 0x000fe20000000000 */
[----:B------:R-:W1:Y:S01]  /*0120*/  LDCU.64 UR26, c[0x0][0x358] ;  /* 0x00006b00ff1a77ac */ /* 0x000e620008000a00 */
[----:B------:R-:W1:Y:S04]  /*0130*/  LDCU.64 UR10, c[0x0][0x460] ;  /* 0x00008c00ff0a77ac */ /* 0x000e680008000a00 */
[----:B------:R-:W5:Y:S01]  /*0140*/  S2UR UR20, SR_CgaCtaId ;  /* 0x00000000001479c3 */ /* 0x000f620000008800 */
[----:B------:R-:W3:Y:S01]  /*0150*/  LDCU.64 UR8, c[0x0][0x470] ;  /* 0x00008e00ff0877ac */ /* 0x000ee20008000a00 */
[----:B------:R-:W-:-:S06]  /*0160*/  UMOV UR30, URZ ;  /* 0x000000ff001e7c82 */ /* 0x000fcc0008000000 */
[----:B------:R-:W3:Y:S01]  /*0170*/  S2UR UR23, SR_CgaCtaId ;  /* 0x00000000001779c3 */ /* 0x000ee20000008800 */
[----:B--2---:R-:W-:Y:S01]  /*0180*/  ULEA UR6, UR6, UR14, 0x18 ;  /* 0x0000000e06067291 */ /* 0x004fe2000f8ec0ff */
[----:B------:R-:W-:Y:S01]  /*0190*/  UMOV UR31, URZ ;  /* 0x000000ff001f7c82 */ /* 0x000fe20008000000 */
[C---:B-1----:R-:W-:Y:S01]  /*01a0*/  IMAD.SHL.U32 R8, R198.reuse, 0x2, RZ ;  /* 0x00000002c6087824 */ /* 0x042fe200078e00ff */
[--C-:B------:R-:W-:Y:S01]  /*01b0*/  SHF.R.U32.HI R7, RZ, 0x3, R198.reuse ;  /* 0x00000003ff077819 */ /* 0x100fe200000116c6 */
[C---:B------:R-:W-:Y:S01]  /*01c0*/  IMAD.SHL.U32 R3, R198.reuse, 0x20, RZ ;  /* 0x00000020c6037824 */ /* 0x040fe200078e00ff */
[----:B------:R-:W-:Y:S01]  /*01d0*/  SHF.R.U32.HI R4, RZ, 0x1, R198 ;  /* 0x00000001ff047819 */ /* 0x000fe200000116c6 */
[----:B------:R-:W-:Y:S01]  /*01e0*/  IMAD.SHL.U32 R204, R198, 0x8, RZ ;  /* 0x00000008c6cc7824 */ /* 0x000fe200078e00ff */
[----:B------:R-:W-:Y:S01]  /*01f0*/  LOP3.LUT R0, R8, 0x20, RZ, 0xc0, !PT ;  /* 0x0000002008007812 */ /* 0x000fe200078ec0ff */
[C---:B------:R-:W-:Y:S01]  /*0200*/  IMAD.SHL.U32 R197, R198.reuse, 0x40, RZ ;  /* 0x00000040c6c57824 */ /* 0x040fe200078e00ff */
[----:B------:R-:W-:Y:S01]  /*0210*/  LOP3.LUT R5, R3, 0xc00, RZ, 0xc0, !PT ;  /* 0x00000c0003057812 */ /* 0x000fe200078ec0ff */
[----:B------:R-:W-:Y:S01]  /*0220*/  IMAD.SHL.U32 R6, R198, 0x10, RZ ;  /* 0x00000010c6067824 */ /* 0x000fe200078e00ff */
[----:B------:R-:W-:Y:S01]  /*0230*/  LOP3.LUT R0, R0, 0x18, R7, 0xf8, !PT ;  /* 0x0000001800007812 */ /* 0x000fe200078ef807 */
[----:B------:R-:W1:Y:S01]  /*0240*/  S2UR UR22, SR_CgaCtaId ;  /* 0x00000000001679c3 */ /* 0x000e620000008800 */
[----:B------:R-:W-:Y:S01]  /*0250*/  LOP3.LUT R2, R5, 0x6, R8, 0xf8, !PT ;  /* 0x0000000605027812 */ /* 0x000fe200078ef808 */
[----:B----4-:R-:W-:Y:S01]  /*0260*/  ULEA UR18, UR18, UR5, 0x18 ;  /* 0x0000000512127291 */ /* 0x010fe2000f8ec0ff */
[----:B------:R-:W-:Y:S01]  /*0270*/  SHF.R.U32.HI R7, RZ, 0x2, R198 ;  /* 0x00000002ff077819 */ /* 0x000fe200000116c6 */
[----:B------:R-:W-:Y:S01]  /*0280*/  UIADD3 UR5, UPT, UPT, UR6, 0x12000, URZ ;  /* 0x0001200006057890 */ /* 0x000fe2000fffe0ff */
[----:B------:R-:W-:Y:S01]  /*0290*/  LOP3.LUT R8, R8, 0x38, RZ, 0xc0, !PT ;  /* 0x0000003808087812 */ /* 0x000fe200078ec0ff */
[----:B-----5:R-:W-:Y:S01]  /*02a0*/  ULEA UR20, UR20, UR4, 0x18 ;  /* 0x0000000414147291 */ /* 0x020fe2000f8ec0ff */
[----:B------:R-:W-:Y:S01]  /*02b0*/  LOP3.LUT R202, R4, 0x30, RZ, 0xc0, !PT ;  /* 0x0000003004ca7812 */ /* 0x000fe200078ec0ff */
[----:B------:R-:W2:Y:S01]  /*02c0*/  S2UR UR24, SR_CTAID.X ;  /* 0x00000000001879c3 */ /* 0x000ea20000002500 */
[----:B------:R-:W-:Y:S01]  /*02d0*/  LOP3.LUT R204, R204, 0x38, RZ, 0xc0, !PT ;  /* 0x00000038cccc7812 */ /* 0x000fe200078ec0ff */
[----:B------:R-:W-:Y:S01]  /*02e0*/  UIADD3 UR4, UPT, UPT, UR6, 0x10000, URZ ;  /* 0x0001000006047890 */ /* 0x000fe2000fffe0ff */
[--C-:B------:R-:W-:Y:S01]  /*02f0*/  LOP3.LUT R203, R8, 0x20, R7.reuse, 0x78, !PT ;  /* 0x0000002008cb7812 */ /* 0x100fe200078e7807 */
[----:B---3--:R-:W-:Y:S01]  /*0300*/  ULEA UR23, UR23, UR13, 0x18 ;  /* 0x0000000d17177291 */ /* 0x008fe2000f8ec0ff */
[----:B------:R-:W-:-:S02]  /*0310*/  LOP3.LUT R202, R202, 0x7, R7, 0xf8, !PT ;  /* 0x00000007caca7812 */ /* 0x000fc400078ef807 */
[----:B------:R-:W-:Y:S01]  /*0320*/  LOP3.LUT R9, R4, 0x10, RZ, 0xc0, !PT ;  /* 0x0000001004097812 */ /* 0x000fe200078ec0ff */
[----:B------:R-:W3:Y:S01]  /*0330*/  S2UR UR21, SR_CTAID.Y ;  /* 0x00000000001579c3 */ /* 0x000ee20000002600 */
[----:B------:R-:W-:Y:S02]  /*0340*/  LOP3.LUT R5, R3, 0x200, RZ, 0xc0, !PT ;  /* 0x0000020003057812 */ /* 0x000fe400078ec0ff */
[----:B------:R-:W-:Y:S02]  /*0350*/  LOP3.LUT R7, R204, 0x1c0, R197, 0xf8, !PT ;  /* 0x000001c0cc077812 */ /* 0x000fe400078ef8c5 */
[----:B------:R-:W-:Y:S02]  /*0360*/  LOP3.LUT R196, R9, 0x8, R198, 0xf8, !PT ;  /* 0x0000000809c47812 */ /* 0x000fe400078ef8c6 */
[----:B------:R-:W-:Y:S01]  /*0370*/  LOP3.LUT P0, RZ, R198, 0x8, RZ, 0xc0, !PT ;  /* 0x00000008c6ff7812 */ /* 0x000fe2000780c0ff */
[----:B------:R-:W4:Y:S01]  /*0380*/  S2UR UR19, SR_CTAID.Z ;  /* 0x00000000001379c3 */ /* 0x000f220000002700 */
[----:B------:R-:W-:Y:S01]  /*0390*/  LOP3.LUT R5, R5, 0x3800, R6, 0xf8, !PT ;  /* 0x0000380005057812 */ /* 0x000fe200078ef806 */
[----:B-1----:R-:W-:Y:S01]  /*03a0*/  ULEA UR22, UR22, UR12, 0x18 ;  /* 0x0000000c16167291 */ /* 0x002fe2000f8ec0ff */
[----:B------:R-:W-:-:S02]  /*03b0*/  LOP3.LUT R198, R7, 0x8, R198, 0x78, !PT ;  /* 0x0000000807c67812 */ /* 0x000fc400078e78c6 */
[----:B------:R-:W-:Y:S02]  /*03c0*/  LOP3.LUT R203, R203, 0x1c0, R6, 0xf8, !PT ;  /* 0x000001c0cbcb7812 */ /* 0x000fe400078ef806 */
[----:B------:R-:W-:Y:S02]  /*03d0*/  LOP3.LUT R195, R7, 0x8, R4, 0x78, !PT ;  /* 0x0000000807c37812 */ /* 0x000fe400078e7804 */
[----:B------:R-:W-:Y:S02]  /*03e0*/  LOP3.LUT R198, R5, R198, RZ, 0xfc, !PT ;  /* 0x000000c605c67212 */ /* 0x000fe400078efcff */
[----:B------:R-:W-:Y:S02]  /*03f0*/  LOP3.LUT R4, R197, 0x200, RZ, 0xc0, !PT ;  /* 0x00000200c5047812 */ /* 0x000fe400078ec0ff */
[----:B------:R-:W-:Y:S02]  /*0400*/  LOP3.LUT R5, R0, 0x1c0, R197, 0xf8, !PT ;  /* 0x000001c000057812 */ /* 0x000fe400078ef8c5 */
[----:B------:R-:W-:-:S02]  /*0410*/  LOP3.LUT R203, R2, R203, RZ, 0xfc, !PT ;  /* 0x000000cb02cb7212 */ /* 0x000fc400078efcff */
[C-C-:B------:R-:W-:Y:S02]  /*0420*/  LOP3.LUT R2, R4.reuse, 0xc00, R3.reuse, 0xf8, !PT ;  /* 0x00000c0004027812 */ /* 0x140fe400078ef803 */
[----:B------:R-:W-:Y:S02]  /*0430*/  LOP3.LUT R0, R4, 0x400, R3, 0xf8, !PT ;  /* 0x0000040004007812 */ /* 0x000fe400078ef803 */
[----:B------:R-:W-:Y:S02]  /*0440*/  LOP3.LUT R196, R196, R7, RZ, 0x3c, !PT ;  /* 0x00000007c4c47212 */ /* 0x000fe400078e3cff */
[----:B------:R-:W-:Y:S02]  /*0450*/  LOP3.LUT R4, R5, R204, RZ, 0x3c, !PT ;  /* 0x000000cc05047212 */ /* 0x000fe400078e3cff */
[----:B------:R-:W-:Y:S02]  /*0460*/  LEA R203, R203, UR5, 0x1 ;  /* 0x00000005cbcb7c11 */ /* 0x000fe4000f8e08ff */
[----:B------:R-:W-:-:S02]  /*0470*/  LOP3.LUT R199, R2, R195, RZ, 0xfc, !PT ;  /* 0x000000c302c77212 */ /* 0x000fc400078efcff */
[----:B------:R-:W-:Y:S01]  /*0480*/  LOP3.LUT R196, R196, 0x200, R3, 0xf8, !PT ;  /* 0x00000200c4c47812 */ /* 0x000fe200078ef803 */
[C---:B------:R-:W-:Y:S01]  /*0490*/  VIADD R205, R203.reuse, 0x20 ;  /* 0x00000020cbcd7836 */ /* 0x040fe20000000000 */
[----:B------:R-:W-:Y:S01]  /*04a0*/  LOP3.LUT R195, R0, R195, RZ, 0xfc, !PT ;  /* 0x000000c300c37212 */ /* 0x000fe200078efcff */
[----:B------:R-:W-:Y:S01]  /*04b0*/  IMAD.U32 R0, RZ, RZ, UR7 ;  /* 0x00000007ff007e24 */ /* 0x000fe2000f8e00ff */
[----:B------:R-:W-:Y:S01]  /*04c0*/  LOP3.LUT R197, R4, 0x200, R197, 0xf8, !PT ;  /* 0x0000020004c57812 */ /* 0x000fe200078ef8c5 */
[----:B------:R-:W-:Y:S01]  /*04d0*/  @P0 VIADD R205, R203, 0xffffffe0 ;  /* 0xffffffe0cbcd0836 */ /* 0x000fe20000000000 */
[----:B------:R-:W-:Y:S02]  /*04e0*/  LEA R196, R196, UR5, 0x1 ;  /* 0x00000005c4c47c11 */ /* 0x000fe4000f8e08ff */
[----:B------:R-:W-:Y:S02]  /*04f0*/  LEA R199, R199, UR6, 0x1 ;  /* 0x00000006c7c77c11 */ /* 0x000fe4000f8e08ff */
[----:B------:R-:W-:-:S02]  /*0500*/  LEA R198, R198, UR4, 0x1 ;  /* 0x00000004c6c67c11 */ /* 0x000fc4000f8e08ff */
[----:B------:R-:W-:Y:S02]  /*0510*/  LEA R195, R195, UR4, 0x1 ;  /* 0x00000004c3c37c11 */ /* 0x000fe4000f8e08ff */
[----:B--234-:R-:W-:-:S07]  /*0520*/  LEA R197, R197, UR6, 0x1 ;  /* 0x00000006c5c57c11 */ /* 0x01cfce000f8e08ff */
.L_x_671:
[----:B-1--4-:R-:W1:Y:S01]  /*0530*/  S2R R8, SR_CTAID.Y ;  /* 0x0000000000087919 */ /* 0x012e620000002600 */
        /* <DEDUP_REMOVED lines=11> */
[----:B-1----:R-:W-:Y:S01]  /*05f0*/  IMAD.SHL.U32 R15, R8, 0x4, RZ ;  /* 0x00000004080f7824 */ /* 0x002fe200078e00ff */
[----:B------:R-:W-:-:S11]  /*0600*/  SHF.R.U32.HI R2, RZ, 0x1e, R8 ;  /* 0x0000001eff027819 */ /* 0x000fd60000011608 */
[C---:B------:R-:W-:Y:S02]  /*0610*/  @P2 IADD3 R10, P3, PT, R15.reuse, UR4, RZ ;  /* 0x000000040f0a2c10 */ /* 0x040fe4000ff7e0ff */
[----:B------:R-:W-:Y:S02]  /*0620*/  @P0 IADD3 R16, P1, PT, R15, UR8, RZ ;  /* 0x000000080f100c10 */ /* 0x000fe4000ff3e0ff */
[C---:B------:R-:W-:Y:S02]  /*0630*/  @P2 IADD3.X R11, PT, PT, R2.reuse, UR5, RZ, P3, !PT ;  /* 0x00000005020b2c10 */ /* 0x040fe40009ffe4ff */
[----:B------:R-:W-:Y:S02]  /*0640*/  ISETP.NE.U32.AND P3, PT, RZ, UR10, PT ;  /* 0x0000000aff007c0c */ /* 0x000fe4000bf65070 */
[----:B------:R-:W-:Y:S01]  /*0650*/  @P0 IADD3.X R17, PT, PT, R2, UR9, RZ, P1, !PT ;  /* 0x0000000902110c10 */ /* 0x000fe20008ffe4ff */
[----:B------:R-:W-:Y:S01]  /*0660*/  IMAD.MOV.U32 R13, RZ, RZ, -0x1 ;  /* 0xffffffffff0d7424 */ /* 0x000fe200078e00ff */
[----:B------:R-:W-:Y:S01]  /*0670*/  ISETP.NE.AND.EX P3, PT, RZ, UR11, PT, P3 ;  /* 0x0000000bff007c0c */ /* 0x000fe2000bf65330 */
[----:B---3--:R-:W-:Y:S01]  /*0680*/  IMAD.WIDE.U32 R18, R8, 0x4, R6 ;  /* 0x0000000408127825 */ /* 0x008fe200078e0006 */
[----:B------:R-:W3:Y:S01]  /*0690*/  @P2 LDG.E R10, desc[UR26][R10.64] ;  /* 0x0000001a0a0a2981 */ /* 0x000ee2000c1e1900 */
[----:B--2---:R-:W-:Y:S01]  /*06a0*/  ISETP.NE.AND P4, PT, R3, RZ, PT ;  /* 0x000000ff0300720c */ /* 0x004fe20003f85270 */
[----:B------:R-:W1:Y:S02]  /*06b0*/  @!P2 LDC R7, c[0x0][0x43c] ;  /* 0x00010f00ff07ab82 */ /* 0x000e640000000800 */
[----:B------:R-:W3:Y:S04]  /*06c0*/  @P0 LDG.E R239, desc[UR26][R16.64] ;  /* 0x0000001a10ef0981 */ /* 0x000ee8000c1e1900 */
[----:B-----5:R2:W5:Y:S04]  /*06d0*/  @P5 LDG.E R13, desc[UR26][R18.64] ;  /* 0x0000001a120d5981 */ /* 0x020568000c1e1900 */
[----:B------:R2:W5:Y:S01]  /*06e0*/  @P3 LDG.E R6, desc[UR26][R18.64+0x4] ;  /* 0x0000041a12063981 */ /* 0x000562000c1e1900 */
[----:B----4-:R-:W-:-:S02]  /*06f0*/  IADD3 R14, P0, PT, R15, R4, RZ ;  /* 0x000000040f0e7210 */ /* 0x010fc40007f1e0ff */
[----:B------:R-:W-:-:S03]  /*0700*/  ISETP.EQ.U32.AND P1, PT, R4, RZ, PT ;  /* 0x000000ff0400720c */ /* 0x000fc60003f22070 */
[----:B------:R-:W-:Y:S01]  /*0710*/  IMAD.X R15, R2, 0x1, R5, P0 ;  /* 0x00000001020f7824 */ /* 0x000fe200000e0605 */
[----:B------:R-:W-:Y:S01]  /*0720*/  ISETP.EQ.OR.EX P1, PT, R5, RZ, !P4, P1 ;  /* 0x000000ff0500720c */ /* 0x000fe20006722710 */
[----:B------:R-:W4:Y:S01]  /*0730*/  @!P2 LDC.64 R2, c[0x0][0x488] ;  /* 0x00012200ff02ab82 */ /* 0x000f220000000a00 */
[----:B------:R-:W-:-:S07]  /*0740*/  IMAD.MOV.U32 R240, RZ, RZ, -0x1 ;  /* 0xfffffffffff07424 */ /* 0x000fce00078e00ff */
[----:B------:R-:W1:Y:S04]  /*0750*/  @!P3 LDC R232, c[0x0][0x434] ;  /* 0x00010d00ffe8bb82 */ /* 0x000e680000000800 */
[----:B------:R2:W5:Y:S01]  /*0760*/  @!P1 LDG.E R240, desc[UR26][R14.64] ;  /* 0x0000001a0ef09981 */ /* 0x000562000c1e1900 */
[----:B------:R-:W-:-:S04]  /*0770*/  ISETP.NE.U32.AND P1, PT, R4, RZ, PT ;  /* 0x000000ff0400720c */ /* 0x000fc80003f25070 */
[----:B------:R-:W-:Y:S01]  /*0780*/  ISETP.NE.AND.EX P1, PT, R5, RZ, PT, P1 ;  /* 0x000000ff0500720c */ /* 0x000fe20003f25310 */
[----:B------:R-:W-:Y:S01]  /*0790*/  USHF.L.U32 UR29, UR25, 0x6, URZ ;  /* 0x00000006191d7899 */ /* 0x000fe200080006ff */
[----:B----4-:R-:W-:-:S04]  /*07a0*/  @!P2 ISETP.NE.U32.AND P0, PT, R2, RZ, PT ;  /* 0x000000ff0200a20c */ /* 0x010fc80003f05070 */
[----:B------:R-:W-:-:S04]  /*07b0*/  @!P2 ISETP.NE.AND.EX P0, PT, R3, RZ, PT, P0 ;  /* 0x000000ff0300a20c */ /* 0x000fc80003f05300 */
[----:B-1----:R-:W-:Y:S01]  /*07c0*/  @!P2 SEL R7, R7, RZ, P0 ;  /* 0x000000ff0707a207 */ /* 0x002fe20000000000 */
[----:B---3--:R-:W-:Y:S02]  /*07d0*/  @P2 IMAD.IADD R237, R10, 0x1, -R239 ;  /* 0x000000010aed2824 */ /* 0x008fe400078e0aef */
[----:B--2---:R-:W-:Y:S06]  /*07e0*/  @!P1 BRA `(.L_x_614) ;  /* 0x00000000000c9947 */ /* 0x004fec0003800000 */
[----:B------:R-:W2:Y:S02]  /*07f0*/  @P4 LDG.E R3, desc[UR26][R14.64+0x4] ;  /* 0x0000041a0e034981 */ /* 0x000ea4000c1e1900 */
[----:B--2--5:R-:W-:-:S06]  /*0800*/  @P4 IADD3 R0, PT, PT, R3, -R240, RZ ;  /* 0x800000f003004210 */ /* 0x024fcc0007ffe0ff */
[----:B------:R1:W5:Y:S02]  /*0810*/  @!P4 LDG.E R0, desc[UR26][R14.64] ;  /* 0x0000001a0e00c981 */ /* 0x000364000c1e1900 */
.L_x_614:
        /* <DEDUP_REMOVED lines=10> */
[----:B------:R-:W-:-:S04]  /*08c0*/  SHF.R.S32.HI R238, RZ, 0x6, R7 ;  /* 0x00000006ffee7819 */ /* 0x000fc80000011407 */
[----:B------:R-:W-:-:S03]  /*08d0*/  LEA R21, R238, 0xffffffc0, 0x6 ;  /* 0xffffffc0ee157811 */ /* 0x000fc600078e30ff */
[----:B------:R-:W3:Y:S01]  /*08e0*/  @P3 LDC.64 R2, c[0x0][0x3b0] ;  /* 0x0000ec00ff023b82 */ /* 0x000ee20000000a00 */
        /* <DEDUP_REMOVED lines=18> */
.L_x_616:
[----:B------:R-:W2:Y:S01]  /*0a10*/  LDCU.64 UR14, c[0x0][0x3b8] ;  /* 0x00007700ff0e77ac */ /* 0x000ea20008000a00 */
[----:B------:R-:W-:-:S05]  /*0a20*/  IADD3 R2, PT, PT, R239, R240, RZ ;  /* 0x000000f0ef027210 */ /* 0x000fca0007ffe0ff */
[C---:B--2---:R-:W-:Y:S02]  /*0a30*/  IMAD R11, R2.reuse, UR15, RZ ;  /* 0x0000000f020b7c24 */ /* 0x044fe4000f8e02ff */
[----:B------:R-:W-:-:S05]  /*0a40*/  IMAD.WIDE.U32 R2, R2, UR14, RZ ;  /* 0x0000000e02027c25 */ /* 0x000fca000f8e00ff */
[----:B------:R-:W-:Y:S02]  /*0a50*/  IADD3 R11, PT, PT, R3, R11, RZ ;  /* 0x0000000b030b7210 */ /* 0x000fe40007ffe0ff */
[----:B------:R-:W-:-:S07]  /*0a60*/  MOV R12, R2 ;  /* 0x00000002000c7202 */ /* 0x000fce0000000f00 */
.L_x_617:
[----:B------:R-:W2:Y:S01]  /*0a70*/  LDC R2, c[0x0][0x3e8] ;  /* 0x0000fa00ff027b82 */ /* 0x000ea20000000800 */
[----:B------:R-:W3:Y:S01]  /*0a80*/  S2R R7, SR_CTAID.Z ;  /* 0x0000000000077919 */ /* 0x000ee20000002700 */
        /* <DEDUP_REMOVED lines=9> */
[----:B---3--:R-:W-:-:S03]  /*0b20*/  IABS R3, R7 ;  /* 0x0000000700037213 */ /* 0x008fc60000000000 */
        /* <DEDUP_REMOVED lines=26> */
.L_x_618:
[----:B------:R-:W1:Y:S01]  /*0cd0*/  LDCU.64 UR12, c[0x0][0x3c0] ;  /* 0x00007800ff0c77ac */ /* 0x000e620008000a00 */
[----:B------:R-:W-:-:S05]  /*0ce0*/  IADD3 R16, PT, PT, R239, R240, RZ ;  /* 0x000000f0ef107210 */ /* 0x000fca0007ffe0ff */
[C---:B-1----:R-:W-:Y:S02]  /*0cf0*/  IMAD R15, R16.reuse, UR13, RZ ;  /* 0x0000000d100f7c24 */ /* 0x042fe4000f8e02ff */
[----:B------:R-:W-:-:S05]  /*0d00*/  IMAD.WIDE.U32 R16, R16, UR12, RZ ;  /* 0x0000000c10107c25 */ /* 0x000fca000f8e00ff */
[----:B------:R-:W-:Y:S02]  /*0d10*/  IADD3 R15, PT, PT, R17, R15, RZ ;  /* 0x0000000f110f7210 */ /* 0x000fe40007ffe0ff */
.L_x_619:
        /* <DEDUP_REMOVED lines=11> */
[----:B------:R-:W1:Y:S01]  /*0dd0*/  LDCU UR4, c[0x0][0x444] ;  /* 0x00008880ff0477ac */ /* 0x000e620008000800 */
[----:B------:R-:W-:Y:S01]  /*0de0*/  SHF.R.S32.HI R3, RZ, 0x1f, R6 ;  /* 0x0000001fff037819 */ /* 0x000fe20000011406 */
[----:B-1----:R-:W-:Y:S01]  /*0df0*/  USHF.R.S32.HI UR5, URZ, 0x1f, UR4 ;  /* 0x0000001fff057899 */ /* 0x002fe20008011404 */
[----:B------:R-:W-:Y:S01]  /*0e00*/  IMAD.WIDE.U32 R22, R8, UR4, RZ ;  /* 0x0000000408167c25 */ /* 0x000fe2000f8e00ff */
[----:B------:R-:W-:-:S04]  /*0e10*/  USHF.R.S32.HI UR4, URZ, 0x1f, UR33 ;  /* 0x0000001fff047899 */ /* 0x000fc80008011421 */
[----:B------:R-:W-:Y:S02]  /*0e20*/  IMAD R17, R8, UR5, RZ ;  /* 0x0000000508117c24 */ /* 0x000fe4000f8e02ff */
[----:B------:R-:W-:-:S03]  /*0e30*/  IMAD.WIDE.U32 R18, R22, R6, RZ ;  /* 0x0000000616127225 */ /* 0x000fc600078e00ff */
[----:B------:R-:W-:Y:S01]  /*0e40*/  IADD3 R17, PT, PT, R23, R17, RZ ;  /* 0x0000001117117210 */ /* 0x000fe20007ffe0ff */
[----:B------:R-:W-:-:S04]  /*0e50*/  IMAD.WIDE.U32 R32, R18, UR33, RZ ;  /* 0x0000002112207c25 */ /* 0x000fc8000f8e00ff */
[----:B------:R-:W-:-:S04]  /*0e60*/  IMAD R2, R17, R6, RZ ;  /* 0x0000000611027224 */ /* 0x000fc800078e02ff */
[----:B------:R-:W-:-:S05]  /*0e70*/  IMAD R3, R3, R22, R2 ;  /* 0x0000001603037224 */ /* 0x000fca00078e0202 */
[----:B------:R-:W-:-:S05]  /*0e80*/  IADD3 R3, PT, PT, R19, R3, RZ ;  /* 0x0000000313037210 */ /* 0x000fca0007ffe0ff */
[----:B------:R-:W-:-:S04]  /*0e90*/  IMAD R23, R3, UR33, RZ ;  /* 0x0000002103177c24 */ /* 0x000fc8000f8e02ff */
[----:B------:R-:W-:-:S05]  /*0ea0*/  IMAD R23, R18, UR4, R23 ;  /* 0x0000000412177c24 */ /* 0x000fca000f8e0217 */
[----:B------:R-:W-:Y:S01]  /*0eb0*/  IADD3 R23, PT, PT, R33, R23, RZ ;  /* 0x0000001721177210 */ /* 0x000fe20007ffe0ff */
[----:B------:R-:W-:Y:S06]  /*0ec0*/  BRA `(.L_x_621) ;  /* 0x00000000000c7947 */ /* 0x000fec0003800000 */
.L_x_620:
[-C--:B------:R-:W-:Y:S02]  /*0ed0*/  IMAD R23, R27, R13.reuse, RZ ;  /* 0x0000000d1b177224 */ /* 0x080fe400078e02ff */
[----:B------:R-:W-:-:S05]  /*0ee0*/  IMAD.WIDE.U32 R32, R26, R13, RZ ;  /* 0x0000000d1a207225 */ /* 0x000fca00078e00ff */
[----:B------:R-:W-:-:S07]  /*0ef0*/  IADD3 R23, PT, PT, R33, R23, RZ ;  /* 0x0000001721177210 */ /* 0x000fce0007ffe0ff */
.L_x_621:
[----:B------:R-:W1:Y:S01]  /*0f00*/  LDCU.U8 UR4, c[0x0][0x548] ;  /* 0x0000a900ff0477ac */ /* 0x000e620008000000 */
[----:B------:R-:W-:Y:S01]  /*0f10*/  SHF.L.U32 R4, R8, 0x7, RZ ;  /* 0x0000000708047819 */ /* 0x000fe200000006ff */
[----:B------:R-:W2:Y:S03]  /*0f20*/  LDCU.U8 UR32, c[0x0][0x5f0] ;  /* 0x0000be00ff2077ac */ /* 0x000ea60008000000 */
[----:B------:R-:W-:-:S04]  /*0f30*/  SEL R2, R4, RZ, P5 ;  /* 0x000000ff04027207 */ /* 0x000fc80002800000 */
[----:B------:R-:W-:-:S04]  /*0f40*/  IADD3 R3, P0, PT, R21, R2, RZ ;  /* 0x0000000215037210 */ /* 0x000fc80007f1e0ff */
[----:B------:R-:W-:Y:S01]  /*0f50*/  IADD3.X R17, PT, PT, RZ, R25, RZ, P0, !PT ;  /* 0x00000019ff117210 */ /* 0x000fe200007fe4ff */
[----:B------:R-:W-:Y:S01]  /*0f60*/  IMAD.WIDE.U32 R18, R3, R26, RZ ;  /* 0x0000001a03127225 */ /* 0x000fe200078e00ff */
[----:B-1----:R-:W-:-:S03]  /*0f70*/  UISETP.NE.AND UP0, UPT, UR4, URZ, UPT ;  /* 0x000000ff0400728c */ /* 0x002fc6000bf05270 */
[----:B------:R-:W-:-:S04]  /*0f80*/  IMAD R2, R17, R26, RZ ;  /* 0x0000001a11027224 */ /* 0x000fc800078e02ff */
[----:B------:R-:W-:Y:S02]  /*0f90*/  IMAD R3, R27, R3, R2 ;  /* 0x000000031b037224 */ /* 0x000fe400078e0202 */
[----:B------:R-:W-:-:S03]  /*0fa0*/  IMAD R27, R7, UR33, RZ ;  /* 0x00000021071b7c24 */ /* 0x000fc6000f8e02ff */
[----:B------:R-:W-:Y:S01]  /*0fb0*/  IADD3 R22, PT, PT, R19, R3, RZ ;  /* 0x0000000313167210 */ /* 0x000fe20007ffe0ff */
[----:B--2---:R-:W-:Y:S06]  /*0fc0*/  BRA.U !UP0, `(.L_x_622) ;  /* 0x00000001081c7547 */ /* 0x004fec000b800000 */
[----:B------:R-:W1:Y:S01]  /*0fd0*/  LDC R3, c[0x0][0x434] ;  /* 0x00010d00ff037b82 */ /* 0x000e620000000800 */
[----:B------:R-:W-:-:S07]  /*0fe0*/  ISETP.NE.AND P0, PT, R13, -0x1, PT ;  /* 0xffffffff0d00780c */ /* 0x000fce0003f05270 */
[----:B------:R-:W2:Y:S01]  /*0ff0*/  LDC R20, c[0x0][0x454] ;  /* 0x00011500ff147b82 */ /* 0x000ea20000000800 */
[----:B-1----:R-:W-:-:S05]  /*1000*/  IMAD R2, R8, R3, RZ ;  /* 0x0000000308027224 */ /* 0x002fca00078e02ff */
[----:B------:R-:W-:-:S05]  /*1010*/  SEL R2, R2, R13, !P0 ;  /* 0x0000000d02027207 */ /* 0x000fca0004000000 */
[----:B--2---:R-:W-:Y:S01]  /*1020*/  IMAD R20, R7, R20, R2 ;  /* 0x0000001407147224 */ /* 0x004fe200078e0202 */
[----:B------:R-:W-:Y:S05]  /*1030*/  BRA `(.L_x_623) ;  /* 0x00000000000c7947 */ /* 0x000fea0003800000 */
.L_x_622:
[----:B------:R-:W1:Y:S01]  /*1040*/  LDC R20, c[0x0][0x434] ;  /* 0x00010d00ff147b82 */ /* 0x000e620000000800 */
[----:B------:R-:W-:-:S04]  /*1050*/  IMAD R3, R8, R6, R7 ;  /* 0x0000000608037224 */ /* 0x000fc800078e0207 */
[----:B-1----:R-:W-:-:S03]  /*1060*/  IMAD R20, R3, R20, RZ ;  /* 0x0000001403147224 */ /* 0x002fc600078e02ff */
.L_x_623:
        /* <DEDUP_REMOVED lines=11> */
.L_x_624:
[----:B------:R-:W1:Y:S01]  /*1120*/  LDC R24, c[0x0][0x444] ;  /* 0x00011100ff187b82 */ /* 0x000e620000000800 */
[----:B------:R-:W-:-:S04]  /*1130*/  IMAD R3, R8, R6, R7 ;  /* 0x0000000608037224 */ /* 0x000fc800078e0207 */
[----:B-1----:R-:W-:-:S07]  /*1140*/  IMAD R24, R3, R24, RZ ;  /* 0x0000001803187224 */ /* 0x002fce00078e02ff */
.L_x_625:
[----:B------:R-:W1:Y:S01]  /*1150*/  LDC.64 R2, c[0x0][0x3b0] ;  /* 0x0000ec00ff027b82 */ /* 0x000e620000000a00 */
[----:B------:R-:W2:Y:S01]  /*1160*/  LDCU.128 UR4, c[0x0][0x590] ;  /* 0x0000b200ff0477ac */ /* 0x000ea20008000c00 */
[----:B------:R-:W-:Y:S01]  /*1170*/  IADD3 R30, P0, PT, R204, R30, RZ ;  /* 0x0000001ecc1e7210 */ /* 0x000fe20007f1e0ff */
[----:B------:R-:W3:Y:S01]  /*1180*/  S2R R14, SR_TID.X ;  /* 0x00000000000e7919 */ /* 0x000ee20000002100 */
[----:B------:R-:W-:Y:S01]  /*1190*/  IMAD.MOV.U32 R19, RZ, RZ, RZ ;  /* 0x000000ffff137224 */ /* 0x000fe200078e00ff */
[----:B------:R-:W4:Y:S01]  /*11a0*/  LDCU.64 UR16, c[0x0][0x3c8] ;  /* 0x00007900ff1077ac */ /* 0x000f220008000a00 */
[----:B------:R-:W-:Y:S01]  /*11b0*/  ISETP.NE.AND P4, PT, RZ, UR32, PT ;  /* 0x00000020ff007c0c */ /* 0x000fe2000bf85270 */
[----:B------:R-:W-:Y:S01]  /*11c0*/  IMAD.X R31, RZ, RZ, R5, P0 ;  /* 0x000000ffff1f7224 */ /* 0x000fe200000e0605 */
[----:B------:R-:W-:Y:S01]  /*11d0*/  IADD3 R32, P1, P0, R18, R32, R27 ;  /* 0x0000002012207210 */ /* 0x000fe2000783e01b */
[----:B------:R-:W-:Y:S01]  /*11e0*/  IMAD.MOV.U32 R18, RZ, RZ, R204 ;  /* 0x000000ffff127224 */ /* 0x000fe200078e00cc */
[----:B------:R-:W5:Y:S01]  /*11f0*/  S2R R13, SR_TID.X ;  /* 0x00000000000d7919 */ /* 0x000f620000002100 */
[----:B------:R-:W-:Y:S01]  /*1200*/  IMAD R229, R6, UR33, RZ ;  /* 0x0000002106e57c24 */ /* 0x000fe2000f8e02ff */
[----:B------:R-:W4:Y:S01]  /*1210*/  LDC.64 R244, c[0x0][0x420] ;  /* 0x00010800fff47b82 */ /* 0x000f220000000a00 */
[----:B------:R-:W-:Y:S01]  /*1220*/  VIADD R220, R232, UR29 ;  /* 0x0000001de8dc7c36 */ /* 0x000fe20008000000 */
[----:B------:R-:W-:Y:S01]  /*1230*/  BSSY.RECONVERGENT B1, `(.L_x_615) ;  /* 0x000064c000017945 */ /* 0x000fe20003800200 */
[----:B------:R-:W-:Y:S01]  /*1240*/  LOP3.LUT R208, R204, 0x40, RZ, 0xfc, !PT ;  /* 0x00000040ccd07812 */ /* 0x000fe200078efcff */
[----:B--2---:R-:W-:Y:S01]  /*1250*/  IMAD R4, R25, UR4, RZ ;  /* 0x0000000419047c24 */ /* 0x004fe2000f8e02ff */
[----:B------:R-:W-:Y:S01]  /*1260*/  USHF.L.U64.HI UR32, UR4, 0x5, UR5 ;  /* 0x0000000504207899 */ /* 0x000fe20008010205 */
[----:B------:R-:W-:Y:S01]  /*1270*/  IMAD.WIDE.U32 R30, R21, UR4, R30 ;  /* 0x00000004151e7c25 */ /* 0x000fe2000f8e001e */
[----:B------:R-:W-:-:S03]  /*1280*/  USHF.L.U32 UR33, UR4, 0x5, URZ ;  /* 0x0000000504217899 */ /* 0x000fc600080006ff */
[-C--:B-1----:R-:W-:Y:S01]  /*1290*/  IMAD R26, R25, R2.reuse, RZ ;  /* 0x00000002191a7224 */ /* 0x082fe200078e02ff */
[----:B------:R-:W-:Y:S01]  /*12a0*/  SHF.R.S32.HI R25, RZ, 0x1f, R27 ;  /* 0x0000001fff197819 */ /* 0x000fe2000001141b */
[----:B------:R-:W-:-:S03]  /*12b0*/  IMAD.WIDE.U32 R34, R21, R2, R18 ;  /* 0x0000000215227225 */ /* 0x000fc600078e0012 */
[----:B------:R-:W-:Y:S01]  /*12c0*/  IADD3.X R22, PT, PT, R22, R23, R25, P1, P0 ;  /* 0x0000001716167210 */ /* 0x000fe20000fe0419 */
[C---:B------:R-:W-:Y:S01]  /*12d0*/  IMAD R5, R21.reuse, UR5, R4 ;  /* 0x0000000515057c24 */ /* 0x040fe2000f8e0204 */
[----:B------:R-:W-:Y:S01]  /*12e0*/  IADD3 R28, P3, PT, R28, R34, RZ ;  /* 0x000000221c1c7210 */ /* 0x000fe20007f7e0ff */
[----:B------:R-:W-:Y:S02]  /*12f0*/  IMAD R21, R21, R3, R26 ;  /* 0x0000000315157224 */ /* 0x000fe400078e021a */
[----:B------:R-:W-:Y:S01]  /*1300*/  IMAD.IADD R31, R31, 0x1, R5 ;  /* 0x000000011f1f7824 */ /* 0x000fe200078e0205 */
[----:B---3--:R-:W-:Y:S01]  /*1310*/  SHF.R.U32.HI R14, RZ, 0x3, R14 ;  /* 0x00000003ff0e7819 */ /* 0x008fe2000001160e */
[----:B------:R-:W1:Y:S01]  /*1320*/  LDC.64 R4, c[0x0][0x5f8] ;  /* 0x00017e00ff047b82 */ /* 0x000e620000000a00 */
[----:B------:R-:W-:Y:S01]  /*1330*/  IADD3.X R29, PT, PT, R0, R35, R21, P3, !PT ;  /* 0x00000023001d7210 */ /* 0x000fe20001ffe415 */
[----:B------:R-:W-:Y:S01]  /*1340*/  IMAD.WIDE.U32 R30, R7, UR6, R30 ;  /* 0x00000006071e7c25 */ /* 0x000fe2000f8e001e */
[----:B-----5:R-:W-:-:S03]  /*1350*/  LOP3.LUT R250, R13, 0x1f, RZ, 0xc0, !PT ;  /* 0x0000001f0dfa7812 */ /* 0x020fc600078ec0ff */
[----:B------:R-:W-:Y:S01]  /*1360*/  IMAD R31, R7, UR7, R31 ;  /* 0x00000007071f7c24 */ /* 0x000fe2000f8e021f */
[----:B------:R-:W2:Y:S01]  /*1370*/  LDCU.64 UR6, c[0x0][0x550] ;  /* 0x0000aa00ff0677ac */ /* 0x000ea20008000a00 */
[----:B------:R-:W3:Y:S01]  /*1380*/  LDC R21, c[0x0][0x508] ;  /* 0x00014200ff157b82 */ /* 0x000ee20000000800 */
[----:B------:R-:W-:Y:S01]  /*1390*/  SHF.R.U32.HI R0, RZ, 0x5, R13 ;  /* 0x00000005ff007819 */ /* 0x000fe2000001160d */
[----:B------:R-:W-:-:S04]  /*13a0*/  IMAD.WIDE.U32 R30, R14, UR4, R30 ;  /* 0x000000040e1e7c25 */ /* 0x000fc8000f8e001e */
[----:B------:R-:W-:Y:S01]  /*13b0*/  IMAD R227, R14, UR5, R31 ;  /* 0x000000050ee37c24 */ /* 0x000fe2000f8e021f */
[----:B------:R-:W5:Y:S01]  /*13c0*/  LDCU.64 UR4, c[0x0][0x380] ;  /* 0x00007000ff0477ac */ /* 0x000f620008000a00 */
[----:B----4-:R-:W-:-:S04]  /*13d0*/  IMAD.WIDE.U32 R28, R7, UR16, R28 ;  /* 0x00000010071c7c25 */ /* 0x010fc8000f8e001c */
[----:B------:R-:W-:Y:S02]  /*13e0*/  IMAD R23, R229, R0, R250 ;  /* 0x00000000e5177224 */ /* 0x000fe400078e02fa */
[----:B------:R-:W-:Y:S01]  /*13f0*/  IMAD R29, R7, UR17, R29 ;  /* 0x00000011071d7c24 */ /* 0x000fe2000f8e021d */
[----:B------:R-:W4:Y:S01]  /*1400*/  LDCU.64 UR16, c[0x0][0x570] ;  /* 0x0000ae00ff1077ac */ /* 0x000f220008000a00 */
[----:B-1----:R-:W-:Y:S01]  /*1410*/  IMAD.WIDE.U32 R26, R4, UR24, RZ ;  /* 0x00000018041a7c25 */ /* 0x002fe2000f8e00ff */
[----:B--2---:R-:W-:-:S03]  /*1420*/  LEA R226, P3, R30, UR6, 0x1 ;  /* 0x000000061ee27c11 */ /* 0x004fc6000f8608ff */
[----:B------:R-:W-:Y:S01]  /*1430*/  IMAD R5, R5, UR24, R27 ;  /* 0x0000001805057c24 */ /* 0x000fe2000f8e021b */
[----:B------:R-:W-:Y:S01]  /*1440*/  LEA.HI.X R227, R30, UR7, R227, 0x1, P3 ;  /* 0x000000071ee37c11 */ /* 0x000fe200098f0ce3 */
[----:B------:R-:W-:Y:S01]  /*1450*/  IMAD.WIDE.U32 R28, R14, R2, R28 ;  /* 0x000000020e1c7225 */ /* 0x000fe200078e001c */
[----:B------:R-:W-:Y:S02]  /*1460*/  SEL R4, R26, RZ, P4 ;  /* 0x000000ff1a047207 */ /* 0x000fe40002000000 */
[----:B---3--:R-:W-:Y:S01]  /*1470*/  IADD3 R21, PT, PT, R220, -R21, -R237 ;  /* 0x80000015dc157210 */ /* 0x008fe20007ffe8ed */
[----:B------:R-:W1:Y:S01]  /*1480*/  LDC.64 R26, c[0x0][0x5e8] ;  /* 0x00017a00ff1a7b82 */ /* 0x000e620000000a00 */
[----:B------:R-:W-:Y:S01]  /*1490*/  IADD3 R4, P1, P0, R23, R32, R4 ;  /* 0x0000002017047210 */ /* 0x000fe2000783e004 */
[----:B------:R-:W-:Y:S01]  /*14a0*/  IMAD R225, R14, R3, R29 ;  /* 0x000000030ee17224 */ /* 0x000fe200078e021d */
[----:B------:R-:W-:Y:S01]  /*14b0*/  SHF.R.S32.HI R30, RZ, 0x1f, R21 ;  /* 0x0000001fff1e7819 */ /* 0x000fe20000011415 */
[----:B------:R-:W-:Y:S01]  /*14c0*/  IMAD.SHL.U32 R25, R229, 0x40, RZ ;  /* 0x00000040e5197824 */ /* 0x000fe200078e00ff */
[----:B------:R-:W-:-:S02]  /*14d0*/  SHF.R.S32.HI R23, RZ, 0x1f, R23 ;  /* 0x0000001fff177819 */ /* 0x000fc40000011417 */
[----:B------:R-:W-:Y:S01]  /*14e0*/  LEA.HI R30, R30, R21, RZ, 0x6 ;  /* 0x000000151e1e7211 */ /* 0x000fe200078f30ff */
[----:B------:R-:W-:Y:S01]  /*14f0*/  VIADD R21, R14, 0x20 ;  /* 0x000000200e157836 */ /* 0x000fe20000000000 */
[----:B------:R-:W-:Y:S02]  /*1500*/  SEL R5, R5, RZ, P4 ;  /* 0x000000ff05057207 */ /* 0x000fe40002000000 */
[----:B------:R-:W-:Y:S02]  /*1510*/  SHF.R.S32.HI R30, RZ, 0x6, R30 ;  /* 0x00000006ff1e7819 */ /* 0x000fe4000001141e */
[----:B------:R-:W-:Y:S01]  /*1520*/  IADD3.X R22, PT, PT, R23, R22, R5, P1, P0 ;  /* 0x0000001617167210 */ /* 0x000fe20000fe0405 */
[----:B------:R-:W-:Y:S01]  /*1530*/  IMAD R5, R17, 0x40, R24 ;  /* 0x0000004011057824 */ /* 0x000fe200078e0218 */
[----:B-----5:R-:W-:Y:S02]  /*1540*/  LEA R224, P1, R28, UR4, 0x1 ;  /* 0x000000041ce07c11 */ /* 0x020fe4000f8208ff */
[----:B------:R-:W-:-:S02]  /*1550*/  VIMNMX R221, PT, PT, RZ, R30, !PT ;  /* 0x0000001effdd7248 */ /* 0x000fc40007fe0100 */
[----:B------:R-:W-:Y:S02]  /*1560*/  LEA.HI.X R225, R28, UR5, R225, 0x1, P1 ;  /* 0x000000051ce17c11 */ /* 0x000fe400088f0ce1 */
[----:B------:R-:W-:Y:S02]  /*1570*/  IADD3 R4, P0, PT, R25, R4, RZ ;  /* 0x0000000419047210 */ /* 0x000fe40007f1e0ff */
[----:B------:R-:W-:Y:S01]  /*1580*/  ISETP.GT.AND P1, PT, R238, R221, PT ;  /* 0x000000ddee00720c */ /* 0x000fe20003f24270 */
[----:B-1----:R-:W-:Y:S01]  /*1590*/  IMAD.WIDE R222, R5, 0x4, R26 ;  /* 0x0000000405de7825 */ /* 0x002fe200078e021a */
[----:B------:R-:W-:Y:S02]  /*15a0*/  LEA.HI.X.SX32 R25, R25, R22, 0x1, P0 ;  /* 0x0000001619197211 */ /* 0x000fe400000f0eff */
[----:B----4-:R-:W-:Y:S01]  /*15b0*/  LEA R242, P0, R4, UR16, 0x2 ;  /* 0x0000001004f27c11 */ /* 0x010fe2000f8010ff */
[----:B------:R-:W-:Y:S01]  /*15c0*/  IMAD R5, R17, 0x40, R20 ;  /* 0x0000004011057824 */ /* 0x000fe200078e0214 */
[C---:B------:R-:W-:Y:S01]  /*15d0*/  SHF.L.U64.HI R20, R2.reuse, 0x5, R3 ;  /* 0x0000000502147819 */ /* 0x040fe20000010203 */
[----:B------:R-:W-:Y:S01]  /*15e0*/  IMAD.SHL.U32 R3, R2, 0x20, RZ ;  /* 0x0000002002037824 */ /* 0x000fe200078e00ff */
[----:B------:R-:W-:Y:S01]  /*15f0*/  LEA.HI.X R243, R4, UR17, R25, 0x2, P0 ;  /* 0x0000001104f37c11 */ /* 0x000fe200080f1419 */
[----:B------:R-:W-:Y:S01]  /*1600*/  IMAD.WIDE R244, R5, 0x4, R244 ;  /* 0x0000000405f47825 */ /* 0x000fe200078e02f4 */
[----:B------:R-:W-:-:S05]  /*1610*/  IADD3 R4, P0, PT, R14, 0x20, RZ ;  /* 0x000000200e047810 */ /* 0x000fca0007f1e0ff */
[----:B------:R-:W-:Y:S01]  /*1620*/  IMAD.X R2, RZ, RZ, RZ, P0 ;  /* 0x000000ffff027224 */ /* 0x000fe200000e06ff */
[----:B------:R-:W-:Y:S07]  /*1630*/  @P1 BRA `(.L_x_626) ;  /* 0x0000000400d01947 */ /* 0x000fee0003800000 */
        /* <DEDUP_REMOVED lines=12> */
.L_x_627:
[----:B------:R-:W1:Y:S01]  /*1700*/  LDCU.64 UR12, c[0x0][0x5c0] ;  /* 0x0000b800ff0c77ac */ /* 0x000e620008000a00 */
[----:B------:R-:W-:-:S05]  /*1710*/  IADD3 R0, PT, PT, R239, R240, RZ ;  /* 0x000000f0ef007210 */ /* 0x000fca0007ffe0ff */
[C---:B-1----:R-:W-:Y:S02]  /*1720*/  IMAD R3, R0.reuse, UR13, RZ ;  /* 0x0000000d00037c24 */ /* 0x042fe4000f8e02ff */
[----:B------:R-:W-:-:S05]  /*1730*/  IMAD.WIDE.U32 R10, R0, UR12, RZ ;  /* 0x0000000c000a7c25 */ /* 0x000fca000f8e00ff */
[----:B------:R-:W-:Y:S02]  /*1740*/  IADD3 R0, PT, PT, R11, R3, RZ ;  /* 0x000000030b007210 */ /* 0x000fe40007ffe0ff */
[----:B------:R-:W-:Y:S02]  /*1750*/  MOV R6, R10 ;  /* 0x0000000a00067202 */ /* 0x000fe40000000f00 */
.L_x_628:
        /* <DEDUP_REMOVED lines=11> */
.L_x_629:
[----:B------:R-:W1:Y:S01]  /*1810*/  LDCU.64 UR6, c[0x0][0x5c8] ;  /* 0x0000b900ff0677ac */ /* 0x000e620008000a00 */
[----:B------:R-:W-:-:S05]  /*1820*/  IADD3 R239, PT, PT, R239, R240, RZ ;  /* 0x000000f0efef7210 */ /* 0x000fca0007ffe0ff */
[C---:B-1----:R-:W-:Y:S02]  /*1830*/  IMAD R8, R239.reuse, UR7, RZ ;  /* 0x00000007ef087c24 */ /* 0x042fe4000f8e02ff */
[----:B------:R-:W-:-:S05]  /*1840*/  IMAD.WIDE.U32 R10, R239, UR6, RZ ;  /* 0x00000006ef0a7c25 */ /* 0x000fca000f8e00ff */
[----:B------:R-:W-:Y:S02]  /*1850*/  IADD3 R8, PT, PT, R11, R8, RZ ;  /* 0x000000080b087210 */ /* 0x000fe40007ffe0ff */
.L_x_630:
        /* <DEDUP_REMOVED lines=27> */
.L_x_632:
[----:B------:R-:W-:Y:S05]  /*1a10*/  BSYNC.RECONVERGENT B0 ;  /* 0x0000000000007941 */ /* 0x000fea0003800200 */
.L_x_631:
        /* <DEDUP_REMOVED lines=15> */
.L_x_634:
[----:B------:R-:W-:Y:S05]  /*1b10*/  BSYNC.RECONVERGENT B0 ;  /* 0x0000000000007941 */ /* 0x000fea0003800200 */
.L_x_633:
        /* <DEDUP_REMOVED lines=21> */
.L_x_636:
[----:B------:R-:W-:Y:S05]  /*1c70*/  BSYNC.RECONVERGENT B0 ;  /* 0x0000000000007941 */ /* 0x000fea0003800200 */
.L_x_635:
        /* <DEDUP_REMOVED lines=16> */
.L_x_626:
[----:B------:R-:W-:Y:S01]  /*1d80*/  IMAD.U32 R5, RZ, RZ, UR12 ;  /* 0x0000000cff057e24 */ /* 0x000fe2000f8e00ff */
[----:B------:R-:W-:Y:S01]  /*1d90*/  UIMAD UR6, UR28, UR12, URZ ;  /* 0x0000000c1c0672a4 */ /* 0x000fe2000f8e02ff */
[----:B------:R-:W-:Y:S02]  /*1da0*/  @P4 BAR.SYNC.DEFER_BLOCKING 0x0 ;  /* 0x0000000000004b1d */ /* 0x000fe40000010000 */
[----:B------:R-:W-:Y:S01]  /*1db0*/  IMAD.WIDE.U32 R22, R5, UR29, R18 ;  /* 0x0000001d05167c25 */ /* 0x000fe2000f8e0012 */
[----:B------:R-:W-:-:S03]  /*1dc0*/  UIMAD UR6, UR29, UR13, UR6 ;  /* 0x0000000d1d0672a4 */ /* 0x000fc6000f8e0206 */
[----:B------:R-:W1:Y:S01]  /*1dd0*/  LDCU.64 UR4, c[0x0][0x3d8] ;  /* 0x00007b00ff0477ac */ /* 0x000e620008000a00 */
[----:B------:R-:W-:Y:S01]  /*1de0*/  IADD3 R24, P0, PT, R16, R22, RZ ;  /* 0x0000001610187210 */ /* 0x000fe20007f1e0ff */
[----:B------:R-:W-:Y:S01]  /*1df0*/  IMAD.SHL.U32 R5, R13, 0x8, RZ ;  /* 0x000000080d057824 */ /* 0x000fe200078e00ff */
[----:B------:R-:W-:Y:S01]  /*1e00*/  LOP3.LUT R22, R17, 0x80000001, RZ, 0xc0, !PT ;  /* 0x8000000111167812 */ /* 0x000fe200078ec0ff */
[----:B------:R-:W-:Y:S01]  /*1e10*/  BSSY.RECONVERGENT B0, `(.L_x_638) ;  /* 0x0000025000007945 */ /* 0x000fe20003800200 */
[----:B------:R-:W-:Y:S01]  /*1e20*/  IADD3.X R25, PT, PT, R15, UR6, R23, P0, !PT ;  /* 0x000000060f197c10 */ /* 0x000fe200087fe417 */
[----:B------:R-:W-:Y:S01]  /*1e30*/  VIADD R15, R237, -UR29 ;  /* 0x8000001ded0f7c36 */ /* 0x000fe20008000000 */
[----:B------:R-:W-:Y:S02]  /*1e40*/  LOP3.LUT R16, R5, 0x1f8, RZ, 0xc0, !PT ;  /* 0x000001f805107812 */ /* 0x000fe400078ec0ff */
[----:B------:R-:W-:Y:S02]  /*1e50*/  ISETP.NE.AND P0, PT, R22, 0x1, PT ;  /* 0x000000011600780c */ /* 0x000fe40003f05270 */
[----:B------:R-:W-:-:S02]  /*1e60*/  ISETP.GE.AND P6, PT, R14, R15, PT ;  /* 0x0000000f0e00720c */ /* 0x000fc40003fc6270 */
[----:B------:R-:W-:Y:S02]  /*1e70*/  LOP3.LUT R16, R16, 0x38, R13, 0x78, !PT ;  /* 0x0000003810107812 */ /* 0x000fe400078e780d */
[----:B------:R-:W-:Y:S02]  /*1e80*/  SEL R192, RZ, 0x4000, P0 ;  /* 0x00004000ffc07807 */ /* 0x000fe40000000000 */
[----:B------:R-:W-:Y:S01]  /*1e90*/  LOP3.LUT R5, R16, 0x1e00, R5, 0xf8, !PT ;  /* 0x00001e0010057812 */ /* 0x000fe200078ef805 */
[----:B-1----:R-:W-:Y:S02]  /*1ea0*/  IMAD R23, R9, UR4, RZ ;  /* 0x0000000409177c24 */ /* 0x002fe4000f8e02ff */
[----:B------:R-:W-:Y:S01]  /*1eb0*/  IMAD.WIDE.U32 R24, R10, UR4, R24 ;  /* 0x000000040a187c25 */ /* 0x000fe2000f8e0018 */
[----:B------:R-:W-:-:S03]  /*1ec0*/  LEA R5, R5, UR23, 0x1 ;  /* 0x0000001705057c11 */ /* 0x000fc6000f8e08ff */
        /* <DEDUP_REMOVED lines=23> */
.L_x_639:
[----:B------:R2:W-:Y:S04]  /*2040*/  STS.128 [R5+0x10000], RZ ;  /* 0x010000ff05007388 */ /* 0x0005e80000000c00 */
[----:B------:R2:W-:Y:S02]  /*2050*/  STS.128 [R5+0x12000], RZ ;  /* 0x012000ff05007388 */ /* 0x0005e40000000c00 */
.L_x_640:
[----:B------:R-:W-:Y:S05]  /*2060*/  BSYNC.RECONVERGENT B0 ;  /* 0x0000000000007941 */ /* 0x000fea0003800200 */
.L_x_638:
        /* <DEDUP_REMOVED lines=26> */
.L_x_642:
[----:B------:R-:W-:Y:S05]  /*2210*/  BSYNC.RECONVERGENT B0 ;  /* 0x0000000000007941 */ /* 0x000fea0003800200 */
.L_x_641:
        /* <DEDUP_REMOVED lines=21> */
.L_x_644:
[----:B------:R1:W-:Y:S04]  /*2370*/  STS.128 [R5+0x8000], RZ ;  /* 0x008000ff05007388 */ /* 0x0003e80000000c00 */
[----:B------:R1:W-:Y:S02]  /*2380*/  STS.128 [R5+0xa000], RZ ;  /* 0x00a000ff05007388 */ /* 0x0003e40000000c00 */
.L_x_645:
[----:B------:R-:W-:Y:S05]  /*2390*/  BSYNC.RECONVERGENT B0 ;  /* 0x0000000000007941 */ /* 0x000fea0003800200 */
.L_x_643:
        /* <DEDUP_REMOVED lines=8> */
[----:B------:R-:W-:Y:S01]  /*2420*/  IMAD.U32 R16, RZ, RZ, UR32 ;  /* 0x00000020ff107e24 */ /* 0x000fe2000f8e00ff */
[----:B-1----:R-:W-:-:S04]  /*2430*/  LEA R22, P2, R21, R226, 0x1 ;  /* 0x000000e215167211 */ /* 0x002fc800078408ff */
        /* <DEDUP_REMOVED lines=13> */
.L_x_647:
[----:B------:R-:W-:Y:S05]  /*2510*/  BSYNC.RECONVERGENT B0 ;  /* 0x0000000000007941 */ /* 0x000fea0003800200 */
.L_x_646:
        /* <DEDUP_REMOVED lines=19> */
.L_x_649:
[----:B------:R1:W-:Y:S04]  /*2650*/  STS.128 [R236], RZ ;  /* 0x000000ffec007388 */ /* 0x0003e80000000c00 */
[----:B------:R1:W-:Y:S02]  /*2660*/  STS.128 [R236+0x2000], RZ ;  /* 0x002000ffec007388 */ /* 0x0003e40000000c00 */
.L_x_650:
[----:B------:R-:W-:Y:S05]  /*2670*/  BSYNC.RECONVERGENT B0 ;  /* 0x0000000000007941 */ /* 0x000fea0003800200 */
.L_x_648:
        /* <DEDUP_REMOVED lines=27> */
.L_x_652:
[----:B------:R-:W-:Y:S05]  /*2830*/  BSYNC.RECONVERGENT B0 ;  /* 0x0000000000007941 */ /* 0x000fea0003800200 */
.L_x_651:
        /* <DEDUP_REMOVED lines=34> */
.L_x_654:
[----:B------:R1:W-:Y:S04]  /*2a60*/  STS.128 [R5+0xc000], RZ ;  /* 0x00c000ff05007388 */ /* 0x0003e80000000c00 */
[----:B------:R1:W-:Y:S02]  /*2a70*/  STS.128 [R5+0xe000], RZ ;  /* 0x00e000ff05007388 */ /* 0x0003e40000000c00 */
.L_x_655:
[----:B------:R-:W-:Y:S05]  /*2a80*/  BSYNC.RECONVERGENT B0 ;  /* 0x0000000000007941 */ /* 0x000fea0003800200 */
.L_x_653:
        /* <DEDUP_REMOVED lines=25> */
.L_x_657:
[----:B------:R-:W-:Y:S05]  /*2c20*/  BSYNC.RECONVERGENT B0 ;  /* 0x0000000000007941 */ /* 0x000fea0003800200 */
.L_x_656:
[----:B------:R-:W2:Y:S01]  /*2c30*/  LDCU.64 UR4, c[0x0][0x538] ;  /* 0x0000a700ff0477ac */ /* 0x000ea20008000a00 */
[----:B------:R-:W0:Y:S01]  /*2c40*/  LDGDEPBAR ;  /* 0x00000000000079af */ /* 0x000e220000000000 */
[----:B------:R-:W1:Y:S01]  /*2c50*/  LDC.64 R16, c[0x0][0x528] ;  /* 0x00014a00ff107b82 */ /* 0x000e620000000a00 */
[----:B------:R-:W-:Y:S01]  /*2c60*/  IMAD.MOV.U32 R200, RZ, RZ, 0x20 ;  /* 0x00000020ffc87424 */ /* 0x000fe200078e00ff */
[C---:B------:R-:W-:Y:S01]  /*2c70*/  LOP3.LUT P4, RZ, R13.reuse, 0x2, RZ, 0xc0, !PT ;  /* 0x000000020dff7812 */ /* 0x040fe2000788c0ff */
[----:B------:R-:W-:Y:S01]  /*2c80*/  IMAD.SHL.U32 R15, R13, 0x2, RZ ;  /* 0x000000020d0f7824 */ /* 0x000fe200078e00ff */
[----:B------:R-:W1:Y:S01]  /*2c90*/  S2R R211, SR_TID.X ;  /* 0x0000000000d37919 */ /* 0x000e620000002100 */
[----:B------:R-:W-:Y:S01]  /*2ca0*/  IMAD.SHL.U32 R233, R238, 0x40, RZ ;  /* 0x00000040eee97824 */ /* 0x000fe200078e00ff */
[----:B------:R-:W1:Y:S01]  /*2cb0*/  LDCU UR13, c[0x0][0x590] ;  /* 0x0000b200ff0d77ac */ /* 0x000e620008000800 */
[----:B------:R-:W-:Y:S01]  /*2cc0*/  IMAD.MOV.U32 R212, RZ, RZ, RZ ;  /* 0x000000ffffd47224 */ /* 0x000fe200078e00ff */
[----:B------:R-:W1:Y:S01]  /*2cd0*/  LDC R209, c[0x0][0x44c] ;  /* 0x00011300ffd17b82 */ /* 0x000e620000000800 */
[----:B------:R-:W1:Y:S01]  /*2ce0*/  LDCU UR12, c[0x0][0x45c] ;  /* 0x00008b80ff0c77ac */ /* 0x000e620008000800 */
[----:B------:R-:W1:Y:S01]  /*2cf0*/  LDCU.U8 UR7, c[0x0][0x4f8] ;  /* 0x00009f00ff0777ac */ /* 0x000e620008000000 */
[----:B--2---:R-:W-:-:S04]  /*2d00*/  ISETP.NE.U32.AND P3, PT, RZ, UR4, PT ;  /* 0x00000004ff007c0c */ /* 0x004fc8000bf65070 */
[----:B------:R-:W-:Y:S01]  /*2d10*/  ISETP.NE.AND.EX P3, PT, RZ, UR5, PT, P3 ;  /* 0x00000005ff007c0c */ /* 0x000fe2000bf65330 */
[----:B------:R-:W-:-:S04]  /*2d20*/  DEPBAR.LE SB0, 0x1 ;  /* 0x000080400000791a */ /* 0x000fc80000000000 */
[----:B------:R-:W-:Y:S08]  /*2d30*/  BAR.SYNC.DEFER_BLOCKING 0x0 ;  /* 0x0000000000007b1d */ /* 0x000ff00000010000 */
[----:B------:R-:W2:Y:S01]  /*2d40*/  @P3 LDC.64 R2, c[0x0][0x540] ;  /* 0x00015000ff023b82 */ /* 0x000ea20000000a00 */
[----:B------:R-:W-:Y:S02]  /*2d50*/  @P3 IMAD.MOV.U32 R4, RZ, RZ, R7 ;  /* 0x000000ffff043224 */ /* 0x000fe400078e0007 */
[----:B-1-34-:R-:W-:Y:S01]  /*2d60*/  @P3 IMAD.MOV.U32 R5, RZ, RZ, RZ ;  /* 0x000000ffff053224 */ /* 0x01afe200078e00ff */
[----:B------:R-:W3:Y:S01]  /*2d70*/  LDG.E.64 R10, desc[UR26][R16.64+0x8] ;  /* 0x0000081a100a7981 */ /* 0x000ee2000c1e1b00 */
[----:B------:R-:W-:-:S02]  /*2d80*/  SEL R200, R200, 0xffffffe0, !P4 ;  /* 0xffffffe0c8c87807 */ /* 0x000fc40006000000 */
[----:B------:R-:W-:Y:S01]  /*2d90*/  LOP3.LUT R15, R15, 0x6, RZ, 0xc0, !PT ;  /* 0x000000060f0f7812 */ /* 0x000fe200078ec0ff */
[----:B------:R-:W1:Y:S01]  /*2da0*/  LDSM.16.M88.4 R116, [R198] ;  /* 0x00000000c674783b */ /* 0x000e620000000200 */
[----:B--2---:R-:W-:-:S03]  /*2db0*/  @P3 IMAD.WIDE.U32 R4, R8, R2, R4 ;  /* 0x0000000208043225 */ /* 0x004fc600078e0004 */
[----:B------:R-:W2:Y:S01]  /*2dc0*/  LDSM.16.M88.4 R120, [R198+0x800] ;  /* 0x00080000c678783b */ /* 0x000ea20000000200 */
[----:B------:R-:W-:Y:S01]  /*2dd0*/  @P3 IMAD R3, R8, R3, R5 ;  /* 0x0000000308033224 */ /* 0x000fe200078e0205 */
[----:B------:R-:W-:Y:S01]  /*2de0*/  @P3 LEA R18, P0, R4, UR4, 0x2 ;  /* 0x0000000404123c11 */ /* 0x000fe2000f8010ff */
[----:B------:R-:W-:Y:S01]  /*2df0*/  IMAD R7, R8, R6, R7 ;  /* 0x0000000608077224 */ /* 0x000fe200078e0207 */
[----:B------:R-:W4:Y:S01]  /*2e00*/  LDSM.16.M88.4 R148, [R198+0x2000] ;  /* 0x00200000c694783b */ /* 0x000f220000000200 */
[----:B------:R-:W-:Y:S01]  /*2e10*/  IMAD.IADD R193, R198, 0x1, R200 ;  /* 0x00000001c6c17824 */ /* 0x000fe200078e02c8 */
[----:B------:R-:W-:Y:S01]  /*2e20*/  @P3 LEA.HI.X R19, R4, UR5, R3, 0x2, P0 ;  /* 0x0000000504133c11 */ /* 0x000fe200080f1403 */
[----:B------:R-:W-:Y:S01]  /*2e30*/  IMAD.MOV.U32 R246, RZ, RZ, 0x10 ;  /* 0x00000010fff67424 */ /* 0x000fe200078e00ff */
[----:B------:R-:W2:Y:S01]  /*2e40*/  LDG.E.64 R4, desc[UR26][R16.64] ;  /* 0x0000001a10047981 */ /* 0x000ea2000c1e1b00 */
[----:B------:R-:W1:Y:S01]  /*2e50*/  @P3 LDC R3, c[0x0][0x458] ;  /* 0x00011600ff033b82 */ /* 0x000e620000000800 */
[----:B------:R-:W-:Y:S01]  /*2e60*/  SHF.R.U32.HI R6, RZ, 0x2, R13 ;  /* 0x00000002ff067819 */ /* 0x000fe2000001160d */
[----:B------:R-:W-:Y:S01]  /*2e70*/  IMAD.SHL.U32 R7, R7, 0x20, RZ ;  /* 0x0000002007077824 */ /* 0x000fe200078e00ff */
[----:B------:R-:W4:Y:S04]  /*2e80*/  @P3 LDG.E R2, desc[UR26][R18.64] ;  /* 0x0000001a12023981 */ /* 0x000f28000c1e1900 */
[----:B------:R-:W1:Y:S01]  /*2e90*/  LDSM.16.M88.4 R152, [R198+0x2800] ;  /* 0x00280000c698783b */ /* 0x000e620000000200 */
[----:B------:R-:W-:-:S02]  /*2ea0*/  LOP3.LUT R6, R15, 0xe0, R6, 0xf8, !PT ;  /* 0x000000e00f067812 */ /* 0x000fc400078ef806 */
[----:B------:R-:W-:Y:S01]  /*2eb0*/  LOP3.LUT R241, R0, 0x3, RZ, 0xc0, !PT ;  /* 0x0000000300f17812 */ /* 0x000fe200078ec0ff */
[----:B------:R-:W2:Y:S01]  /*2ec0*/  LDSM.16.M88.4 R124, [R193] ;  /* 0x00000000c17c783b */ /* 0x000ea20000000200 */
[--C-:B------:R-:W-:Y:S01]  /*2ed0*/  IADD3 R9, PT, PT, R233, R202, R237.reuse ;  /* 0x000000cae9097210 */ /* 0x100fe20007ffe0ed */
[----:B------:R-:W-:Y:S01]  /*2ee0*/  IMAD.IADD R194, R199, 0x1, R192 ;  /* 0x00000001c7c27824 */ /* 0x000fe200078e02c0 */
[----:B------:R-:W-:Y:S01]  /*2ef0*/  LOP3.LUT P4, RZ, R211, 0x4, RZ, 0xc0, !PT ;  /* 0x00000004d3ff7812 */ /* 0x000fe2000788c0ff */
[----:B------:R-:W2:Y:S01]  /*2f00*/  LDSM.16.M88.4 R128, [R193+0x800] ;  /* 0x00080000c180783b */ /* 0x000ea20000000200 */
[----:B------:R-:W-:Y:S01]  /*2f10*/  IADD3 R220, PT, PT, R220, 0x40, -R237 ;  /* 0x00000040dcdc7810 */ /* 0x000fe20007ffe8ed */
[----:B------:R-:W-:Y:S01]  /*2f20*/  IMAD.SHL.U32 R229, R229, 0x8, RZ ;  /* 0x00000008e5e57824 */ /* 0x000fe200078e00ff */
[----:B------:R-:W-:Y:S01]  /*2f30*/  CS2R R94, SRZ ;  /* 0x00000000005e7805 */ /* 0x000fe2000001ff00 */
[----:B------:R-:W2:Y:S01]  /*2f40*/  LDSM.16.M88.4 R156, [R193+0x2000] ;  /* 0x00200000c19c783b */ /* 0x000ea20000000200 */
[----:B------:R-:W-:Y:S01]  /*2f50*/  IMAD.MOV.U32 R231, RZ, RZ, R236 ;  /* 0x000000ffffe77224 */ /* 0x000fe200078e00ec */
[----:B------:R-:W-:Y:S01]  /*2f60*/  CS2R R92, SRZ ;  /* 0x00000000005c7805 */ /* 0x000fe2000001ff00 */
[----:B------:R-:W-:Y:S01]  /*2f70*/  VIADD R207, R195, 0x40 ;  /* 0x00000040c3cf7836 */ /* 0x000fe20000000000 */
[----:B------:R-:W2:Y:S01]  /*2f80*/  LDSM.16.M88.4 R160, [R193+0x2800] ;  /* 0x00280000c1a0783b */ /* 0x000ea20000000200 */
[----:B-1----:R-:W4:Y:S01]  /*2f90*/  @P3 MUFU.RCP R3, R3 ;  /* 0x0000000300033308 */ /* 0x002f220000001000 */
[----:B------:R-:W-:Y:S01]  /*2fa0*/  VIADD R6, R6, UR29 ;  /* 0x0000001d06067c36 */ /* 0x000fe20008000000 */
[----:B------:R-:W-:Y:S01]  /*2fb0*/  CS2R R98, SRZ ;  /* 0x0000000000627805 */ /* 0x000fe2000001ff00 */
[----:B------:R-:W-:Y:S01]  /*2fc0*/  IMAD.IADD R232, R9, 0x1, -R232 ;  /* 0x0000000109e87824 */ /* 0x000fe200078e0ae8 */
[----:B------:R-:W-:Y:S01]  /*2fd0*/  CS2R R96, SRZ ;  /* 0x0000000000607805 */ /* 0x000fe2000001ff00 */
[C---:B------:R-:W-:Y:S01]  /*2fe0*/  VIADD R9, R6.reuse, 0x1 ;  /* 0x0000000106097836 */ /* 0x040fe20000000000 */
[----:B------:R-:W-:Y:S01]  /*2ff0*/  CS2R R90, SRZ ;  /* 0x00000000005a7805 */ /* 0x000fe2000001ff00 */
[C---:B------:R-:W-:Y:S01]  /*3000*/  VIADD R217, R6.reuse, 0x8 ;  /* 0x0000000806d97836 */ /* 0x040fe20000000000 */
[----:B------:R-:W-:Y:S01]  /*3010*/  CS2R R88, SRZ ;  /* 0x0000000000587805 */ /* 0x000fe2000001ff00 */
[C---:B------:R-:W-:Y:S01]  /*3020*/  VIADD R215, R6.reuse, 0x10 ;  /* 0x0000001006d77836 */ /* 0x040fe20000000000 */
[----:B------:R-:W-:Y:S01]  /*3030*/  CS2R R86, SRZ ;  /* 0x0000000000567805 */ /* 0x000fe2000001ff00 */
[----:B------:R-:W-:Y:S01]  /*3040*/  VIADD R213, R6, 0x18 ;  /* 0x0000001806d57836 */ /* 0x000fe20000000000 */
[----:B------:R-:W-:Y:S01]  /*3050*/  LOP3.LUT P0, RZ, R13, 0x4, RZ, 0xc0, !PT ;  /* 0x000000040dff7812 */ /* 0x000fe2000780c0ff */
[----:B------:R-:W-:Y:S01]  /*3060*/  VIADD R206, R196, 0x40 ;  /* 0x00000040c4ce7836 */ /* 0x000fe20000000000 */
[----:B------:R-:W-:Y:S01]  /*3070*/  I2FP.F32.S32 R219, R6 ;  /* 0x0000000600db7245 */ /* 0x000fe20000201400 */
[----:B------:R-:W-:Y:S01]  /*3080*/  IMAD.MOV.U32 R210, RZ, RZ, 0x20 ;  /* 0x00000020ffd27424 */ /* 0x000fe200078e00ff */
[----:B------:R-:W-:Y:S01]  /*3090*/  I2FP.F32.S32 R9, R9 ;  /* 0x0000000900097245 */ /* 0x000fe20000201400 */
[----:B------:R-:W-:Y:S01]  /*30a0*/  VIADD R230, R199, 0x8000 ;  /* 0x00008000c7e67836 */ /* 0x000fe20000000000 */
[----:B------:R-:W-:-:S02]  /*30b0*/  I2FP.F32.S32 R217, R217 ;  /* 0x000000d900d97245 */ /* 0x000fc40000201400 */
[----:B------:R-:W-:Y:S02]  /*30c0*/  CS2R R84, SRZ ;  /* 0x0000000000547805 */ /* 0x000fe4000001ff00 */
[----:B------:R-:W-:Y:S02]  /*30d0*/  I2FP.F32.S32 R215, R215 ;  /* 0x000000d700d77245 */ /* 0x000fe40000201400 */
[----:B------:R-:W-:Y:S02]  /*30e0*/  CS2R R78, SRZ ;  /* 0x00000000004e7805 */ /* 0x000fe4000001ff00 */
[----:B------:R-:W-:Y:S02]  /*30f0*/  I2FP.F32.S32 R213, R213 ;  /* 0x000000d500d57245 */ /* 0x000fe40000201400 */
[----:B------:R-:W-:Y:S02]  /*3100*/  CS2R R76, SRZ ;  /* 0x00000000004c7805 */ /* 0x000fe4000001ff00 */
[----:B------:R-:W-:Y:S01]  /*3110*/  SEL R246, R246, 0xfffffff0, !P4 ;  /* 0xfffffff0f6f67807 */ /* 0x000fe20006000000 */
[----:B------:R-:W-:Y:S01]  /*3120*/  IMAD.IADD R192, R197, 0x1, R192 ;  /* 0x00000001c5c07824 */ /* 0x000fe200078e02c0 */
        /* <DEDUP_REMOVED lines=21> */
[----:B------:R-:W-:Y:S01]  /*3280*/  CS2R R20, SRZ ;  /* 0x0000000000147805 */ /* 0x000fe2000001ff00 */
[----:B------:R-:W-:Y:S01]  /*3290*/  IMAD R241, R238, 0x4, R241 ;  /* 0x00000004eef17824 */ /* 0x000fe200078e02f1 */
[----:B------:R-:W-:Y:S01]  /*32a0*/  LOP3.LUT P5, RZ, R211, 0x2, RZ, 0xc0, !PT ;  /* 0x00000002d3ff7812 */ /* 0x000fe200078ac0ff */
[----:B------:R-:W-:Y:S01]  /*32b0*/  IMAD.IADD R248, R203, 0x1, R246 ;  /* 0x00000001cbf87824 */ /* 0x000fe200078e02f6 */
[----:B------:R-:W-:Y:S01]  /*32c0*/  SHF.R.U32.HI R247, RZ, 0x7, R211 ;  /* 0x00000007fff77819 */ /* 0x000fe200000116d3 */
[----:B------:R-:W1:Y:S01]  /*32d0*/  LDCU UR4, c[0x0][0x440] ;  /* 0x00008800ff0477ac */ /* 0x000e620008000800 */
[----:B------:R-:W1:Y:S01]  /*32e0*/  LDCU UR5, c[0x0][0x3e0] ;  /* 0x00007c00ff0577ac */ /* 0x000e620008000800 */
[----:B------:R-:W-:Y:S01]  /*32f0*/  USHF.L.U32 UR13, UR13, 0x6, URZ ;  /* 0x000000060d0d7899 */ /* 0x000fe200080006ff */
[----:B---3--:R-:W-:-:S02]  /*3300*/  IADD3 R250, P2, P1, R7, R10, R250 ;  /* 0x0000000a07fa7210 */ /* 0x008fc4000795e0fa */
[----:B------:R-:W-:-:S04]  /*3310*/  SHF.R.S32.HI R7, RZ, 0x1f, R7 ;  /* 0x0000001fff077819 */ /* 0x000fc80000011407 */
[----:B------:R-:W-:Y:S01]  /*3320*/  IADD3.X R228, PT, PT, R7, R11, RZ, P2, P1 ;  /* 0x0000000b07e47210 */ /* 0x000fe200017e24ff */
[C---:B------:R-:W-:Y:S01]  /*3330*/  VIADD R7, R6.reuse, 0x9 ;  /* 0x0000000906077836 */ /* 0x040fe20000000000 */
[----:B--2---:R-:W-:Y:S01]  /*3340*/  R2UR UR41, R5 ;  /* 0x00000000052972ca */ /* 0x004fe200000e0000 */
[----:B------:R-:W-:Y:S02]  /*3350*/  VIADD R5, R6, 0x11 ;  /* 0x0000001106057836 */ /* 0x000fe40000000000 */
[----:B----4-:R-:W-:Y:S01]  /*3360*/  @P3 FMUL.FTZ R212, R2, R3 ;  /* 0x0000000302d43220 */ /* 0x010fe20000410000 */
[----:B------:R-:W-:Y:S01]  /*3370*/  VIADD R3, R6, 0x19 ;  /* 0x0000001906037836 */ /* 0x000fe20000000000 */
[----:B------:R-:W-:Y:S02]  /*3380*/  I2FP.F32.S32 R7, R7 ;  /* 0x0000000700077245 */ /* 0x000fe40000201400 */
[----:B------:R-:W-:Y:S02]  /*3390*/  I2FP.F32.S32 R5, R5 ;  /* 0x0000000500057245 */ /* 0x000fe40000201400 */
[----:B------:R-:W-:Y:S01]  /*33a0*/  I2FP.F32.S32 R3, R3 ;  /* 0x0000000300037245 */ /* 0x000fe20000201400 */
[-C--:B------:R-:W-:Y:S01]  /*33b0*/  FMUL.FTZ R218, R9, R212.reuse ;  /* 0x000000d409da7220 */ /* 0x080fe20000410000 */
[-C--:B------:R-:W-:Y:S01]  /*33c0*/  FMUL.FTZ R217, R217, R212.reuse ;  /* 0x000000d4d9d97220 */ /* 0x080fe20000410000 */
[-C--:B------:R-:W-:Y:S01]  /*33d0*/  FMUL.FTZ R216, R7, R212.reuse ;  /* 0x000000d407d87220 */ /* 0x080fe20000410000 */
[-C--:B------:R-:W-:Y:S01]  /*33e0*/  FMUL.FTZ R215, R215, R212.reuse ;  /* 0x000000d4d7d77220 */ /* 0x080fe20000410000 */
[-C--:B------:R-:W-:Y:S01]  /*33f0*/  FMUL.FTZ R214, R5, R212.reuse ;  /* 0x000000d405d67220 */ /* 0x080fe20000410000 */
[-C--:B------:R-:W-:Y:S01]  /*3400*/  FMUL.FTZ R213, R213, R212.reuse ;  /* 0x000000d4d5d57220 */ /* 0x080fe20000410000 */
[-C--:B------:R-:W-:Y:S01]  /*3410*/  FMUL.FTZ R219, R219, R212.reuse ;  /* 0x000000d4dbdb7220 */ /* 0x080fe20000410000 */
[----:B------:R-:W-:Y:S01]  /*3420*/  FMUL.FTZ R212, R3, R212 ;  /* 0x000000d403d47220 */ /* 0x000fe20000410000 */
[----:B------:R-:W-:Y:S01]  /*3430*/  IMAD.MOV.U32 R3, RZ, RZ, 0x40 ;  /* 0x00000040ff037424 */ /* 0x000fe200078e00ff */
[----:B------:R-:W-:Y:S01]  /*3440*/  R2UR UR40, R4 ;  /* 0x00000000042872ca */ /* 0x000fe200000e0000 */
[----:B------:R-:W-:-:S02]  /*3450*/  VIADD R5, R198, 0x40 ;  /* 0x00000040c6057836 */ /* 0x000fc40000000000 */
[----:B------:R-:W-:Y:S01]  /*3460*/  @P0 VIADD R5, R198, 0xffffffc0 ;  /* 0xffffffc0c6050836 */ /* 0x000fe20000000000 */
[----:B------:R-:W-:-:S03]  /*3470*/  SEL R3, R3, 0xffffffc0, !P0 ;  /* 0xffffffc003037807 */ /* 0x000fc60004000000 */
[----:B------:R-:W-:Y:S01]  /*3480*/  IMAD.IADD R0, R200, 0x1, R5 ;  /* 0x00000001c8007824 */ /* 0x000fe200078e0205 */
[----:B------:R-:W2:Y:S04]  /*3490*/  LDSM.16.M88.4 R132, [R5] ;  /* 0x000000000584783b */ /* 0x000ea80000000200 */
[----:B------:R-:W3:Y:S04]  /*34a0*/  LDSM.16.M88.4 R136, [R5+0x800] ;  /* 0x000800000588783b */ /* 0x000ee80000000200 */
[----:B------:R-:W4:Y:S04]  /*34b0*/  LDSM.16.M88.4 R164, [R5+0x2000] ;  /* 0x0020000005a4783b */ /* 0x000f280000000200 */
[----:B------:R1:W2:Y:S01]  /*34c0*/  LDSM.16.M88.4 R168, [R5+0x2800] ;  /* 0x0028000005a8783b */ /* 0x0002a20000000200 */
[----:B------:R-:W-:-:S03]  /*34d0*/  IMAD.WIDE.U32 R250, R250, -0x2daee0ad, RZ ;  /* 0xd2511f53fafa7825 */ /* 0x000fc600078e00ff */
[----:B------:R-:W2:Y:S04]  /*34e0*/  LDSM.16.M88.4 R140, [R0] ;  /* 0x00000000008c783b */ /* 0x000ea80000000200 */
[----:B------:R-:W2:Y:S04]  /*34f0*/  LDSM.16.M88.4 R144, [R0+0x800] ;  /* 0x000800000090783b */ /* 0x000ea80000000200 */
[----:B------:R-:W2:Y:S04]  /*3500*/  LDSM.16.M88.4 R172, [R0+0x2000] ;  /* 0x0020000000ac783b */ /* 0x000ea80000000200 */
[----:B------:R3:W2:Y:S01]  /*3510*/  LDSM.16.M88.4 R176, [R0+0x2800] ;  /* 0x0028000000b0783b */ /* 0x0006a20000000200 */
[----:B-1----:R-:W-:Y:S01]  /*3520*/  IMAD.IADD R5, R198, 0x1, R3 ;  /* 0x00000001c6057824 */ /* 0x002fe200078e0203 */
[----:B------:R-:W-:-:S03]  /*3530*/  UIADD3 UR39, UPT, UPT, UR40, -0x61c88647, URZ ;  /* 0x9e3779b928277890 */ /* 0x000fc6000fffe0ff */
[----:B------:R-:W-:Y:S01]  /*3540*/  IMAD.IADD R2, R200, 0x1, R5 ;  /* 0x00000001c8027824 */ /* 0x000fe200078e0205 */
[----:B------:R-:W-:Y:S02]  /*3550*/  UIADD3 UR38, UPT, UPT, UR41, -0x4498517b, URZ ;  /* 0xbb67ae8529267890 */ /* 0x000fe4000fffe0ff */
[----:B------:R-:W-:Y:S02]  /*3560*/  UIADD3 UR37, UPT, UPT, UR40, 0x3c6ef372, URZ ;  /* 0x3c6ef37228257890 */ /* 0x000fe4000fffe0ff */
[----:B------:R-:W-:Y:S02]  /*3570*/  UIADD3 UR36, UPT, UPT, UR41, 0x76cf5d0a, URZ ;  /* 0x76cf5d0a29247890 */ /* 0x000fe4000fffe0ff */
[----:B------:R-:W-:Y:S02]  /*3580*/  UIADD3 UR35, UPT, UPT, UR40, -0x255992d5, URZ ;  /* 0xdaa66d2b28237890 */ /* 0x000fe4000fffe0ff */
[----:B------:R-:W-:Y:S01]  /*3590*/  UIADD3 UR34, UPT, UPT, UR41, 0x32370b8f, URZ ;  /* 0x32370b8f29227890 */ /* 0x000fe2000fffe0ff */
[----:B---3--:R-:W-:Y:S01]  /*35a0*/  IMAD.IADD R0, R198, 0x1, R3 ;  /* 0x00000001c6007824 */ /* 0x008fe200078e0203 */
[----:B------:R-:W-:-:S02]  /*35b0*/  UIADD3 UR29, UPT, UPT, UR40, 0x78dde6e4, URZ ;  /* 0x78dde6e4281d7890 */ /* 0x000fc4000fffe0ff */
[----:B------:R-:W-:Y:S02]  /*35c0*/  UIADD3 UR28, UPT, UPT, UR41, -0x126145ec, URZ ;  /* 0xed9eba14291c7890 */ /* 0x000fe4000fffe0ff */
[----:B------:R-:W-:Y:S02]  /*35d0*/  UIADD3 UR17, UPT, UPT, UR40, 0x1715609d, URZ ;  /* 0x1715609d28117890 */ /* 0x000fe4000fffe0ff */
[----:B------:R-:W-:Y:S02]  /*35e0*/  UIADD3 UR16, UPT, UPT, UR41, -0x56f99767, URZ ;  /* 0xa906689929107890 */ /* 0x000fe4000fffe0ff */
[----:B------:R-:W-:Y:S02]  /*35f0*/  UIADD3 UR15, UPT, UPT, UR40, -0x4ab325aa, URZ ;  /* 0xb54cda56280f7890 */ /* 0x000fe4000fffe0ff */
[----:B----4-:R-:W-:-:S12]  /*3600*/  UIADD3 UR14, UPT, UPT, UR41, 0x646e171e, URZ ;  /* 0x646e171e290e7890 */ /* 0x010fd8000fffe0ff */
.L_x_660:
[----:B------:R-:W0:Y:S01]  /*3610*/  LDGDEPBAR ;  /* 0x00000000000079af */ /* 0x000e220000000000 */
[----:B------:R-:W-:Y:S01]  /*3620*/  IMAD.IADD R180, R200, 0x1, R194 ;  /* 0x00000001c8b47824 */ /* 0x000fe200078e02c2 */
[----:B------:R-:W-:Y:S01]  /*3630*/  USHF.L.U32 UR6, UR25, 0x6, URZ ;  /* 0x0000000619067899 */ /* 0x000fe200080006ff */
[----:B------:R-:W-:Y:S01]  /*3640*/  IMAD.IADD R181, R194, 0x1, R3 ;  /* 0x00000001c2b57824 */ /* 0x000fe200078e0203 */
[----:B-----5:R-:W-:Y:S01]  /*3650*/  FSETP.NEU.FTZ.AND P6, PT, R235, -INF , PT ;  /* 0xff800000eb00780b */ /* 0x020fe20003fdd000 */
[----:B------:R-:W-:Y:S01]  /*3660*/  VIADD R233, R233, 0xffffffc0 ;  /* 0xffffffc0e9e97836 */ /* 0x000fe20000000000 */
[----:B------:R-:W-:Y:S01]  /*3670*/  UIADD3 UR6, UPT, UPT, UR6, 0x40, URZ ;  /* 0x0000004006067890 */ /* 0x000fe2000fffe0ff */
[----:B------:R-:W-:Y:S02]  /*3680*/  IMAD.IADD R200, R200, 0x1, R181 ;  /* 0x00000001c8c87824 */ /* 0x000fe400078e02b5 */
[C---:B------:R-:W-:Y:S01]  /*3690*/  FMUL.FTZ R249, R234.reuse, 1.4426950216293334961 ;  /* 0x3fb8aa3beaf97820 */ /* 0x040fe20000410000 */
[----:B------:R-:W-:Y:S01]  /*36a0*/  IMAD.U32 R182, RZ, RZ, UR25 ;  /* 0x00000019ffb67e24 */ /* 0x000fe2000f8e00ff */
[----:B------:R-:W-:Y:S01]  /*36b0*/  ISETP.GE.AND P3, PT, R233, R220, PT ;  /* 0x000000dce900720c */ /* 0x000fe20003f66270 */
[----:B------:R-:W-:Y:S01]  /*36c0*/  VIADD R241, R241, 0xfffffffc ;  /* 0xfffffffcf1f17836 */ /* 0x000fe20000000000 */
[----:B------:R-:W-:Y:S01]  /*36d0*/  FSETP.NEU.FTZ.AND P2, PT, R234, -INF , PT ;  /* 0xff800000ea00780b */ /* 0x000fe20003f5d000 */
[----:B------:R-:W-:Y:S01]  /*36e0*/  IMAD R183, R182, 0x2, R247 ;  /* 0x00000002b6b77824 */ /* 0x000fe200078e02f7 */
[----:B------:R-:W-:Y:S01]  /*36f0*/  ISETP.GT.AND P3, PT, R237, UR6, P3 ;  /* 0x00000006ed007c0c */ /* 0x000fe20009f64270 */
[----:B------:R-:W-:Y:S01]  /*3700*/  IMAD.WIDE.U32 R188, R241, -0x326172a9, RZ ;  /* 0xcd9e8d57f1bc7825 */ /* 0x000fe200078e00ff */
[----:B------:R-:W-:Y:S02]  /*3710*/  FSEL R249, R249, RZ, P2 ;  /* 0x000000fff9f97208 */ /* 0x000fe40001000000 */
[----:B------:R-:W-:Y:S01]  /*3720*/  LOP3.LUT R186, R183, UR41, R251, 0x96, !PT ;  /* 0x00000029b7ba7c12 */ /* 0x000fe2000f8e96fb */
[----:B------:R-:W-:Y:S01]  /*3730*/  VIADD R238, R238, 0xffffffff ;  /* 0xffffffffeeee7836 */ /* 0x000fe20000000000 */
[----:B------:R-:W-:Y:S03]  /*3740*/  LOP3.LUT R184, R228, UR40, R189, 0x96, !PT ;  /* 0x00000028e4b87c12 */ /* 0x000fe6000f8e96bd */
[----:B------:R-:W-:Y:S01]  /*3750*/  IMAD.WIDE.U32 R186, R186, -0x326172a9, RZ ;  /* 0xcd9e8d57baba7825 */ /* 0x000fe200078e00ff */
[----:B------:R-:W-:Y:S04]  /*3760*/  DEPBAR.LE SB0, 0x0 ;  /* 0x000080000000791a */ /* 0x000fe80000000000 */
[----:B------:R-:W-:Y:S01]  /*3770*/  BAR.SYNC.DEFER_BLOCKING 0x0 ;  /* 0x0000000000007b1d */ /* 0x000fe20000010000 */
[----:B------:R-:W-:Y:S01]  /*3780*/  @!P3 IMAD.SHL.U32 R183, R211, 0x2, RZ ;  /* 0x00000002d3b7b824 */ /* 0x000fe200078e00ff */
[----:B------:R-:W-:Y:S01]  /*3790*/  @!P3 SHF.R.U32.HI R182, RZ, 0x2, R211 ;  /* 0x00000002ffb6b819 */ /* 0x000fe200000116d3 */
[----:B------:R-:W-:Y:S01]  /*37a0*/  IMAD.WIDE.U32 R184, R184, -0x2daee0ad, RZ ;  /* 0xd2511f53b8b87825 */ /* 0x000fe200078e00ff */
[----:B------:R-:W-:Y:S02]  /*37b0*/  LOP3.LUT R201, R188, UR39, R187, 0x96, !PT ;  /* 0x00000027bcc97c12 */ /* 0x000fe4000f8e96bb */
[----:B------:R-:W-:Y:S01]  /*37c0*/  @!P3 LOP3.LUT R183, R183, 0x6, RZ, 0xc0, !PT ;  /* 0x00000006b7b7b812 */ /* 0x000fe200078ec0ff */
[----:B------:R-:W-:Y:S01]  /*37d0*/  IMAD.U32 R188, RZ, RZ, UR25 ;  /* 0x00000019ffbc7e24 */ /* 0x000fe2000f8e00ff */
[----:B------:R-:W-:Y:S02]  /*37e0*/  LOP3.LUT R190, R250, UR38, R185, 0x96, !PT ;  /* 0x00000026fabe7c12 */ /* 0x000fe4000f8e96b9 */
[----:B------:R-:W-:Y:S02]  /*37f0*/  @!P3 LOP3.LUT R187, R183, 0xe0, R182, 0xf8, !PT ;  /* 0x000000e0b7bbb812 */ /* 0x000fe400078ef8b6 */
[----:B------:R-:W-:Y:S01]  /*3800*/  @!P3 VIADDMNMX R189, R232, 0xffffffc9, R237, PT ;  /* 0xffffffc9e8bdb846 */ /* 0x000fe200038001ed */
[----:B------:R-:W-:Y:S04]  /*3810*/  IMAD.WIDE.U32 R190, R190, -0x326172a9, RZ ;  /* 0xcd9e8d57bebe7825 */ /* 0x000fe800078e00ff */
[----:B------:R-:W-:Y:S01]  /*3820*/  @!P3 IMAD R187, R188, 0x40, R187 ;  /* 0x00000040bcbbb824 */ /* 0x000fe200078e02bb */
[----:B------:R-:W-:Y:S02]  /*3830*/  @!P3 VIADDMNMX R188, R232, 0xffffffc1, R237, PT ;  /* 0xffffffc1e8bcb846 */ /* 0x000fe400038001ed */
[----:B------:R-:W-:Y:S01]  /*3840*/  LOP3.LUT R191, R186, UR37, R191, 0x96, !PT ;  /* 0x00000025babf7c12 */ /* 0x000fe2000f8e96bf */
[----:B------:R-:W-:Y:S01]  /*3850*/  @!P3 VIADD R185, R187, 0x1 ;  /* 0x00000001bbb9b836 */ /* 0x000fe20000000000 */
[----:B------:R-:W-:Y:S04]  /*3860*/  LDSM.16.M88.4 R52, [R194] ;  /* 0x00000000c234783b */ /* 0x000fe80000000200 */
[----:B------:R-:W-:Y:S04]  /*3870*/  @!P3 ISETP.GE.AND P1, PT, R185, R189, PT ;  /* 0x000000bdb900b20c */ /* 0x000fe80003f26270 */
[----:B------:R-:W1:Y:S08]  /*3880*/  LDSM.16.M88.4 R56, [R198+-0x4000] ;  /* 0xffc00000c638783b */ /* 0x000e700000000200 */
[----:B------:R-:W3:Y:S08]  /*3890*/  LDSM.16.M88.4 R60, [R198+-0x3800] ;  /* 0xffc80000c63c783b */ /* 0x000ef00000000200 */
[----:B------:R-:W-:Y:S08]  /*38a0*/  LDSM.16.M88.4 R64, [R180] ;  /* 0x00000000b440783b */ /* 0x000ff00000000200 */
[----:B------:R-:W4:Y:S08]  /*38b0*/  LDSM.16.M88.4 R100, [R193+-0x4000] ;  /* 0xffc00000c164783b */ /* 0x000f300000000200 */
[----:B------:R-:W2:Y:S01]  /*38c0*/  LDSM.16.M88.4 R104, [R193+-0x3800] ;  /* 0xffc80000c168783b */ /* 0x000ea20000000200 */
[C---:B-1----:R-:W-:Y:S07]  /*38d0*/  HMMA.16816.F32.BF16 R4, R52.reuse, R56, RZ ;  /* 0x000000383404723c */ /* 0x042fee00000418ff */
[----:B------:R-:W-:Y:S01]  /*38e0*/  LDSM.16.M88.4 R108, [R181] ;  /* 0x00000000b56c783b */ /* 0x000fe20000000200 */
[C---:B------:R-:W-:Y:S07]  /*38f0*/  HMMA.16816.F32.BF16 R8, R52.reuse, R58, RZ ;  /* 0x0000003a3408723c */ /* 0x040fee00000418ff */
[----:B------:R-:W1:Y:S01]  /*3900*/  LDSM.16.M88.4 R112, [R0+-0x4000] ;  /* 0xffc000000070783b */ /* 0x000e620000000200 */
[C---:B---3--:R-:W-:Y:S07]  /*3910*/  HMMA.16816.F32.BF16 R12, R52.reuse, R60, RZ ;  /* 0x0000003c340c723c */ /* 0x048fee00000418ff */
[----:B------:R-:W-:Y:S01]  /*3920*/  LDSM.16.M88.4 R56, [R200] ;  /* 0x00000000c838783b */ /* 0x000fe20000000200 */
[----:B------:R-:W-:Y:S07]  /*3930*/  HMMA.16816.F32.BF16 R16, R52, R62, RZ ;  /* 0x0000003e3410723c */ /* 0x000fee00000418ff */
[----:B------:R-:W3:Y:S01]  /*3940*/  LDSM.16.M88.4 R52, [R0+-0x3800] ;  /* 0xffc800000034783b */ /* 0x000ee20000000200 */
[C---:B----4-:R-:W-:Y:S07]  /*3950*/  HMMA.16816.F32.BF16 R4, R64.reuse, R100, R4 ;  /* 0x000000644004723c */ /* 0x050fee0000041804 */
[----:B------:R-:W4:Y:S01]  /*3960*/  LDSM.16.M88.4 R60, [R2+-0x4000] ;  /* 0xffc00000023c783b */ /* 0x000f220000000200 */
[C---:B------:R-:W-:Y:S07]  /*3970*/  HMMA.16816.F32.BF16 R8, R64.reuse, R102, R8 ;  /* 0x000000664008723c */ /* 0x040fee0000041808 */
[----:B------:R-:W-:Y:S01]  /*3980*/  LDSM.16.M88.4 R100, [R194+0x2000] ;  /* 0x00200000c264783b */ /* 0x000fe20000000200 */
[C---:B--2---:R-:W-:Y:S08]  /*3990*/  HMMA.16816.F32.BF16 R12, R64.reuse, R104, R12 ;  /* 0x00000068400c723c */ /* 0x044ff0000004180c */
[----:B------:R-:W-:Y:S01]  /*39a0*/  HMMA.16816.F32.BF16 R16, R64, R106, R16 ;  /* 0x0000006a4010723c */ /* 0x000fe20000041810 */
[----:B------:R-:W2:Y:S07]  /*39b0*/  LDSM.16.M88.4 R64, [R2+-0x3800] ;  /* 0xffc800000240783b */ /* 0x000eae0000000200 */
[C---:B-1----:R-:W-:Y:S01]  /*39c0*/  HMMA.16816.F32.BF16 R4, R108.reuse, R112, R4 ;  /* 0x000000706c04723c */ /* 0x042fe20000041804 */
[----:B------:R-:W1:Y:S07]  /*39d0*/  LDSM.16.M88.4 R104, [R198+-0x2000] ;  /* 0xffe00000c668783b */ /* 0x000e6e0000000200 */
[C---:B------:R-:W-:Y:S01]  /*39e0*/  HMMA.16816.F32.BF16 R8, R108.reuse, R114, R8 ;  /* 0x000000726c08723c */ /* 0x040fe20000041808 */
[----:B------:R-:W-:Y:S07]  /*39f0*/  LDSM.16.M88.4 R112, [R0+-0x2000] ;  /* 0xffe000000070783b */ /* 0x000fee0000000200 */
[C---:B---3--:R-:W-:Y:S08]  /*3a00*/  HMMA.16816.F32.BF16 R12, R108.reuse, R52, R12 ;  /* 0x000000346c0c723c */ /* 0x048ff0000004180c */
[----:B------:R-:W-:Y:S01]  /*3a10*/  HMMA.16816.F32.BF16 R16, R108, R54, R16 ;  /* 0x000000366c10723c */ /* 0x000fe20000041810 */
[----:B------:R-:W3:Y:S07]  /*3a20*/  LDSM.16.M88.4 R52, [R198+-0x1800] ;  /* 0xffe80000c634783b */ /* 0x000eee0000000200 */
[C---:B----4-:R-:W-:Y:S01]  /*3a30*/  HMMA.16816.F32.BF16 R4, R56.reuse, R60, R4 ;  /* 0x0000003c3804723c */ /* 0x050fe20000041804 */
[----:B------:R-:W-:Y:S07]  /*3a40*/  LDSM.16.M88.4 R108, [R193+-0x2000] ;  /* 0xffe00000c16c783b */ /* 0x000fee0000000200 */
[C---:B------:R-:W-:Y:S01]  /*3a50*/  HMMA.16816.F32.BF16 R8, R56.reuse, R62, R8 ;  /* 0x0000003e3808723c */ /* 0x040fe20000041808 */
[----:B------:R4:W3:Y:S07]  /*3a60*/  LDSM.16.M88.4 R60, [R180+0x2000] ;  /* 0x00200000b43c783b */ /* 0x0008ee0000000200 */
[C---:B--2---:R-:W-:Y:S08]  /*3a70*/  HMMA.16816.F32.BF16 R12, R56.reuse, R64, R12 ;  /* 0x00000040380c723c */ /* 0x044ff0000004180c */
[----:B------:R-:W-:Y:S01]  /*3a80*/  HMMA.16816.F32.BF16 R16, R56, R66, R16 ;  /* 0x000000423810723c */ /* 0x000fe20000041810 */
[----:B------:R-:W2:Y:S07]  /*3a90*/  LDSM.16.M88.4 R56, [R193+-0x1800] ;  /* 0xffe80000c138783b */ /* 0x000eae0000000200 */
[C---:B-1----:R-:W-:Y:S01]  /*3aa0*/  HMMA.16816.F32.BF16 R4, R100.reuse, R104, R4 ;  /* 0x000000686404723c */ /* 0x042fe20000041804 */
[----:B------:R-:W1:Y:S04]  /*3ab0*/  LDSM.16.M88.4 R64, [R181+0x2000] ;  /* 0x00200000b540783b */ /* 0x000e680000000200 */
[----:B----4-:R-:W-:Y:S03]  /*3ac0*/  @!P3 VIADD R180, R187, 0x9 ;  /* 0x00000009bbb4b836 */ /* 0x010fe60000000000 */
[C---:B------:R-:W-:Y:S01]  /*3ad0*/  HMMA.16816.F32.BF16 R8, R100.reuse, R106, R8 ;  /* 0x0000006a6408723c */ /* 0x040fe20000041808 */
[----:B------:R-:W4:Y:S07]  /*3ae0*/  LDSM.16.M88.4 R104, [R0+-0x1800] ;  /* 0xffe800000068783b */ /* 0x000f2e0000000200 */
[C---:B---3--:R-:W-:Y:S08]  /*3af0*/  HMMA.16816.F32.BF16 R12, R100.reuse, R52, R12 ;  /* 0x00000034640c723c */ /* 0x048ff0000004180c */
[----:B------:R-:W-:Y:S01]  /*3b00*/  HMMA.16816.F32.BF16 R16, R100, R54, R16 ;  /* 0x000000366410723c */ /* 0x000fe20000041810 */
[----:B------:R3:W-:Y:S07]  /*3b10*/  LDSM.16.M88.4 R52, [R200+0x2000] ;  /* 0x00200000c834783b */ /* 0x0007ee0000000200 */
[C---:B------:R-:W-:Y:S08]  /*3b20*/  HMMA.16816.F32.BF16 R4, R60.reuse, R108, R4 ;  /* 0x0000006c3c04723c */ /* 0x040ff00000041804 */
[C---:B------:R-:W-:Y:S08]  /*3b30*/  HMMA.16816.F32.BF16 R8, R60.reuse, R110, R8 ;  /* 0x0000006e3c08723c */ /* 0x040ff00000041808 */
[C---:B--2---:R-:W-:Y:S03]  /*3b40*/  HMMA.16816.F32.BF16 R12, R60.reuse, R56, R12 ;  /* 0x000000383c0c723c */ /* 0x044fe6000004180c */
[----:B---3--:R-:W-:Y:S05]  /*3b50*/  IMAD.WIDE.U32 R200, R201, -0x2daee0ad, RZ ;  /* 0xd2511f53c9c87825 */ /* 0x008fea00078e00ff */
[----:B------:R-:W-:Y:S01]  /*3b60*/  HMMA.16816.F32.BF16 R16, R60, R58, R16 ;  /* 0x0000003a3c10723c */ /* 0x000fe20000041810 */
[----:B------:R-:W2:Y:S02]  /*3b70*/  LDSM.16.M88.4 R56, [R2+-0x2000] ;  /* 0xffe000000238783b */ /* 0x000ea40000000200 */
[----:B------:R-:W-:Y:S01]  /*3b80*/  LOP3.LUT R184, R184, UR36, R201, 0x96, !PT ;  /* 0x00000024b8b87c12 */ /* 0x000fe2000f8e96c9 */
[----:B------:R-:W-:Y:S04]  /*3b90*/  @!P3 VIADD R201, R187, 0x8 ;  /* 0x00000008bbc9b836 */ /* 0x000fe80000000000 */
[C---:B-1----:R-:W-:Y:S01]  /*3ba0*/  HMMA.16816.F32.BF16 R4, R64.reuse, R112, R4 ;  /* 0x000000704004723c */ /* 0x042fe20000041804 */
[----:B------:R-:W1:Y:S04]  /*3bb0*/  LDSM.16.M88.4 R60, [R2+-0x1800] ;  /* 0xffe80000023c783b */ /* 0x000e680000000200 */
[----:B------:R-:W-:Y:S03]  /*3bc0*/  @!P3 ISETP.GE.AND P2, PT, R201, R188, PT ;  /* 0x000000bcc900b20c */ /* 0x000fe60003f46270 */
[C---:B------:R-:W-:Y:S03]  /*3bd0*/  HMMA.16816.F32.BF16 R8, R64.reuse, R114, R8 ;  /* 0x000000724008723c */ /* 0x040fe60000041808 */
[C---:B------:R-:W-:Y:S04]  /*3be0*/  LEA R114, P0, R202.reuse, R222, 0x2 ;  /* 0x000000deca727211 */ /* 0x040fe800078010ff */
[----:B------:R-:W-:Y:S01]  /*3bf0*/  LEA.HI.X R115, R202, R223, RZ, 0x2, P0 ;  /* 0x000000dfca737211 */ /* 0x000fe200000f14ff */
[C---:B----4-:R-:W-:Y:S03]  /*3c00*/  HMMA.16816.F32.BF16 R12, R64.reuse, R104, R12 ;  /* 0x00000068400c723c */ /* 0x050fe6000004180c */
[-C--:B------:R-:W-:Y:S01]  /*3c10*/  @!P3 ISETP.GE.AND P0, PT, R185, R188.reuse, PT ;  /* 0x000000bcb900b20c */ /* 0x080fe20003f06270 */
[----:B------:R-:W3:Y:S01]  /*3c20*/  LDG.E R183, desc[UR26][R114.64] ;  /* 0x0000001a72b77981 */ /* 0x000ee2000c1e1900 */
[----:B------:R-:W-:Y:S03]  /*3c30*/  FMUL.FTZ R185, R235, 1.4426950216293334961 ;  /* 0x3fb8aa3bebb97820 */ /* 0x000fe60000410000 */
[----:B------:R-:W-:Y:S01]  /*3c40*/  HMMA.16816.F32.BF16 R16, R64, R106, R16 ;  /* 0x0000006a4010723c */ /* 0x000fe20000041810 */
[----:B------:R4:W3:Y:S02]  /*3c50*/  LDG.E R182, desc[UR26][R114.64+0x20] ;  /* 0x0000201a72b67981 */ /* 0x0008e4000c1e1900 */
[----:B------:R-:W-:Y:S01]  /*3c60*/  FSEL R113, R185, RZ, P6 ;  /* 0x000000ffb9717208 */ /* 0x000fe20003000000 */
[----:B------:R-:W-:Y:S01]  /*3c70*/  VIADD R65, R199, 0x8040 ;  /* 0x00008040c7417836 */ /* 0x000fe20000000000 */
[-C--:B------:R-:W-:Y:S01]  /*3c80*/  @!P3 ISETP.GE.AND P6, PT, R187, R188.reuse, PT ;  /* 0x000000bcbb00b20c */ /* 0x080fe20003fc6270 */
[----:B------:R-:W-:Y:S02]  /*3c90*/  @P4 VIADD R65, R230, 0xffffffc0 ;  /* 0xffffffc0e6414836 */ /* 0x000fe40000000000 */
[C---:B--2---:R-:W-:Y:S08]  /*3ca0*/  HMMA.16816.F32.BF16 R4, R52.reuse, R56, R4 ;  /* 0x000000383404723c */ /* 0x044ff00000041804 */
[C---:B------:R-:W-:Y:S03]  /*3cb0*/  HMMA.16816.F32.BF16 R8, R52.reuse, R58, R8 ;  /* 0x0000003a3408723c */ /* 0x040fe60000041808 */
[----:B------:R-:W-:Y:S05]  /*3cc0*/  IMAD.WIDE.U32 R58, R184, -0x326172a9, RZ ;  /* 0xcd9e8d57b83a7825 */ /* 0x000fea00078e00ff */
[C---:B-1----:R-:W-:Y:S03]  /*3cd0*/  HMMA.16816.F32.BF16 R12, R52.reuse, R60, R12 ;  /* 0x0000003c340c723c */ /* 0x042fe6000004180c */
[C---:B------:R-:W-:Y:S01]  /*3ce0*/  FADD.FTZ R186, R218.reuse, R5 ;  /* 0x00000005daba7221 */ /* 0x040fe20000010000 */
[----:B------:R-:W-:Y:S01]  /*3cf0*/  FADD.FTZ R185, R219, R4 ;  /* 0x00000004dbb97221 */ /* 0x000fe20000010000 */
[----:B----4-:R-:W-:Y:S04]  /*3d00*/  IMAD.WIDE.U32 R114, R191, -0x2daee0ad, RZ ;  /* 0xd2511f53bf727825 */ /* 0x010fe800078e00ff */
[----:B------:R-:W-:Y:S01]  /*3d10*/  FADD.FTZ R191, R219, R6 ;  /* 0x00000006dbbf7221 */ /* 0x000fe20000010000 */
[----:B------:R-:W-:Y:S03]  /*3d20*/  HMMA.16816.F32.BF16 R16, R52, R62, R16 ;  /* 0x0000003e3410723c */ /* 0x000fe60000041810 */
[----:B------:R-:W-:Y:S01]  /*3d30*/  FADD.FTZ R252, R218, R7 ;  /* 0x00000007dafc7221 */ /* 0x000fe20000010000 */
[----:B------:R-:W-:Y:S01]  /*3d40*/  @!P3 FSEL R186, R186, -INF , !P0 ;  /* 0xff800000babab808 */ /* 0x000fe20004000000 */
[----:B------:R-:W-:Y:S01]  /*3d50*/  FADD.FTZ R102, R217, R10 ;  /* 0x0000000ad9667221 */ /* 0x000fe20000010000 */
[-C--:B------:R-:W-:Y:S01]  /*3d60*/  @!P3 ISETP.GE.AND P0, PT, R187, R189.reuse, PT ;  /* 0x000000bdbb00b20c */ /* 0x080fe20003f06270 */
[----:B------:R-:W-:Y:S01]  /*3d70*/  FADD.FTZ R106, R216, R11 ;  /* 0x0000000bd86a7221 */ /* 0x000fe20000010000 */
[----:B------:R-:W-:Y:S01]  /*3d80*/  @!P3 FSEL R185, R185, -INF , !P6 ;  /* 0xff800000b9b9b808 */ /* 0x000fe20007000000 */
[--C-:B------:R-:W-:Y:S01]  /*3d90*/  FFMA.FTZ R101, R186, UR12, -R113.reuse ;  /* 0x0000000cba657c23 */ /* 0x100fe20008010871 */
[-C--:B------:R-:W-:Y:S01]  /*3da0*/  @!P3 ISETP.GE.AND P6, PT, R201, R189.reuse, PT ;  /* 0x000000bdc900b20c */ /* 0x080fe20003fc6270 */
[----:B------:R-:W-:Y:S01]  /*3db0*/  @!P3 VIADD R186, R187, 0x11 ;  /* 0x00000011bbbab836 */ /* 0x000fe20000000000 */
[----:B------:R-:W-:Y:S01]  /*3dc0*/  @!P3 FSEL R191, R191, -INF , !P0 ;  /* 0xff800000bfbfb808 */ /* 0x000fe20004000000 */
[----:B------:R-:W-:Y:S01]  /*3dd0*/  FFMA.FTZ R184, R185, UR12, -R113 ;  /* 0x0000000cb9b87c23 */ /* 0x000fe20008010871 */
[----:B------:R-:W-:Y:S01]  /*3de0*/  @!P3 FSEL R252, R252, -INF , !P1 ;  /* 0xff800000fcfcb808 */ /* 0x000fe20004800000 */
[----:B------:R-:W-:Y:S01]  /*3df0*/  @!P3 VIADD R185, R187, 0x10 ;  /* 0x00000010bbb9b836 */ /* 0x000fe20000000000 */
[----:B------:R-:W-:Y:S01]  /*3e00*/  LOP3.LUT R201, R200, UR34, R115, 0x96, !PT ;  /* 0x00000022c8c97c12 */ /* 0x000fe2000f8e9673 */
[----:B------:R-:W-:Y:S01]  /*3e10*/  FADD.FTZ R115, R216, R9 ;  /* 0x00000009d8737221 */ /* 0x000fe20000010000 */
[CC--:B------:R-:W-:Y:S01]  /*3e20*/  @!P3 ISETP.GE.AND P0, PT, R180.reuse, R188.reuse, PT ;  /* 0x000000bcb400b20c */ /* 0x0c0fe20003f06270 */
[----:B------:R-:W-:Y:S01]  /*3e30*/  FFMA.FTZ R191, R191, UR12, -R249 ;  /* 0x0000000cbfbf7c23 */ /* 0x000fe200080108f9 */
[-C--:B------:R-:W-:Y:S01]  /*3e40*/  @!P3 ISETP.GE.AND P1, PT, R180, R189.reuse, PT ;  /* 0x000000bdb400b20c */ /* 0x080fe20003f26270 */
[----:B------:R-:W-:Y:S01]  /*3e50*/  FADD.FTZ R180, R217, R8 ;  /* 0x00000008d9b47221 */ /* 0x000fe20000010000 */
[----:B------:R-:W-:Y:S01]  /*3e60*/  @!P3 FSEL R115, R115, -INF , !P0 ;  /* 0xff8000007373b808 */ /* 0x000fe20004000000 */
[----:B------:R-:W-:Y:S01]  /*3e70*/  IMAD.WIDE.U32 R110, R201, -0x326172a9, RZ ;  /* 0xcd9e8d57c96e7825 */ /* 0x000fe200078e00ff */
[----:B------:R-:W-:Y:S01]  /*3e80*/  @!P3 FSEL R102, R102, -INF , !P6 ;  /* 0xff8000006666b808 */ /* 0x000fe20007000000 */
[----:B------:R-:W-:Y:S01]  /*3e90*/  MUFU.EX2 R184, R184 ;  /* 0x000000b800b87308 */ /* 0x000fe20000000800 */
[----:B------:R-:W-:Y:S01]  /*3ea0*/  @!P3 FSEL R180, R180, -INF , !P2 ;  /* 0xff800000b4b4b808 */ /* 0x000fe20005000000 */
[----:B------:R-:W-:Y:S01]  /*3eb0*/  FADD.FTZ R201, R215, R12 ;  /* 0x0000000cd7c97221 */ /* 0x000fe20000010000 */
[----:B------:R-:W-:Y:S01]  /*3ec0*/  @!P3 FSEL R106, R106, -INF , !P1 ;  /* 0xff8000006a6ab808 */ /* 0x000fe20004800000 */
[----:B------:R-:W-:Y:S01]  /*3ed0*/  FFMA.FTZ R105, R115, UR12, -R113 ;  /* 0x0000000c73697c23 */ /* 0x000fe20008010871 */
[CC--:B------:R-:W-:Y:S01]  /*3ee0*/  @!P3 ISETP.GE.AND P2, PT, R185.reuse, R188.reuse, PT ;  /* 0x000000bcb900b20c */ /* 0x0c0fe20003f46270 */
[----:B------:R-:W-:Y:S01]  /*3ef0*/  FADD.FTZ R115, R214, R15 ;  /* 0x0000000fd6737221 */ /* 0x000fe20000010000 */
[-C--:B------:R-:W-:Y:S01]  /*3f00*/  @!P3 ISETP.GE.AND P0, PT, R185, R189.reuse, PT ;  /* 0x000000bdb900b20c */ /* 0x080fe20003f06270 */
[----:B------:R-:W-:Y:S01]  /*3f10*/  FADD.FTZ R200, R213, R18 ;  /* 0x00000012d5c87221 */ /* 0x000fe20000010000 */
[CC--:B------:R-:W-:Y:S01]  /*3f20*/  @!P3 ISETP.GE.AND P6, PT, R186.reuse, R188.reuse, PT ;  /* 0x000000bcba00b20c */ /* 0x0c0fe20003fc6270 */
[----:B------:R1:W2:Y:S01]  /*3f30*/  MUFU.EX2 R185, R101 ;  /* 0x0000006500b97308 */ /* 0x0002a20000000800 */
[-C--:B------:R-:W-:Y:S02]  /*3f40*/  @!P3 ISETP.GE.AND P1, PT, R186, R189.reuse, PT ;  /* 0x000000bdba00b20c */ /* 0x080fe40003f26270 */
[----:B------:R-:W-:Y:S02]  /*3f50*/  LOP3.LUT R190, R190, UR35, R59, 0x96, !PT ;  /* 0x00000023bebe7c12 */ /* 0x000fe4000f8e963b */
[----:B------:R-:W-:Y:S02]  /*3f60*/  @!P3 FSEL R201, R201, -INF , !P2 ;  /* 0xff800000c9c9b808 */ /* 0x000fe40005000000 */
[----:B------:R-:W-:Y:S03]  /*3f70*/  LOP3.LUT R103, R58, UR29, R111, 0x96, !PT ;  /* 0x0000001d3a677c12 */ /* 0x000fe6000f8e966f */
[----:B------:R4:W-:Y:S01]  /*3f80*/  MUFU.EX2 R186, R191 ;  /* 0x000000bf00ba7308 */ /* 0x0009e20000000800 */
[----:B------:R-:W-:Y:S04]  /*3f90*/  IMAD.WIDE.U32 R66, R190, -0x2daee0ad, RZ ;  /* 0xd2511f53be427825 */ /* 0x000fe800078e00ff */
[----:B------:R-:W-:Y:S01]  /*3fa0*/  FFMA.FTZ R190, R180, UR12, -R113 ;  /* 0x0000000cb4be7c23 */ /* 0x000fe20008010871 */
[----:B------:R-:W-:Y:S01]  /*3fb0*/  @!P3 FSEL R115, R115, -INF , !P1 ;  /* 0xff8000007373b808 */ /* 0x000fe20004800000 */
[----:B------:R-:W-:Y:S01]  /*3fc0*/  IMAD.WIDE.U32 R58, R103, -0x2daee0ad, RZ ;  /* 0xd2511f53673a7825 */ /* 0x000fe200078e00ff */
[----:B------:R-:W-:Y:S03]  /*3fd0*/  LOP3.LUT R180, R114, UR28, R67, 0x96, !PT ;  /* 0x0000001c72b47c12 */ /* 0x000fe6000f8e9643 */
[----:B------:R-:W-:Y:S01]  /*3fe0*/  FADD.FTZ R114, R215, R14 ;  /* 0x0000000ed7727221 */ /* 0x000fe20000010000 */
[----:B-1----:R-:W-:Y:S02]  /*3ff0*/  @!P3 VIADD R101, R187, 0x19 ;  /* 0x00000019bb65b836 */ /* 0x002fe40000000000 */
[----:B------:R-:W-:Y:S01]  /*4000*/  FFMA.FTZ R201, R201, UR12, -R113 ;  /* 0x0000000cc9c97c23 */ /* 0x000fe20008010871 */
[----:B------:R-:W-:Y:S04]  /*4010*/  IMAD.WIDE.U32 R62, R180, -0x326172a9, RZ ;  /* 0xcd9e8d57b43e7825 */ /* 0x000fe800078e00ff */
[--C-:B------:R-:W-:Y:S01]  /*4020*/  FFMA.FTZ R115, R115, UR12, -R249.reuse ;  /* 0x0000000c73737c23 */ /* 0x100fe200080108f9 */
[----:B------:R-:W-:Y:S02]  /*4030*/  @!P3 FSEL R114, R114, -INF , !P0 ;  /* 0xff8000007272b808 */ /* 0x000fe40004000000 */
[-C--:B------:R-:W-:Y:S01]  /*4040*/  @!P3 ISETP.GE.AND P1, PT, R101, R189.reuse, PT ;  /* 0x000000bd6500b20c */ /* 0x080fe20003f26270 */
[----:B----4-:R-:W-:Y:S02]  /*4050*/  @!P3 VIADD R191, R187, 0x18 ;  /* 0x00000018bbbfb836 */ /* 0x010fe40000000000 */
[----:B------:R-:W-:Y:S01]  /*4060*/  FFMA.FTZ R187, R252, UR12, -R249 ;  /* 0x0000000cfcbb7c23 */ /* 0x000fe200080108f9 */
[----:B------:R-:W-:Y:S01]  /*4070*/  FADD.FTZ R252, R214, R13 ;  /* 0x0000000dd6fc7221 */ /* 0x000fe20000010000 */
[----:B------:R-:W-:Y:S01]  /*4080*/  LOP3.LUT R103, R110, UR17, R63, 0x96, !PT ;  /* 0x000000116e677c12 */ /* 0x000fe2000f8e963f */
[----:B------:R-:W-:Y:S01]  /*4090*/  FADD.FTZ R63, R212, R19 ;  /* 0x00000013d43f7221 */ /* 0x000fe20000010000 */
[-C--:B------:R-:W-:Y:S01]  /*40a0*/  @!P3 ISETP.GE.AND P2, PT, R191, R188.reuse, PT ;  /* 0x000000bcbf00b20c */ /* 0x080fe20003f46270 */
[----:B------:R-:W-:Y:S01]  /*40b0*/  FFMA.FTZ R114, R114, UR12, -R249 ;  /* 0x0000000c72727c23 */ /* 0x000fe200080108f9 */
[----:B------:R-:W-:Y:S01]  /*40c0*/  @!P3 FSEL R252, R252, -INF , !P6 ;  /* 0xff800000fcfcb808 */ /* 0x000fe20007000000 */
[----:B------:R-:W-:Y:S01]  /*40d0*/  MUFU.EX2 R187, R187 ;  /* 0x000000bb00bb7308 */ /* 0x000fe20000000800 */
[----:B------:R-:W-:Y:S01]  /*40e0*/  @!P3 ISETP.GE.AND P6, PT, R101, R188, PT ;  /* 0x000000bc6500b20c */ /* 0x000fe20003fc6270 */
[----:B------:R-:W-:Y:S01]  /*40f0*/  IMAD.WIDE.U32 R14, R103, -0x2daee0ad, RZ ;  /* 0xd2511f53670e7825 */ /* 0x000fe200078e00ff */
[----:B------:R-:W-:Y:S02]  /*4100*/  @!P3 ISETP.GE.AND P0, PT, R191, R189, PT ;  /* 0x000000bdbf00b20c */ /* 0x000fe40003f06270 */
[----:B------:R-:W-:Y:S01]  /*4110*/  @!P3 FSEL R63, R63, -INF , !P1 ;  /* 0xff8000003f3fb808 */ /* 0x000fe20004800000 */
[----:B------:R-:W-:Y:S01]  /*4120*/  FFMA.FTZ R252, R252, UR12, -R113 ;  /* 0x0000000cfcfc7c23 */ /* 0x000fe20008010871 */
[----:B------:R-:W-:Y:S03]  /*4130*/  @!P3 FSEL R200, R200, -INF , !P0 ;  /* 0xff800000c8c8b808 */ /* 0x000fe60004000000 */
[----:B------:R1:W4:Y:S01]  /*4140*/  MUFU.EX2 R188, R190 ;  /* 0x000000be00bc7308 */ /* 0x0003220000000800 */
[----:B------:R-:W-:Y:S02]  /*4150*/  LOP3.LUT R103, R58, UR14, R15, 0x96, !PT ;  /* 0x0000000e3a677c12 */ /* 0x000fe4000f8e960f */
[C---:B------:R-:W-:Y:S02]  /*4160*/  PRMT R15, R14.reuse, 0x7770, RZ ;  /* 0x000077700e0f7816 */ /* 0x040fe400000000ff */
[----:B------:R-:W-:Y:S05]  /*4170*/  PRMT R13, R14, 0x7771, RZ ;  /* 0x000077710e0d7816 */ /* 0x000fea00000000ff */
[----:B------:R2:W-:Y:S10]  /*4180*/  MUFU.EX2 R191, R105 ;  /* 0x0000006900bf7308 */ /* 0x0005f40000000800 */
[----:B------:R-:W-:Y:S01]  /*4190*/  MUFU.EX2 R201, R201 ;  /* 0x000000c900c97308 */ /* 0x000fe20000000800 */
[----:B-1----:R-:W-:Y:S05]  /*41a0*/  LOP3.LUT R190, R66, UR16, R59, 0x96, !PT ;  /* 0x0000001042be7c12 */ /* 0x002fea000f8e963b */
[----:B------:R-:W-:Y:S04]  /*41b0*/  IMAD.WIDE.U32 R180, R190, -0x326172a9, RZ ;  /* 0xcd9e8d57beb47825 */ /* 0x000fe800078e00ff */
[----:B------:R-:W-:Y:S01]  /*41c0*/  FFMA.FTZ R190, R102, UR12, -R249 ;  /* 0x0000000c66be7c23 */ /* 0x000fe200080108f9 */
[----:B------:R-:W-:Y:S01]  /*41d0*/  MUFU.EX2 R252, R252 ;  /* 0x000000fc00fc7308 */ /* 0x000fe20000000800 */
[----:B------:R-:W-:Y:S01]  /*41e0*/  LOP3.LUT R181, R62, UR15, R181, 0x96, !PT ;  /* 0x0000000f3eb57c12 */ /* 0x000fe2000f8e96b5 */
[----:B------:R-:W-:Y:S01]  /*41f0*/  FADD.FTZ R62, R212, R17 ;  /* 0x00000011d43e7221 */ /* 0x000fe20000010000 */
[C---:B------:R-:W-:Y:S02]  /*4200*/  PRMT R107, R180.reuse, 0x7770, RZ ;  /* 0x00007770b46b7816 */ /* 0x040fe400000000ff */
[C---:B------:R-:W-:Y:S05]  /*4210*/  PRMT R102, R180.reuse, 0x7771, RZ ;  /* 0x00007771b4667816 */ /* 0x040fea00000000ff */
[----:B------:R1:W4:Y:S01]  /*4220*/  MUFU.EX2 R189, R190 ;  /* 0x000000be00bd7308 */ /* 0x0003220000000800 */
[C---:B------:R-:W-:Y:S02]  /*4230*/  PRMT R101, R180.reuse, 0x7772, RZ ;  /* 0x00007772b4657816 */ /* 0x040fe400000000ff */
[----:B--2---:R-:W-:Y:S02]  /*4240*/  PRMT R105, R180, 0x7773, RZ ;  /* 0x00007773b4697816 */ /* 0x004fe400000000ff */
[C---:B------:R-:W-:Y:S02]  /*4250*/  LOP3.LUT R180, R181.reuse, 0xffff, RZ, 0xc0, !PT ;  /* 0x0000ffffb5b47812 */ /* 0x040fe400078ec0ff */
[----:B------:R-:W-:Y:S03]  /*4260*/  LOP3.LUT R61, R181, 0xff, RZ, 0xc0, !PT ;  /* 0x000000ffb53d7812 */ /* 0x000fe600078ec0ff */
[----:B------:R-:W-:Y:S01]  /*4270*/  MUFU.EX2 R115, R115 ;  /* 0x0000007300737308 */ /* 0x000fe20000000800 */
[----:B------:R-:W-:Y:S02]  /*4280*/  SHF.R.U32.HI R180, RZ, 0x8, R180 ;  /* 0x00000008ffb47819 */ /* 0x000fe400000116b4 */
[----:B------:R-:W-:Y:S02]  /*4290*/  @!P3 FSEL R62, R62, -INF , !P6 ;  /* 0xff8000003e3eb808 */ /* 0x000fe40007000000 */
[----:B------:R-:W-:Y:S01]  /*42a0*/  LOP3.LUT R180, R180, 0xffff, RZ, 0xc0, !PT ;  /* 0x0000ffffb4b47812 */ /* 0x000fe200078ec0ff */
[----:B-1----:R-:W-:Y:S01]  /*42b0*/  FFMA.FTZ R190, R106, UR12, -R249 ;  /* 0x0000000c6abe7c23 */ /* 0x002fe200080108f9 */
[----:B------:R-:W-:Y:S02]  /*42c0*/  FADD.FTZ R106, R213, R16 ;  /* 0x00000010d56a7221 */ /* 0x000fe40000010000 */
[----:B------:R-:W-:Y:S02]  /*42d0*/  ISETP.LE.U32.AND P0, PT, R180, UR7, PT ;  /* 0x00000007b4007c0c */ /* 0x000fe4000bf03070 */
[----:B------:R1:W-:Y:S01]  /*42e0*/  MUFU.EX2 R180, R114 ;  /* 0x0000007200b47308 */ /* 0x0003e20000000800 */
[----:B------:R-:W-:Y:S02]  /*42f0*/  @!P3 FSEL R106, R106, -INF , !P2 ;  /* 0xff8000006a6ab808 */ /* 0x000fe40005000000 */
[----:B------:R-:W-:Y:S02]  /*4300*/  ISETP.LE.U32.AND P2, PT, R61, UR7, PT ;  /* 0x000000073d007c0c */ /* 0x000fe4000bf43070 */
[----:B------:R-:W-:Y:S02]  /*4310*/  PRMT R61, R181, 0x7632, R61 ;  /* 0x00007632b53d7816 */ /* 0x000fe4000000003d */
[----:B------:R-:W-:Y:S03]  /*4320*/  SHF.R.U32.HI R181, RZ, 0x18, R181 ;  /* 0x00000018ffb57819 */ /* 0x000fe600000116b5 */
[----:B------:R-:W-:Y:S01]  /*4330*/  MUFU.EX2 R190, R190 ;  /* 0x000000be00be7308 */ /* 0x000fe20000000800 */
[----:B------:R-:W-:Y:S01]  /*4340*/  ISETP.LE.U32.AND P3, PT, R107, UR7, PT ;  /* 0x000000076b007c0c */ /* 0x000fe2000bf63070 */
[----:B------:R-:W-:Y:S01]  /*4350*/  @!P0 FADD.FTZ R185, -R185, -RZ ;  /* 0x800000ffb9b98221 */ /* 0x000fe20000010100 */
[----:B------:R-:W-:Y:S02]  /*4360*/  ISETP.LE.U32.AND P1, PT, R181, UR7, PT ;  /* 0x00000007b5007c0c */ /* 0x000fe4000bf23070 */
[----:B------:R-:W-:Y:S01]  /*4370*/  ISETP.GT.U32.AND P0, PT, R101, UR7, PT ;  /* 0x0000000765007c0c */ /* 0x000fe2000bf04070 */
[--C-:B------:R-:W-:Y:S01]  /*4380*/  FFMA.FTZ R101, R106, UR12, -R113.reuse ;  /* 0x0000000c6a657c23 */ /* 0x100fe20008010871 */
[----:B------:R-:W-:Y:S01]  /*4390*/  FFMA.FTZ R113, R62, UR12, -R113 ;  /* 0x0000000c3e717c23 */ /* 0x000fe20008010871 */
[----:B------:R-:W-:Y:S01]  /*43a0*/  @!P2 FADD.FTZ R184, -R184, -RZ ;  /* 0x800000ffb8b8a221 */ /* 0x000fe20000010100 */
[----:B------:R-:W-:Y:S01]  /*43b0*/  ISETP.GT.U32.AND P2, PT, R102, UR7, PT ;  /* 0x0000000766007c0c */ /* 0x000fe2000bf44070 */
[--C-:B------:R-:W-:Y:S01]  /*43c0*/  FFMA.FTZ R106, R200, UR12, -R249.reuse ;  /* 0x0000000cc86a7c23 */ /* 0x100fe200080108f9 */
[----:B------:R-:W-:Y:S01]  /*43d0*/  LOP3.LUT R102, R103, 0xff, RZ, 0xc0, !PT ;  /* 0x000000ff67667812 */ /* 0x000fe200078ec0ff */
[----:B------:R-:W-:Y:S01]  /*43e0*/  FFMA.FTZ R249, R63, UR12, -R249 ;  /* 0x0000000c3ff97c23 */ /* 0x000fe200080108f9 */
[----:B-1----:R-:W-:Y:S01]  /*43f0*/  LOP3.LUT R114, R103, 0xffff, RZ, 0xc0, !PT ;  /* 0x0000ffff67727812 */ /* 0x002fe200078ec0ff */
[----:B----4-:R-:W-:Y:S01]  /*4400*/  @!P3 FADD.FTZ R188, -R188, -RZ ;  /* 0x800000ffbcbcb221 */ /* 0x010fe20000010100 */
[----:B------:R-:W-:Y:S01]  /*4410*/  LOP3.LUT R61, R61, 0xff, RZ, 0xc0, !PT ;  /* 0x000000ff3d3d7812 */ /* 0x000fe200078ec0ff */
[----:B------:R-:W-:Y:S01]  /*4420*/  @!P1 FADD.FTZ R187, -R187, -RZ ;  /* 0x800000ffbbbb9221 */ /* 0x000fe20000010100 */
[----:B------:R-:W-:Y:S01]  /*4430*/  ISETP.LE.U32.AND P1, PT, R102, UR7, PT ;  /* 0x0000000766007c0c */ /* 0x000fe2000bf23070 */
[----:B------:R-:W1:Y:S01]  /*4440*/  MUFU.EX2 R101, R101 ;  /* 0x0000006500657308 */ /* 0x000e620000000800 */
[----:B------:R-:W-:Y:S01]  /*4450*/  SHF.R.U32.HI R114, RZ, 0x8, R114 ;  /* 0x00000008ff727819 */ /* 0x000fe20000011672 */
[----:B------:R-:W-:Y:S01]  /*4460*/  @P0 FADD.FTZ R189, -R189, -RZ ;  /* 0x800000ffbdbd0221 */ /* 0x000fe20000010100 */
[----:B------:R-:W-:Y:S01]  /*4470*/  ISETP.LE.U32.AND P6, PT, R61, UR7, PT ;  /* 0x000000073d007c0c */ /* 0x000fe2000bfc3070 */
[----:B------:R-:W-:Y:S01]  /*4480*/  @P2 FADD.FTZ R191, -R191, -RZ ;  /* 0x800000ffbfbf2221 */ /* 0x000fe20000010100 */
[----:B------:R-:W-:Y:S02]  /*4490*/  LOP3.LUT R114, R114, 0xffff, RZ, 0xc0, !PT ;  /* 0x0000ffff72727812 */ /* 0x000fe400078ec0ff */
[----:B------:R-:W-:Y:S03]  /*44a0*/  PRMT R61, R14, 0x7772, RZ ;  /* 0x000077720e3d7816 */ /* 0x000fe600000000ff */
[----:B------:R2:W-:Y:S01]  /*44b0*/  MUFU.EX2 R102, R113 ;  /* 0x0000007100667308 */ /* 0x0005e20000000800 */
[----:B------:R-:W-:Y:S02]  /*44c0*/  ISETP.LE.U32.AND P3, PT, R114, UR7, PT ;  /* 0x0000000772007c0c */ /* 0x000fe4000bf63070 */
[----:B------:R-:W-:Y:S01]  /*44d0*/  PRMT R14, R14, 0x7773, RZ ;  /* 0x000077730e0e7816 */ /* 0x000fe200000000ff */
[----:B------:R-:W-:Y:S01]  /*44e0*/  @!P1 FADD.FTZ R201, -R201, -RZ ;  /* 0x800000ffc9c99221 */ /* 0x000fe20000010100 */
[----:B------:R-:W-:Y:S02]  /*44f0*/  ISETP.LE.U32.AND P0, PT, R15, UR7, PT ;  /* 0x000000070f007c0c */ /* 0x000fe4000bf03070 */
[----:B------:R-:W-:Y:S03]  /*4500*/  SEL R200, R210, 0xffffffe0, !P5 ;  /* 0xffffffe0d2c87807 */ /* 0x000fe60006800000 */
[----:B------:R4:W4:Y:S01]  /*4510*/  MUFU.EX2 R114, R106 ;  /* 0x0000006a00727308 */ /* 0x0009220000000800 */
[----:B------:R-:W-:Y:S01]  /*4520*/  @!P6 FADD.FTZ R186, -R186, -RZ ;  /* 0x800000ffbabae221 */ /* 0x000fe20000010100 */
[----:B------:R-:W-:Y:S02]  /*4530*/  ISETP.GT.U32.AND P6, PT, R105, UR7, PT ;  /* 0x0000000769007c0c */ /* 0x000fe4000bfc4070 */
[----:B------:R-:W-:Y:S01]  /*4540*/  PRMT R105, R103, 0x7632, R105 ;  /* 0x0000763267697816 */ /* 0x000fe20000000069 */
[----:B------:R-:W-:Y:S02]  /*4550*/  IMAD.IADD R66, R199, 0x1, R200 ;  /* 0x00000001c7427824 */ /* 0x000fe400078e02c8 */
[----:B------:R-:W-:Y:S01]  /*4560*/  @!P3 FADD.FTZ R252, -R252, -RZ ;  /* 0x800000fffcfcb221 */ /* 0x000fe20000010100 */
[----:B------:R-:W-:Y:S01]  /*4570*/  ISETP.GT.U32.AND P3, PT, R61, UR7, PT ;  /* 0x000000073d007c0c */ /* 0x000fe2000bf64070 */
[----:B------:R-:W-:Y:S01]  /*4580*/  IMAD.IADD R64, R200, 0x1, R65 ;  /* 0x00000001c8407824 */ /* 0x000fe200078e0241 */
[----:B--2---:R-:W-:Y:S01]  /*4590*/  SHF.R.U32.HI R113, RZ, 0x18, R103 ;  /* 0x00000018ff717819 */ /* 0x004fe20000011667 */
[----:B-1----:R-:W-:Y:S01]  /*45a0*/  @!P0 FADD.FTZ R101, -R101, -RZ ;  /* 0x800000ff65658221 */ /* 0x002fe20000010100 */
[----:B------:R-:W-:Y:S02]  /*45b0*/  LOP3.LUT R105, R105, 0xff, RZ, 0xc0, !PT ;  /* 0x000000ff69697812 */ /* 0x000fe400078ec0ff */
[----:B------:R-:W-:Y:S02]  /*45c0*/  ISETP.LE.U32.AND P1, PT, R113, UR7, PT ;  /* 0x0000000771007c0c */ /* 0x000fe4000bf23070 */
[----:B------:R1:W2:Y:S01]  /*45d0*/  MUFU.EX2 R113, R249 ;  /* 0x000000f900717308 */ /* 0x0002a20000000800 */
[----:B------:R-:W-:Y:S01]  /*45e0*/  F2FP.RELU.BF16.F32.PACK_AB R103, R185, R184 ;  /* 0x000000b8b967723e */ /* 0x000fe200000018ff */
[----:B------:R-:W-:Y:S01]  /*45f0*/  @P6 FADD.FTZ R190, -R190, -RZ ;  /* 0x800000ffbebe6221 */ /* 0x000fe20000010100 */
[----:B----4-:R-:W-:Y:S02]  /*4600*/  F2FP.RELU.BF16.F32.PACK_AB R106, R187, R186 ;  /* 0x000000babb6a723e */ /* 0x010fe400000018ff */
[----:B------:R-:W-:Y:S01]  /*4610*/  ISETP.LE.U32.AND P2, PT, R105, UR7, PT ;  /* 0x0000000769007c0c */ /* 0x000fe2000bf43070 */
[----:B------:R4:W-:Y:S01]  /*4620*/  STS [R203], R103 ;  /* 0x00000067cb007388 */ /* 0x0009e20000000800 */
[----:B------:R-:W-:Y:S01]  /*4630*/  ISETP.GT.U32.AND P6, PT, R13, UR7, PT ;  /* 0x000000070d007c0c */ /* 0x000fe2000bfc4070 */
[----:B------:R-:W-:Y:S01]  /*4640*/  @P3 FADD.FTZ R114, -R114, -RZ ;  /* 0x800000ff72723221 */ /* 0x000fe20000010100 */
[----:B------:R-:W-:Y:S01]  /*4650*/  F2FP.RELU.BF16.F32.PACK_AB R181, R190, R189 ;  /* 0x000000bdbeb5723e */ /* 0x000fe200000018ff */
[----:B------:R2:W-:Y:S01]  /*4660*/  STS [R203+0x400], R106 ;  /* 0x0004006acb007388 */ /* 0x0005e20000000800 */
[----:B------:R-:W-:Y:S01]  /*4670*/  @!P1 FADD.FTZ R115, -R115, -RZ ;  /* 0x800000ff73739221 */ /* 0x000fe20000010100 */
[----:B------:R-:W-:Y:S02]  /*4680*/  F2FP.RELU.BF16.F32.PACK_AB R107, R252, R201 ;  /* 0x000000c9fc6b723e */ /* 0x000fe400000018ff */
[----:B------:R-:W-:Y:S01]  /*4690*/  STS [R248+0x400], R181 ;  /* 0x000400b5f8007388 */ /* 0x000fe20000000800 */
[----:B------:R-:W-:Y:S02]  /*46a0*/  FSETP.GE.FTZ.AND P3, PT, R184, RZ, PT ;  /* 0x000000ffb800720b */ /* 0x000fe40003f76000 */
[----:B-1----:R-:W-:Y:S01]  /*46b0*/  F2FP.RELU.BF16.F32.PACK_AB R249, R191, R188 ;  /* 0x000000bcbff9723e */ /* 0x002fe200000018ff */
[----:B------:R-:W-:Y:S01]  /*46c0*/  @!P2 FADD.FTZ R180, -R180, -RZ ;  /* 0x800000ffb4b4a221 */ /* 0x000fe20000010100 */
[----:B------:R-:W-:Y:S01]  /*46d0*/  ISETP.GT.U32.AND P2, PT, R14, UR7, PT ;  /* 0x000000070e007c0c */ /* 0x000fe2000bf44070 */
[----:B------:R-:W-:Y:S01]  /*46e0*/  @P6 FADD.FTZ R102, -R102, -RZ ;  /* 0x800000ff66666221 */ /* 0x000fe20000010100 */
[----:B------:R-:W-:Y:S01]  /*46f0*/  FSETP.GE.FTZ.AND P1, PT, R188, RZ, PT ;  /* 0x000000ffbc00720b */ /* 0x000fe20003f36000 */
[----:B------:R1:W-:Y:S01]  /*4700*/  STS [R248], R249 ;  /* 0x000000f9f8007388 */ /* 0x0003e20000000800 */
[----:B------:R-:W-:Y:S02]  /*4710*/  F2FP.RELU.BF16.F32.PACK_AB R105, R115, R180 ;  /* 0x000000b47369723e */ /* 0x000fe400000018ff */
[----:B------:R-:W-:Y:S01]  /*4720*/  FSETP.GE.FTZ.AND P0, PT, R191, RZ, PT ;  /* 0x000000ffbf00720b */ /* 0x000fe20003f16000 */
[----:B------:R-:W-:Y:S01]  /*4730*/  STS [R205], R107 ;  /* 0x0000006bcd007388 */ /* 0x000fe20000000800 */
[----:B------:R-:W-:Y:S03]  /*4740*/  ISETP.GT.AND P6, PT, R238, R221, PT ;  /* 0x000000ddee00720c */ /* 0x000fe60003fc4270 */
[----:B------:R-:W-:Y:S01]  /*4750*/  STS [R205+0x400], R105 ;  /* 0x00040069cd007388 */ /* 0x000fe20000000800 */
[----:B----4-:R-:W-:Y:S01]  /*4760*/  F2FP.RELU.BF16.F32.PACK_AB R103, R102, R101 ;  /* 0x000000656667723e */ /* 0x010fe200000018ff */
[----:B--2---:R-:W-:Y:S01]  /*4770*/  @P2 FADD.FTZ R113, -R113, -RZ ;  /* 0x800000ff71712221 */ /* 0x004fe20000010100 */
[----:B------:R-:W-:Y:S04]  /*4780*/  FSETP.GE.FTZ.AND P2, PT, R185, RZ, PT ;  /* 0x000000ffb900720b */ /* 0x000fe80003f56000 */
[----:B------:R-:W-:Y:S01]  /*4790*/  F2FP.RELU.BF16.F32.PACK_AB R106, R113, R114 ;  /* 0x00000072716a723e */ /* 0x000fe200000018ff */
[----:B-1----:R-:W-:Y:S05]  /*47a0*/  IMAD.IADD R249, R205, 0x1, R246 ;  /* 0x00000001cdf97824 */ /* 0x002fea00078e02f6 */
[----:B------:R-:W-:Y:S04]  /*47b0*/  STS [R249], R103 ;  /* 0x00000067f9007388 */ /* 0x000fe80000000800 */
[----:B------:R-:W-:Y:S04]  /*47c0*/  STS [R249+0x400], R106 ;  /* 0x0004006af9007388 */ /* 0x000fe80000000800 */
[----:B------:R-:W1:Y:S08]  /*47d0*/  LDSM.16.M88.4 R52, [R199+0x8000] ;  /* 0x00800000c734783b */ /* 0x000e700000000200 */
[----:B------:R-:W2:Y:S08]  /*47e0*/  LDSM.16.M88.4 R56, [R66+0x8000] ;  /* 0x008000004238783b */ /* 0x000eb00000000200 */
[----:B------:R-:W4:Y:S01]  /*47f0*/  LDSM.16.M88.4 R60, [R65] ;  /* 0x00000000413c783b */ /* 0x000f220000000200 */
[C---:B-1----:R-:W-:Y:S08]  /*4800*/  HMMA.16816.F32.BF16 R4, R52.reuse, R116, RZ ;  /* 0x000000743404723c */ /* 0x042ff000000418ff */
[C---:B------:R-:W-:Y:S08]  /*4810*/  HMMA.16816.F32.BF16 R8, R52.reuse, R118, RZ ;  /* 0x000000763408723c */ /* 0x040ff000000418ff */
[C---:B------:R-:W-:Y:S08]  /*4820*/  HMMA.16816.F32.BF16 R12, R52.reuse, R120, RZ ;  /* 0x00000078340c723c */ /* 0x040ff000000418ff */
[----:B------:R-:W-:Y:S01]  /*4830*/  HMMA.16816.F32.BF16 R16, R52, R122, RZ ;  /* 0x0000007a3410723c */ /* 0x000fe200000418ff */
[----:B------:R-:W1:Y:S07]  /*4840*/  LDSM.16.M88.4 R52, [R64] ;  /* 0x000000004034783b */ /* 0x000e6e0000000200 */
[C---:B--2---:R-:W-:Y:S08]  /*4850*/  HMMA.16816.F32.BF16 R4, R56.reuse, R124, R4 ;  /* 0x0000007c3804723c */ /* 0x044ff00000041804 */
[C---:B------:R-:W-:Y:S08]  /*4860*/  HMMA.16816.F32.BF16 R8, R56.reuse, R126, R8 ;  /* 0x0000007e3808723c */ /* 0x040ff00000041808 */
[C---:B------:R-:W-:Y:S08]  /*4870*/  HMMA.16816.F32.BF16 R12, R56.reuse, R128, R12 ;  /* 0x00000080380c723c */ /* 0x040ff0000004180c */
[----:B------:R-:W-:Y:S01]  /*4880*/  HMMA.16816.F32.BF16 R16, R56, R130, R16 ;  /* 0x000000823810723c */ /* 0x000fe20000041810 */
[----:B------:R-:W2:Y:S07]  /*4890*/  LDSM.16.M88.4 R56, [R199+0xa000] ;  /* 0x00a00000c738783b */ /* 0x000eae0000000200 */
        /* <DEDUP_REMOVED lines=26> */
[C---:B---3--:R-:W-:Y:S01]  /*4a40*/  FADD.FTZ R106, -R183.reuse, R4 ;  /* 0x00000004b76a7221 */ /* 0x048fe20000010100 */
[----:B------:R-:W-:Y:S04]  /*4a50*/  FADD.FTZ R103, -R183, R5 ;  /* 0x00000005b7677221 */ /* 0x000fe80000010100 */
[-C--:B------:R-:W-:Y:S01]  /*4a60*/  FSEL R181, R106, R183.reuse, P3 ;  /* 0x000000b76ab57208 */ /* 0x080fe20001800000 */
[----:B------:R-:W-:Y:S03]  /*4a70*/  HMMA.16816.F32.BF16 R16, R56, R178, R16 ;  /* 0x000000b23810723c */ /* 0x000fe60000041810 */
[----:B------:R-:W-:Y:S01]  /*4a80*/  FSEL R106, R103, R183, P2 ;  /* 0x000000b7676a7208 */ /* 0x000fe20001000000 */
[----:B------:R-:W-:Y:S01]  /*4a90*/  FADD.FTZ R105, -R183, R8 ;  /* 0x00000008b7697221 */ /* 0x000fe20000010100 */
[----:B------:R-:W-:Y:S01]  /*4aa0*/  FSETP.GE.FTZ.AND P2, PT, R201, RZ, PT ;  /* 0x000000ffc900720b */ /* 0x000fe20003f56000 */
[----:B------:R-:W-:Y:S01]  /*4ab0*/  FADD.FTZ R107, -R183, R9 ;  /* 0x00000009b76b7221 */ /* 0x000fe20000010100 */
[----:B------:R-:W-:Y:S01]  /*4ac0*/  FSETP.GE.FTZ.AND P3, PT, R186, RZ, PT ;  /* 0x000000ffba00720b */ /* 0x000fe20003f76000 */
[----:B------:R-:W-:Y:S01]  /*4ad0*/  FMUL.FTZ R184, R184, R181 ;  /* 0x000000b5b8b87220 */ /* 0x000fe20000410000 */
[-C--:B------:R-:W-:Y:S01]  /*4ae0*/  FSEL R105, R105, R183.reuse, P1 ;  /* 0x000000b769697208 */ /* 0x080fe20000800000 */
[----:B------:R-:W-:Y:S01]  /*4af0*/  FMUL.FTZ R185, R185, R106 ;  /* 0x0000006ab9b97220 */ /* 0x000fe20000410000 */
[----:B------:R-:W-:Y:S01]  /*4b00*/  FSETP.GE.FTZ.AND P1, PT, R252, RZ, PT ;  /* 0x000000fffc00720b */ /* 0x000fe20003f36000 */
[----:B------:R-:W-:Y:S01]  /*4b10*/  FADD.FTZ R106, -R183, R12 ;  /* 0x0000000cb76a7221 */ /* 0x000fe20000010100 */
[----:B------:R-:W-:Y:S01]  /*4b20*/  FSEL R107, R107, R183, P0 ;  /* 0x000000b76b6b7208 */ /* 0x000fe20000000000 */
[----:B------:R-:W-:Y:S01]  /*4b30*/  FADD.FTZ R103, -R183, R13 ;  /* 0x0000000db7677221 */ /* 0x000fe20000010100 */
[----:B------:R-:W-:Y:S01]  /*4b40*/  FSETP.GE.FTZ.AND P0, PT, R102, RZ, PT ;  /* 0x000000ff6600720b */ /* 0x000fe20003f16000 */
[----:B------:R-:W-:Y:S01]  /*4b50*/  FMUL.FTZ R188, R188, R105 ;  /* 0x00000069bcbc7220 */ /* 0x000fe20000410000 */
[----:B------:R-:W-:Y:S01]  /*4b60*/  F2FP.BF16.F32.PACK_AB R184, R185, R184 ;  /* 0x000000b8b9b8723e */ /* 0x000fe200000010ff */
[----:B------:R-:W-:Y:S01]  /*4b70*/  FMUL.FTZ R191, R191, R107 ;  /* 0x0000006bbfbf7220 */ /* 0x000fe20000410000 */
[-C--:B------:R-:W-:Y:S01]  /*4b80*/  FSEL R185, R106, R183.reuse, P2 ;  /* 0x000000b76ab97208 */ /* 0x080fe20001000000 */
[----:B------:R-:W-:Y:S01]  /*4b90*/  FADD.FTZ R106, -R183, R16 ;  /* 0x00000010b76a7221 */ /* 0x000fe20000010100 */
[----:B------:R-:W-:Y:S02]  /*4ba0*/  FSEL R103, R103, R183, P1 ;  /* 0x000000b767677208 */ /* 0x000fe40000800000 */
[----:B------:R-:W-:Y:S01]  /*4bb0*/  FSETP.GE.FTZ.AND P1, PT, R101, RZ, PT ;  /* 0x000000ff6500720b */ /* 0x000fe20003f36000 */
[----:B------:R-:W-:Y:S01]  /*4bc0*/  FMUL.FTZ R185, R201, R185 ;  /* 0x000000b9c9b97220 */ /* 0x000fe20000410000 */
[----:B------:R-:W-:Y:S01]  /*4bd0*/  F2FP.BF16.F32.PACK_AB R191, R191, R188 ;  /* 0x000000bcbfbf723e */ /* 0x000fe200000010ff */
[----:B------:R-:W-:Y:S01]  /*4be0*/  FMUL.FTZ R252, R252, R103 ;  /* 0x00000067fcfc7220 */ /* 0x000fe20000410000 */
[----:B------:R-:W-:Y:S01]  /*4bf0*/  FSEL R201, R106, R183, P1 ;  /* 0x000000b76ac97208 */ /* 0x000fe20000800000 */
[----:B------:R-:W-:Y:S01]  /*4c00*/  @P0 FADD.FTZ R183, -R183, R17 ;  /* 0x00000011b7b70221 */ /* 0x000fe20000010100 */
[----:B------:R-:W-:Y:S02]  /*4c10*/  FADD.FTZ R188, -R182, R7 ;  /* 0x00000007b6bc7221 */ /* 0x000fe40000010100 */
[----:B------:R-:W-:Y:S01]  /*4c20*/  F2FP.BF16.F32.PACK_AB R252, R252, R185 ;  /* 0x000000b9fcfc723e */ /* 0x000fe200000010ff */
[----:B------:R-:W-:Y:S01]  /*4c30*/  FMUL.FTZ R201, R101, R201 ;  /* 0x000000c965c97220 */ /* 0x000fe20000410000 */
[----:B------:R-:W-:Y:S01]  /*4c40*/  FADD.FTZ R185, -R182, R6 ;  /* 0x00000006b6b97221 */ /* 0x000fe20000010100 */
[----:B------:R-:W-:Y:S06]  /*4c50*/  @!P6 BRA `(.L_x_658) ;  /* 0x0000000000c0e947 */ /* 0x000fec0003800000 */
[----:B------:R-:W1:Y:S01]  /*4c60*/  LDC R6, c[0x0][0x3b0] ;  /* 0x0000ec00ff067b82 */ /* 0x000e620000000800 */
[----:B------:R-:W-:Y:S02]  /*4c70*/  IADD3 R7, P0, PT, RZ, -UR30, RZ ;  /* 0x8000001eff077c10 */ /* 0x000fe4000ff1e0ff */
[----:B------:R-:W-:Y:S02]  /*4c80*/  ISETP.GE.AND P2, PT, R204, UR4, PT ;  /* 0x00000004cc007c0c */ /* 0x000fe4000bf46270 */
[----:B------:R-:W-:Y:S03]  /*4c90*/  ISETP.GE.AND P1, PT, R208, UR4, PT ;  /* 0x00000004d0007c0c */ /* 0x000fe6000bf26270 */
[----:B------:R-:W1:Y:S02]  /*4ca0*/  LDC R5, c[0x0][0x3b4] ;  /* 0x0000ed00ff057b82 */ /* 0x000e640000000800 */
[C---:B-1----:R-:W-:Y:S01]  /*4cb0*/  SHF.L.U64.HI R5, R6.reuse, 0x5, R5 ;  /* 0x0000000506057819 */ /* 0x042fe20000010205 */
[----:B------:R-:W-:Y:S04]  /*4cc0*/  IMAD.SHL.U32 R4, R6, 0x40, RZ ;  /* 0x0000004006047824 */ /* 0x000fe800078e00ff */
[----:B------:R-:W-:Y:S05]  /*4cd0*/  IMAD.X R4, RZ, RZ, ~R4, P0 ;  /* 0x000000ffff047224 */ /* 0x000fea00000e0e04 */
[----:B------:R-:W-:Y:S04]  /*4ce0*/  SHF.R.S64 R7, R7, 0x1f, R4 ;  /* 0x0000001f07077819 */ /* 0x000fe80000001004 */
[----:B------:R-:W-:Y:S02]  /*4cf0*/  IADD3 R224, P0, PT, R7, R224, RZ ;  /* 0x000000e007e07210 */ /* 0x000fe40007f1e0ff */
[----:B------:R-:W-:Y:S02]  /*4d00*/  LOP3.LUT R7, R238, 0x1, RZ, 0xc0, !PT ;  /* 0x00000001ee077812 */ /* 0x000fe400078ec0ff */
[----:B------:R-:W-:Y:S01]  /*4d10*/  LEA.HI.X.SX32 R225, R4, R225, 0x1, P0 ;  /* 0x000000e104e17211 */ /* 0x000fe200000f0eff */
[----:B------:R-:W-:Y:S01]  /*4d20*/  IMAD.SHL.U32 R4, R6, 0x20, RZ ;  /* 0x0000002006047824 */ /* 0x000fe200078e00ff */
[----:B------:R-:W-:Y:S01]  /*4d30*/  ISETP.NE.U32.AND P0, PT, R7, 0x1, PT ;  /* 0x000000010700780c */ /* 0x000fe20003f05070 */
[----:B------:R-:W-:Y:S05]  /*4d40*/  IMAD.MOV.U32 R7, RZ, RZ, -0x4000 ;  /* 0xffffc000ff077424 */ /* 0x000fea00078e00ff */
[----:B------:R-:W-:Y:S02]  /*4d50*/  SEL R7, R7, 0x4000, !P0 ;  /* 0x0000400007077807 */ /* 0x000fe40004000000 */
[CC--:B------:R-:W-:Y:S03]  /*4d60*/  @!P2 LEA R12, P0, R4.reuse, R224.reuse, 0x1 ;  /* 0x000000e0040ca211 */ /* 0x0c0fe600078008ff */
[----:B------:R-:W-:Y:S01]  /*4d70*/  IMAD.IADD R231, R231, 0x1, R7 ;  /* 0x00000001e7e77824 */ /* 0x000fe200078e0207 */
[-C--:B------:R-:W-:Y:S01]  /*4d80*/  @!P2 LEA.HI.X R13, R4, R225.reuse, R5, 0x1, P0 ;  /* 0x000000e1040da211 */ /* 0x080fe200000f0c05 */
[--C-:B------:R-:W-:Y:S01]  /*4d90*/  IMAD.IADD R236, R236, 0x1, R7.reuse ;  /* 0x00000001ecec7824 */ /* 0x100fe200078e0207 */
[----:B------:R-:W-:Y:S01]  /*4da0*/  @!P1 LEA R8, P0, R4, R224, 0x1 ;  /* 0x000000e004089211 */ /* 0x000fe200078008ff */
[----:B------:R-:W-:Y:S01]  /*4db0*/  IMAD.IADD R194, R194, 0x1, R7 ;  /* 0x00000001c2c27824 */ /* 0x000fe200078e0207 */
[----:B------:R-:W-:Y:S01]  /*4dc0*/  @!PT LDS RZ, [RZ] ;  /* 0x00000000fffff984 */ /* 0x000fe20000000800 */
[----:B------:R-:W-:Y:S01]  /*4dd0*/  @!PT LDS RZ, [RZ] ;  /* 0x00000000fffff984 */ /* 0x000fe20000000800 */
[----:B------:R-:W-:Y:S01]  /*4de0*/  @!PT LDS RZ, [RZ] ;  /* 0x00000000fffff984 */ /* 0x000fe20000000800 */
[----:B------:R1:W-:Y:S02]  /*4df0*/  @!P2 LDGSTS.E.BYPASS.LTC128B.128 [R231], desc[UR26][R224.64] ;  /* 0x00000000e0e7afae */ /* 0x0003e4000b981a1a */
[----:B------:R-:W-:Y:S02]  /*4e00*/  @!P1 LEA.HI.X R9, R4, R225, R5, 0x1, P0 ;  /* 0x000000e104099211 */ /* 0x000fe400000f0c05 */
        /* <DEDUP_REMOVED lines=21> */
.L_x_658:
[----:B------:R-:W-:Y:S01]  /*4f60*/  FSETP.GE.FTZ.AND P0, PT, R187, RZ, PT ;  /* 0x000000ffbb00720b */ /* 0x000fe20003f16000 */
[C---:B------:R-:W-:Y:S01]  /*4f70*/  FADD.FTZ R5, -R182.reuse, R10 ;  /* 0x0000000ab6057221 */ /* 0x040fe20000010100 */
[C---:B------:R-:W-:Y:S01]  /*4f80*/  FADD.FTZ R11, -R182.reuse, R11 ;  /* 0x0000000bb60b7221 */ /* 0x040fe20000010100 */
[-C--:B------:R-:W-:Y:S01]  /*4f90*/  FSEL R185, R185, R182.reuse, P3 ;  /* 0x000000b6b9b97208 */ /* 0x080fe20001800000 */
[----:B------:R-:W-:Y:S01]  /*4fa0*/  FADD.FTZ R15, -R182, R15 ;  /* 0x0000000fb60f7221 */ /* 0x000fe20000010100 */
[----:B------:R-:W-:Y:S01]  /*4fb0*/  FSEL R188, R188, R182, P0 ;  /* 0x000000b6bcbc7208 */ /* 0x000fe20000000000 */
[----:B------:R-:W-:Y:S01]  /*4fc0*/  FADD.FTZ R7, -R182, R18 ;  /* 0x00000012b6077221 */ /* 0x000fe20000010100 */
[----:B------:R-:W-:Y:S01]  /*4fd0*/  FSETP.GE.FTZ.AND P0, PT, R189, RZ, PT ;  /* 0x000000ffbd00720b */ /* 0x000fe20003f16000 */
[----:B------:R-:W-:Y:S01]  /*4fe0*/  FMUL.FTZ R185, R186, R185 ;  /* 0x000000b9bab97220 */ /* 0x000fe20000410000 */
[----:B------:R-:W-:Y:S01]  /*4ff0*/  FSETP.GE.FTZ.AND P1, PT, R190, RZ, PT ;  /* 0x000000ffbe00720b */ /* 0x000fe20003f36000 */
[----:B------:R-:W-:Y:S01]  /*5000*/  FMUL.FTZ R188, R187, R188 ;  /* 0x000000bcbbbc7220 */ /* 0x000fe20000410000 */
[-C--:B------:R-:W-:Y:S01]  /*5010*/  FSEL R4, R5, R182.reuse, P0 ;  /* 0x000000b605047208 */ /* 0x080fe20000000000 */
[----:B------:R-:W-:Y:S01]  /*5020*/  FADD.FTZ R5, -R182, R14 ;  /* 0x0000000eb6057221 */ /* 0x000fe20000010100 */
[----:B------:R-:W-:Y:S01]  /*5030*/  FSETP.GE.FTZ.AND P0, PT, R113, RZ, PT ;  /* 0x000000ff7100720b */ /* 0x000fe20003f16000 */
[----:B------:R-:W-:Y:S01]  /*5040*/  STS [R203+-0x2000], R184 ;  /* 0xffe000b8cb007388 */ /* 0x000fe20000000800 */
[----:B------:R-:W-:Y:S01]  /*5050*/  FSEL R11, R11, R182, P1 ;  /* 0x000000b60b0b7208 */ /* 0x000fe20000800000 */
[----:B------:R-:W-:Y:S01]  /*5060*/  FMUL.FTZ R4, R189, R4 ;  /* 0x00000004bd047220 */ /* 0x000fe20000410000 */
[----:B------:R-:W-:Y:S01]  /*5070*/  FSETP.GE.FTZ.AND P2, PT, R115, RZ, PT ;  /* 0x000000ff7300720b */ /* 0x000fe20003f56000 */
[----:B------:R-:W-:Y:S01]  /*5080*/  FMUL.FTZ R102, R102, R183 ;  /* 0x000000b766667220 */ /* 0x000fe20000410000 */
[----:B------:R-:W-:Y:S01]  /*5090*/  FSETP.GE.FTZ.AND P3, PT, R180, RZ, PT ;  /* 0x000000ffb400720b */ /* 0x000fe20003f76000 */
[----:B------:R-:W-:Y:S01]  /*50a0*/  FMUL.FTZ R11, R190, R11 ;  /* 0x0000000bbe0b7220 */ /* 0x000fe20000410000 */
[-C--:B------:R-:W-:Y:S01]  /*50b0*/  FSEL R6, R15, R182.reuse, P2 ;  /* 0x000000b60f067208 */ /* 0x080fe20001000000 */
[C---:B------:R-:W-:Y:S01]  /*50c0*/  VIADD R108, R196.reuse, 0x40 ;  /* 0x00000040c46c7836 */ /* 0x040fe20000000000 */
[----:B------:R-:W-:Y:S01]  /*50d0*/  FSEL R5, R5, R182, P3 ;  /* 0x000000b605057208 */ /* 0x000fe20001800000 */
[----:B------:R-:W-:Y:S01]  /*50e0*/  @P4 VIADD R108, R196, 0xffffffc0 ;  /* 0xffffffc0c46c4836 */ /* 0x000fe20000000000 */
        /* <DEDUP_REMOVED lines=12> */
[----:B------:R-:W-:Y:S04]  /*51b0*/  F2FP.BF16.F32.PACK_AB R102, R102, R201 ;  /* 0x000000c96666723e */ /* 0x000fe800000010ff */
[----:B------:R-:W-:Y:S01]  /*51c0*/  STS [R248+-0x1c00], R53 ;  /* 0xffe40035f8007388 */ /* 0x000fe20000000800 */
[----:B------:R-:W-:Y:S04]  /*51d0*/  F2FP.BF16.F32.PACK_AB R182, R182, R7 ;  /* 0x00000007b6b6723e */ /* 0x000fe800000010ff */
[----:B------:R-:W-:Y:S05]  /*51e0*/  STS [R205+-0x2000], R252 ;  /* 0xffe000fccd007388 */ /* 0x000fea0000000800 */
[----:B------:R-:W-:Y:S05]  /*51f0*/  STS [R205+-0x1c00], R60 ;  /* 0xffe4003ccd007388 */ /* 0x000fea0000000800 */
[----:B------:R-:W-:Y:S05]  /*5200*/  STS [R249+-0x2000], R102 ;  /* 0xffe00066f9007388 */ /* 0x000fea0000000800 */
[----:B------:R2:W-:Y:S01]  /*5210*/  STS [R249+-0x1c00], R182 ;  /* 0xffe400b6f9007388 */ /* 0x0005e20000000800 */
        /* <DEDUP_REMOVED lines=56> */
[----:B------:R-:W-:Y:S01]  /*55a0*/  IMAD.SHL.U32 R5, R211, 0x8, RZ ;  /* 0x00000008d3057824 */ /* 0x000fe200078e00ff */
[----:B------:R-:W-:Y:S01]  /*55b0*/  ISETP.GE.AND P2, PT, R208, UR4, PT ;  /* 0x00000004d0007c0c */ /* 0x000fe2000bf46270 */
[----:B------:R-:W-:Y:S01]  /*55c0*/  IMAD.U32 R9, RZ, RZ, UR33 ;  /* 0x00000021ff097e24 */ /* 0x000fe2000f8e00ff */
[----:B------:R-:W-:Y:S01]  /*55d0*/  ISETP.GE.AND P3, PT, R204, UR4, PT ;  /* 0x00000004cc007c0c */ /* 0x000fe2000bf66270 */
[----:B------:R-:W-:Y:S01]  /*55e0*/  IMAD.X R4, RZ, RZ, ~UR13, P0 ;  /* 0x8000000dff047e24 */ /* 0x000fe200080e06ff */
[----:B------:R-:W-:Y:S01]  /*55f0*/  LOP3.LUT R10, R5, 0x1f8, RZ, 0xc0, !PT ;  /* 0x000001f8050a7812 */ /* 0x000fe200078ec0ff */
[----:B------:R-:W-:Y:S02]  /*5600*/  IMAD.U32 R8, RZ, RZ, UR33 ;  /* 0x00000021ff087e24 */ /* 0x000fe4000f8e00ff */
[----:B------:R-:W-:Y:S01]  /*5610*/  IMAD.U32 R6, RZ, RZ, UR32 ;  /* 0x00000020ff067e24 */ /* 0x000fe2000f8e00ff */
[----:B------:R-:W-:Y:S02]  /*5620*/  SHF.R.S64 R7, R7, 0x1f, R4 ;  /* 0x0000001f07077819 */ /* 0x000fe40000001004 */
[----:B------:R-:W-:Y:S02]  /*5630*/  LOP3.LUT R10, R10, 0x38, R211, 0x78, !PT ;  /* 0x000000380a0a7812 */ /* 0x000fe400078e78d3 */
[----:B------:R-:W-:Y:S01]  /*5640*/  IADD3 R226, P0, PT, R7, R226, RZ ;  /* 0x000000e207e27210 */ /* 0x000fe20007f1e0ff */
[----:B------:R-:W-:Y:S01]  /*5650*/  IMAD.U32 R7, RZ, RZ, UR33 ;  /* 0x00000021ff077e24 */ /* 0x000fe2000f8e00ff */
[----:B------:R-:W-:Y:S01]  /*5660*/  LOP3.LUT R10, R10, 0x1e00, R5, 0xf8, !PT ;  /* 0x00001e000a0a7812 */ /* 0x000fe200078ef805 */
[----:B------:R-:W-:Y:S01]  /*5670*/  IMAD.U32 R5, RZ, RZ, UR33 ;  /* 0x00000021ff057e24 */ /* 0x000fe2000f8e00ff */
[----:B------:R-:W-:Y:S01]  /*5680*/  LEA.HI.X.SX32 R227, R4, R227, 0x1, P0 ;  /* 0x000000e304e37211 */ /* 0x000fe200000f0eff */
[----:B------:R-:W-:Y:S01]  /*5690*/  IMAD.U32 R4, RZ, RZ, UR32 ;  /* 0x00000020ff047e24 */ /* 0x000fe2000f8e00ff */
[-C--:B------:R-:W-:Y:S02]  /*56a0*/  @!P2 LEA R14, P0, R7, R226.reuse, 0x1 ;  /* 0x000000e2070ea211 */ /* 0x080fe400078008ff */
[----:B------:R-:W-:Y:S02]  /*56b0*/  LEA R7, R10, UR22, 0x1 ;  /* 0x000000160a077c11 */ /* 0x000fe4000f8e08ff */
[----:B------:R-:W-:Y:S02]  /*56c0*/  @!P3 LEA R12, P1, R9, R226, 0x1 ;  /* 0x000000e2090cb211 */ /* 0x000fe400078208ff */
[-C--:B------:R-:W-:Y:S01]  /*56d0*/  @!P2 LEA.HI.X R15, R5, R227.reuse, R4, 0x1, P0 ;  /* 0x000000e3050fa211 */ /* 0x080fe200000f0c04 */
[----:B------:R-:W-:Y:S01]  /*56e0*/  @!PT LDS RZ, [RZ] ;  /* 0x00000000fffff984 */ /* 0x000fe20000000800 */
[----:B------:R-:W-:Y:S01]  /*56f0*/  @!PT LDS RZ, [RZ] ;  /* 0x00000000fffff984 */ /* 0x000fe20000000800 */
[----:B------:R-:W-:Y:S01]  /*5700*/  @!PT LDS RZ, [RZ] ;  /* 0x00000000fffff984 */ /* 0x000fe20000000800 */
[----:B------:R1:W-:Y:S01]  /*5710*/  @!P3 LDGSTS.E.BYPASS.LTC128B.128 [R7+0x8000], desc[UR26][R226.64] ;  /* 0x08000000e207bfae */ /* 0x0003e2000b981a1a */
[----:B------:R-:W-:Y:S03]  /*5720*/  @!P3 LEA.HI.X R13, R8, R227, R6, 0x1, P1 ;  /* 0x000000e3080db211 */ /* 0x000fe600008f0c06 */
        /* <DEDUP_REMOVED lines=17> */
.L_x_659:
[----:B------:R-:W-:Y:S01]  /*5840*/  LDSM.16.M88.4 R100, [R195] ;  /* 0x00000000c364783b */ /* 0x000fe20000000200 */
[C---:B------:R-:W-:Y:S01]  /*5850*/  IMAD.IADD R184, R195.reuse, 0x1, R200 ;  /* 0x00000001c3b87824 */ /* 0x040fe200078e02c8 */
[----:B------:R-:W-:Y:S01]  /*5860*/  ISETP.GT.AND P1, PT, R238, R221, PT ;  /* 0x000000ddee00720c */ /* 0x000fe20003f24270 */
[----:B------:R-:W-:Y:S01]  /*5870*/  IMAD.MOV.U32 R201, RZ, RZ, R207 ;  /* 0x000000ffffc97224 */ /* 0x000fe200078e00cf */
[----:B------:R-:W1:Y:S01]  /*5880*/  LDSM.16.MT88.4 R16, [R197+0xc000] ;  /* 0x00c00000c510783b */ /* 0x000e620000004200 */
[----:B------:R-:W-:Y:S01]  /*5890*/  @P4 VIADD R201, R195, 0xffffffc0 ;  /* 0xffffffc0c3c94836 */ /* 0x000fe20000000000 */
[----:B------:R-:W-:Y:S01]  /*58a0*/  @P6 IADD3 R222, P2, PT, R222, -0x100, RZ ;  /* 0xffffff00dede6810 */ /* 0x000fe20007f5e0ff */
[----:B------:R-:W-:Y:S01]  /*58b0*/  VIADD R232, R232, 0xffffffc0 ;  /* 0xffffffc0e8e87836 */ /* 0x000fe20000000000 */
[----:B------:R-:W2:Y:S02]  /*58c0*/  LDSM.16.M88.4 R60, [R195+0x1000] ;  /* 0x00100000c33c783b */ /* 0x000ea40000000200 */
[----:B------:R-:W-:Y:S02]  /*58d0*/  @P6 IADD3.X R223, PT, PT, R223, -0x1, RZ, P2, !PT ;  /* 0xffffffffdfdf6810 */ /* 0x000fe400017fe4ff */
[----:B------:R-:W3:Y:S04]  /*58e0*/  LDSM.16.MT88.4 R64, [R197+0xe000] ;  /* 0x00e00000c540783b */ /* 0x000ee80000004200 */
[----:B------:R-:W-:Y:S04]  /*58f0*/  LDSM.16.MT88.4 R108, [R197+0xc800] ;  /* 0x00c80000c56c783b */ /* 0x000fe80000004200 */
[----:B------:R-:W4:Y:S04]  /*5900*/  LDSM.16.M88.4 R104, [R184] ;  /* 0x00000000b868783b */ /* 0x000f280000000200 */
[----:B------:R-:W4:Y:S04]  /*5910*/  LDSM.16.M88.4 R112, [R184+0x1000] ;  /* 0x00100000b870783b */ /* 0x000f280000000200 */
[----:B------:R-:W4:Y:S04]  /*5920*/  LDSM.16.MT88.4 R180, [R197+0xe800] ;  /* 0x00e80000c5b4783b */ /* 0x000f280000004200 */
[----:B------:R-:W-:Y:S04]  /*5930*/  LDSM.16.M88.4 R184, [R201+0x1000] ;  /* 0x00100000c9b8783b */ /* 0x000fe80000000200 */
[----:B------:R-:W-:Y:S01]  /*5940*/  LDSM.16.MT88.4 R188, [R197+0xf000] ;  /* 0x00f00000c5bc783b */ /* 0x000fe20000004200 */
        /* <DEDUP_REMOVED lines=15> */
[C---:B------:R-:W-:Y:S04]  /*5a40*/  HMMA.16816.F32.BF16 R56, R112.reuse, R180, R56 ;  /* 0x000000b47038723c */ /* 0x040fe80000041838 */
[----:B------:R-:W-:Y:S04]  /*5a50*/  IMAD.IADD R180, R200, 0x1, R201 ;  /* 0x00000001c8b47824 */ /* 0x000fe800078e02c9 */
[-C--:B------:R-:W-:Y:S01]  /*5a60*/  HMMA.16816.F32.BF16 R60, R112, R182.reuse, R60 ;  /* 0x000000b6703c723c */ /* 0x080fe2000004183c */
[----:B------:R-:W-:Y:S07]  /*5a70*/  LDSM.16.M88.4 R112, [R180+0x1000] ;  /* 0x00100000b470783b */ /* 0x000fee0000000200 */
[----:B------:R-:W-:Y:S01]  /*5a80*/  HMMA.16816.F32.BF16 R64, R104, R182, R64 ;  /* 0x000000b66840723c */ /* 0x000fe20000041840 */
[----:B------:R-:W-:Y:S03]  /*5a90*/  LDSM.16.M88.4 R104, [R180] ;  /* 0x00000000b468783b */ /* 0x000fe60000000200 */
[C---:B------:R-:W-:Y:S04]  /*5aa0*/  LEA R182, P0, R229.reuse, R242, 0x2 ;  /* 0x000000f2e5b67211 */ /* 0x040fe800078010ff */
[----:B------:R-:W-:Y:S01]  /*5ab0*/  LEA.HI.X.SX32 R183, R229, R243, 0x2, P0 ;  /* 0x000000f3e5b77211 */ /* 0x000fe200000f16ff */
[-C--:B-1----:R-:W-:Y:S08]  /*5ac0*/  HMMA.16816.F32.BF16 R4, R100, R108.reuse, R4 ;  /* 0x0000006c6404723c */ /* 0x082ff00000041804 */
[C---:B------:R-:W-:Y:S08]  /*5ad0*/  HMMA.16816.F32.BF16 R8, R184.reuse, R108, R8 ;  /* 0x0000006cb808723c */ /* 0x040ff00000041808 */
[-C--:B------:R-:W-:Y:S08]  /*5ae0*/  HMMA.16816.F32.BF16 R12, R184, R110.reuse, R12 ;  /* 0x0000006eb80c723c */ /* 0x080ff0000004180c */
[C---:B------:R-:W-:Y:S01]  /*5af0*/  HMMA.16816.F32.BF16 R16, R100.reuse, R110, R16 ;  /* 0x0000006e6410723c */ /* 0x040fe20000041810 */
[----:B------:R-:W1:Y:S07]  /*5b00*/  LDSM.16.MT88.4 R108, [R197+0xd800] ;  /* 0x00d80000c56c783b */ /* 0x000e6e0000004200 */
[-C--:B------:R-:W-:Y:S08]  /*5b10*/  HMMA.16816.F32.BF16 R52, R100, R188.reuse, R52 ;  /* 0x000000bc6434723c */ /* 0x080ff00000041834 */
[C---:B------:R-:W-:Y:S04]  /*5b20*/  HMMA.16816.F32.BF16 R56, R184.reuse, R188, R56 ;  /* 0x000000bcb838723c */ /* 0x040fe80000041838 */
[C---:B------:R-:W-:Y:S04]  /*5b30*/  LEA R188, P0, R249.reuse, R182, 0x5 ;  /* 0x000000b6f9bc7211 */ /* 0x040fe800078028ff */
[-C--:B------:R-:W-:Y:S03]  /*5b40*/  HMMA.16816.F32.BF16 R60, R184, R190.reuse, R60 ;  /* 0x000000beb83c723c */ /* 0x080fe6000004183c */
[C---:B------:R-:W-:Y:S02]  /*5b50*/  LEA.HI.X.SX32 R189, R249.reuse, R183, 0x5, P0 ;  /* 0x000000b7f9bd7211 */ /* 0x040fe400000f2eff */
[C---:B------:R-:W-:Y:S03]  /*5b60*/  LEA R184, P0, R249.reuse, R188, 0x5 ;  /* 0x000000bcf9b87211 */ /* 0x040fe600078028ff */
[----:B------:R-:W-:Y:S01]  /*5b70*/  HMMA.16816.F32.BF16 R64, R100, R190, R64 ;  /* 0x000000be6440723c */ /* 0x000fe20000041840 */
[----:B------:R-:W2:Y:S03]  /*5b80*/  LDSM.16.MT88.4 R100, [R197+0xf800] ;  /* 0x00f80000c564783b */ /* 0x000ea60000004200 */
[C---:B------:R-:W-:Y:S02]  /*5b90*/  LEA.HI.X.SX32 R185, R249.reuse, R189, 0x5, P0 ;  /* 0x000000bdf9b97211 */ /* 0x040fe400000f2eff */
[C---:B------:R-:W-:Y:S02]  /*5ba0*/  LEA R190, P0, R249.reuse, R184, 0x5 ;  /* 0x000000b8f9be7211 */ /* 0x040fe400078028ff */
[-C--:B-1----:R-:W-:Y:S05]  /*5bb0*/  HMMA.16816.F32.BF16 R4, R104, R108.reuse, R4 ;  /* 0x0000006c6804723c */ /* 0x082fea0000041804 */
[C---:B------:R-:W-:Y:S02]  /*5bc0*/  LEA.HI.X.SX32 R191, R249.reuse, R185, 0x5, P0 ;  /* 0x000000b9f9bf7211 */ /* 0x040fe400000f2eff */
[C---:B------:R-:W-:Y:S01]  /*5bd0*/  LEA R186, P0, R249.reuse, R190, 0x5 ;  /* 0x000000bef9ba7211 */ /* 0x040fe200078028ff */
[C---:B------:R-:W-:Y:S04]  /*5be0*/  HMMA.16816.F32.BF16 R8, R112.reuse, R108, R8 ;  /* 0x0000006c7008723c */ /* 0x040fe80000041808 */
[C---:B------:R-:W-:Y:S02]  /*5bf0*/  LEA.HI.X.SX32 R187, R249.reuse, R191, 0x5, P0 ;  /* 0x000000bff9bb7211 */ /* 0x040fe400000f2eff */
[C---:B------:R-:W-:Y:S02]  /*5c00*/  LEA R108, P0, R249.reuse, R186, 0x5 ;  /* 0x000000baf96c7211 */ /* 0x040fe400078028ff */
[-C--:B------:R-:W-:Y:S03]  /*5c10*/  HMMA.16816.F32.BF16 R12, R112, R110.reuse, R12 ;  /* 0x0000006e700c723c */ /* 0x080fe6000004180c */
[C---:B------:R-:W-:Y:S05]  /*5c20*/  LEA.HI.X.SX32 R109, R249.reuse, R187, 0x5, P0 ;  /* 0x000000bbf96d7211 */ /* 0x040fea00000f2eff */
[C---:B------:R-:W-:Y:S04]  /*5c30*/  HMMA.16816.F32.BF16 R16, R104.reuse, R110, R16 ;  /* 0x0000006e6810723c */ /* 0x040fe80000041810 */
[C---:B------:R-:W-:Y:S04]  /*5c40*/  LEA R110, P0, R249.reuse, R108, 0x5 ;  /* 0x0000006cf96e7211 */ /* 0x040fe800078028ff */
[-C--:B--2---:R-:W-:Y:S03]  /*5c50*/  HMMA.16816.F32.BF16 R52, R104, R100.reuse, R52 ;  /* 0x000000646834723c */ /* 0x084fe60000041834 */
[C---:B------:R-:W-:Y:S05]  /*5c60*/  LEA.HI.X.SX32 R111, R249.reuse, R109, 0x5, P0 ;  /* 0x0000006df96f7211 */ /* 0x040fea00000f2eff */
[C---:B------:R-:W-:Y:S04]  /*5c70*/  HMMA.16816.F32.BF16 R56, R112.reuse, R100, R56 ;  /* 0x000000647038723c */ /* 0x040fe80000041838 */
[C---:B------:R-:W-:Y:S04]  /*5c80*/  IMAD.WIDE R100, R249.reuse, -0xc0, R110 ;  /* 0xffffff40f9647825 */ /* 0x040fe800078e026e */
[-C--:B------:R-:W-:Y:S03]  /*5c90*/  HMMA.16816.F32.BF16 R60, R112, R102.reuse, R60 ;  /* 0x00000066703c723c */ /* 0x080fe6000004183c */
[C---:B------:R-:W-:Y:S04]  /*5ca0*/  LEA R180, P0, R249.reuse, R100, 0x5 ;  /* 0x00000064f9b47211 */ /* 0x040fe800078028ff */
[C---:B------:R-:W-:Y:S01]  /*5cb0*/  LEA.HI.X.SX32 R181, R249.reuse, R101, 0x5, P0 ;  /* 0x00000065f9b57211 */ /* 0x040fe200000f2eff */
[----:B------:R-:W-:Y:S04]  /*5cc0*/  HMMA.16816.F32.BF16 R64, R104, R102, R64 ;  /* 0x000000666840723c */ /* 0x000fe80000041840 */
[----:B------:R-:W-:Y:S01]  /*5cd0*/  @P6 IMAD.WIDE.U32 R104, R202, 0x4, R244 ;  /* 0x00000004ca686825 */ /* 0x000fe200078e00f4 */
[C---:B------:R-:W-:Y:S04]  /*5ce0*/  LEA R114, P0, R249.reuse, R180, 0x5 ;  /* 0x000000b4f9727211 */ /* 0x040fe800078028ff */
[----:B------:R-:W5:Y:S01]  /*5cf0*/  @P6 LDG.E R235, desc[UR26][R104.64+-0x100] ;  /* 0xffff001a68eb6981 */ /* 0x000f62000c1e1900 */
[C---:B------:R-:W-:Y:S02]  /*5d00*/  LEA.HI.X.SX32 R115, R249.reuse, R181, 0x5, P0 ;  /* 0x000000b5f9737211 */ /* 0x040fe400000f2eff */
[C---:B------:R-:W-:Y:S01]  /*5d10*/  LEA R112, P0, R249.reuse, R114, 0x5 ;  /* 0x00000072f9707211 */ /* 0x040fe200078028ff */
[----:B------:R1:W5:Y:S03]  /*5d20*/  @P6 LDG.E R234, desc[UR26][R104.64+-0xe0] ;  /* 0xffff201a68ea6981 */ /* 0x000366000c1e1900 */
[C---:B------:R-:W-:Y:S01]  /*5d30*/  LEA.HI.X.SX32 R113, R249.reuse, R115, 0x5, P0 ;  /* 0x00000073f9717211 */ /* 0x040fe200000f2eff */
[----:B------:R-:W-:Y:S01]  /*5d40*/  REDG.E.ADD.F32.FTZ.RN.STRONG.GPU desc[UR26][R242.64], R4 ;  /* 0x00000004f20079a6 */ /* 0x000fe2000c12f31a */
        /* <DEDUP_REMOVED lines=8> */
[----:B------:R4:W-:Y:S01]  /*5dd0*/  REDG.E.ADD.F32.FTZ.RN.STRONG.GPU desc[UR26][R186.64], R9 ;  /* 0x00000009ba0079a6 */ /* 0x0009e2000c12f31a */
[C---:B-1----:R-:W-:Y:S03]  /*5de0*/  LEA R104, P0, R249.reuse, R106, 0x5 ;  /* 0x0000006af9687211 */ /* 0x042fe600078028ff */
[----:B------:R-:W-:Y:S01]  /*5df0*/  REDG.E.ADD.F32.FTZ.RN.STRONG.GPU desc[UR26][R108.64], R10 ;  /* 0x0000000a6c0079a6 */ /* 0x000fe2000c12f31a */
[C---:B------:R-:W-:Y:S03]  /*5e00*/  LEA.HI.X.SX32 R105, R249.reuse, R107, 0x5, P0 ;  /* 0x0000006bf9697211 */ /* 0x040fe600000f2eff */
[----:B------:R-:W-:Y:S01]  /*5e10*/  REDG.E.ADD.F32.FTZ.RN.STRONG.GPU desc[UR26][R110.64], R11 ;  /* 0x0000000b6e0079a6 */ /* 0x000fe2000c12f31a */
[C---:B--2---:R-:W-:Y:S03]  /*5e20*/  IMAD.WIDE R4, R249.reuse, -0xc0, R104 ;  /* 0xffffff40f9047825 */ /* 0x044fe600078e0268 */
[----:B------:R-:W-:Y:S04]  /*5e30*/  REDG.E.ADD.F32.FTZ.RN.STRONG.GPU desc[UR26][R242.64+0x80], R16 ;  /* 0x00008010f20079a6 */ /* 0x000fe8000c12f31a */
[----:B------:R-:W-:Y:S01]  /*5e40*/  REDG.E.ADD.F32.FTZ.RN.STRONG.GPU desc[UR26][R100.64+0x80], R17 ;  /* 0x00008011640079a6 */ /* 0x000fe2000c12f31a */
[C---:B------:R-:W-:Y:S03]  /*5e50*/  LEA R182, P0, R249.reuse, R4, 0x5 ;  /* 0x00000004f9b67211 */ /* 0x040fe600078028ff */
[----:B------:R-:W-:Y:S01]  /*5e60*/  REDG.E.ADD.F32.FTZ.RN.STRONG.GPU desc[UR26][R180.64+0x80], R18 ;  /* 0x00008012b40079a6 */ /* 0x000fe2000c12f31a */
[C---:B------:R-:W-:Y:S02]  /*5e70*/  LEA.HI.X.SX32 R183, R249.reuse, R5, 0x5, P0 ;  /* 0x00000005f9b77211 */ /* 0x040fe400000f2eff */
[C---:B---3--:R-:W-:Y:S01]  /*5e80*/  LEA R188, P0, R249.reuse, R182, 0x5 ;  /* 0x000000b6f9bc7211 */ /* 0x048fe200078028ff */
[----:B------:R-:W-:Y:S03]  /*5e90*/  REDG.E.ADD.F32.FTZ.RN.STRONG.GPU desc[UR26][R114.64+0x80], R19 ;  /* 0x00008013720079a6 */ /* 0x000fe6000c12f31a */
[C---:B------:R-:W-:Y:S01]  /*5ea0*/  LEA.HI.X.SX32 R189, R249.reuse, R183, 0x5, P0 ;  /* 0x000000b7f9bd7211 */ /* 0x040fe200000f2eff */
[----:B------:R1:W-:Y:S01]  /*5eb0*/  REDG.E.ADD.F32.FTZ.RN.STRONG.GPU desc[UR26][R112.64+0x80], R12 ;  /* 0x0000800c700079a6 */ /* 0x0003e2000c12f31a */
[C---:B------:R-:W-:Y:S03]  /*5ec0*/  LEA R6, P0, R249.reuse, R188, 0x5 ;  /* 0x000000bcf9067211 */ /* 0x040fe600078028ff */
[----:B------:R-:W-:Y:S01]  /*5ed0*/  REDG.E.ADD.F32.FTZ.RN.STRONG.GPU desc[UR26][R102.64+0x80], R13 ;  /* 0x0000800d660079a6 */ /* 0x000fe2000c12f31a */
[C---:B----4-:R-:W-:Y:S02]  /*5ee0*/  LEA.HI.X.SX32 R7, R249.reuse, R189, 0x5, P0 ;  /* 0x000000bdf9077211 */ /* 0x050fe400000f2eff */
[C---:B------:R-:W-:Y:S01]  /*5ef0*/  LEA R184, P0, R249.reuse, R6, 0x5 ;  /* 0x00000006f9b87211 */ /* 0x040fe200078028ff */
[----:B------:R-:W-:Y:S03]  /*5f00*/  REDG.E.ADD.F32.FTZ.RN.STRONG.GPU desc[UR26][R106.64+0x80], R14 ;  /* 0x0000800e6a0079a6 */ /* 0x000fe6000c12f31a */
[C---:B------:R-:W-:Y:S01]  /*5f10*/  LEA.HI.X.SX32 R185, R249.reuse, R7, 0x5, P0 ;  /* 0x00000007f9b97211 */ /* 0x040fe200000f2eff */
        /* <DEDUP_REMOVED lines=8> */
[----:B-1----:R-:W-:Y:S03]  /*5fa0*/  IMAD.MOV.U32 R112, RZ, RZ, R206 ;  /* 0x000000ffff707224 */ /* 0x002fe600078e00ce */
[----:B------:R-:W-:Y:S01]  /*5fb0*/  REDG.E.ADD.F32.FTZ.RN.STRONG.GPU desc[UR26][R188.64+0x100], R55 ;  /* 0x00010037bc0079a6 */ /* 0x000fe2000c12f31a */
[C---:B------:R-:W-:Y:S03]  /*5fc0*/  IMAD.WIDE R8, R249.reuse, -0xc0, R186 ;  /* 0xffffff40f9087825 */ /* 0x040fe600078e02ba */
[----:B------:R-:W-:Y:S01]  /*5fd0*/  REDG.E.ADD.F32.FTZ.RN.STRONG.GPU desc[UR26][R6.64+0x100], R56 ;  /* 0x00010038060079a6 */ /* 0x000fe2000c12f31a */
[----:B------:R-:W-:Y:S01]  /*5fe0*/  @P4 VIADD R112, R196, 0xffffffc0 ;  /* 0xffffffc0c4704836 */ /* 0x000fe20000000000 */
[C---:B------:R-:W-:Y:S02]  /*5ff0*/  LEA R108, P0, R249.reuse, R8, 0x5 ;  /* 0x00000008f96c7211 */ /* 0x040fe400078028ff */
[----:B------:R-:W-:Y:S02]  /*6000*/  REDG.E.ADD.F32.FTZ.RN.STRONG.GPU desc[UR26][R184.64+0x100], R57 ;  /* 0x00010039b80079a6 */ /* 0x000fe4000c12f31a */
[C---:B------:R-:W-:Y:S02]  /*6010*/  LEA.HI.X.SX32 R109, R249.reuse, R9, 0x5, P0 ;  /* 0x00000009f96d7211 */ /* 0x040fe400000f2eff */
        /* <DEDUP_REMOVED lines=15> */
[C---:B--2---:R-:W-:Y:S03]  /*6110*/  LEA R104, P0, R249.reuse, R114, 0x5 ;  /* 0x00000072f9687211 */ /* 0x044fe600078028ff */
[----:B------:R-:W-:Y:S01]  /*6120*/  LDSM.16.MT88.4 R4, [R196+-0x2000] ;  /* 0xffe00000c404783b */ /* 0x000fe20000004200 */
[----:B------:R-:W-:Y:S03]  /*6130*/  LEA.HI.X.SX32 R105, R249, R115, 0x5, P0 ;  /* 0x00000073f9697211 */ /* 0x000fe600000f2eff */
        /* <DEDUP_REMOVED lines=62> */
[----:B------:R-:W3:Y:S01]  /*6520*/  S2R R2, SR_TID.X ;  /* 0x0000000000027919 */ /* 0x000ee20000002100 */
[----:B------:R-:W4:Y:S01]  /*6530*/  LDCU UR5, c[0x0][0x4fc] ;  /* 0x00009f80ff0577ac */ /* 0x000f220008000800 */
        /* <DEDUP_REMOVED lines=13> */
[C---:B-1----:R-:W-:Y:S01]  /*6610*/  SHF.L.U32 R3, R0.reuse, 0x4, RZ ;  /* 0x0000000400037819 */ /* 0x042fe200000006ff */
[----:B------:R-:W-:Y:S01]  /*6620*/  FMUL.FTZ R77, R77, UR4 ;  /* 0x000000044d4d7c20 */ /* 0x000fe20008410000 */
[----:B------:R-:W-:Y:S01]  /*6630*/  SHF.L.U32 R4, R0, 0x5, RZ ;  /* 0x0000000500047819 */ /* 0x000fe200000006ff */
[----:B------:R-:W-:Y:S01]  /*6640*/  FMUL.FTZ R78, R78, UR4 ;  /* 0x000000044e4e7c20 */ /* 0x000fe20008410000 */
[----:B------:R-:W-:Y:S01]  /*6650*/  SHF.R.U32.HI R5, RZ, 0x3, R0 ;  /* 0x00000003ff057819 */ /* 0x000fe20000011600 */
[----:B------:R-:W-:Y:S01]  /*6660*/  FMUL.FTZ R79, R79, UR4 ;  /* 0x000000044f4f7c20 */ /* 0x000fe20008410000 */
[----:B------:R-:W-:Y:S01]  /*6670*/  LOP3.LUT R6, R3, 0x1c0, RZ, 0xc0, !PT ;  /* 0x000001c003067812 */ /* 0x000fe200078ec0ff */
[----:B------:R-:W-:Y:S01]  /*6680*/  FMUL.FTZ R84, R84, UR4 ;  /* 0x0000000454547c20 */ /* 0x000fe20008410000 */
[----:B------:R-:W-:Y:S01]  /*6690*/  SHF.L.U32 R0, R0, 0x1, RZ ;  /* 0x0000000100007819 */ /* 0x000fe200000006ff */
[----:B------:R-:W-:Y:S01]  /*66a0*/  FMUL.FTZ R85, R85, UR4 ;  /* 0x0000000455557c20 */ /* 0x000fe20008410000 */
[----:B------:R-:W-:Y:S01]  /*66b0*/  LOP3.LUT R3, R4, 0x400, RZ, 0xc0, !PT ;  /* 0x0000040004037812 */ /* 0x000fe200078ec0ff */
[----:B------:R-:W-:Y:S01]  /*66c0*/  FMUL.FTZ R86, R86, UR4 ;  /* 0x0000000456567c20 */ /* 0x000fe20008410000 */
[----:B------:R-:W-:Y:S01]  /*66d0*/  LOP3.LUT R7, R6, 0x18, R5, 0xf8, !PT ;  /* 0x0000001806077812 */ /* 0x000fe200078ef805 */
[----:B------:R-:W-:Y:S01]  /*66e0*/  FMUL.FTZ R87, R87, UR4 ;  /* 0x0000000457577c20 */ /* 0x000fe20008410000 */
[--C-:B------:R-:W-:Y:S01]  /*66f0*/  LOP3.LUT R3, R3, 0x6, R0.reuse, 0xf8, !PT ;  /* 0x0000000603037812 */ /* 0x100fe200078ef800 */
[----:B------:R-:W-:Y:S01]  /*6700*/  FMUL.FTZ R96, R96, UR4 ;  /* 0x0000000460607c20 */ /* 0x000fe20008410000 */
[----:B------:R-:W-:Y:S01]  /*6710*/  LOP3.LUT R0, R7, 0x38, R0, 0x78, !PT ;  /* 0x0000003807007812 */ /* 0x000fe200078e7800 */
[----:B------:R-:W-:Y:S01]  /*6720*/  FMUL.FTZ R97, R97, UR4 ;  /* 0x0000000461617c20 */ /* 0x000fe20008410000 */
[----:B---3--:R-:W-:Y:S01]  /*6730*/  LOP3.LUT P0, RZ, R2, 0x10, RZ, 0xc0, !PT ;  /* 0x0000001002ff7812 */ /* 0x008fe2000780c0ff */
[----:B------:R-:W-:Y:S01]  /*6740*/  FMUL.FTZ R98, R98, UR4 ;  /* 0x0000000462627c20 */ /* 0x000fe20008410000 */
[----:B------:R-:W-:Y:S01]  /*6750*/  LOP3.LUT R0, R3, R0, RZ, 0xfc, !PT ;  /* 0x0000000003007212 */ /* 0x000fe200078efcff */
[----:B------:R-:W-:Y:S01]  /*6760*/  FMUL.FTZ R99, R99, UR4 ;  /* 0x0000000463637c20 */ /* 0x000fe20008410000 */
[----:B------:R-:W-:Y:S01]  /*6770*/  F2FP.BF16.F32.PACK_AB R68, R69, R68 ;  /* 0x000000444544723e */ /* 0x000fe200000010ff */
[----:B------:R-:W-:Y:S01]  /*6780*/  FMUL.FTZ R88, R88, UR4 ;  /* 0x0000000458587c20 */ /* 0x000fe20008410000 */
[----:B------:R-:W-:Y:S01]  /*6790*/  LEA R3, R0, UR18, 0x1 ;  /* 0x0000001200037c11 */ /* 0x000fe2000f8e08ff */
[----:B------:R-:W-:Y:S01]  /*67a0*/  BAR.SYNC.DEFER_BLOCKING 0x0 ;  /* 0x0000000000007b1d */ /* 0x000fe20000010000 */
[----:B------:R-:W-:Y:S01]  /*67b0*/  F2FP.BF16.F32.PACK_AB R70, R71, R70 ;  /* 0x000000464746723e */ /* 0x000fe200000010ff */
[----:B------:R-:W-:Y:S01]  /*67c0*/  FMUL.FTZ R89, R89, UR4 ;  /* 0x0000000459597c20 */ /* 0x000fe20008410000 */
[C---:B------:R-:W-:Y:S01]  /*67d0*/  IADD3 R0, PT, PT, R3.reuse, 0xc000, RZ ;  /* 0x0000c00003007810 */ /* 0x040fe20007ffe0ff */
[----:B------:R-:W-:Y:S01]  /*67e0*/  FMUL.FTZ R90, R90, UR4 ;  /* 0x000000045a5a7c20 */ /* 0x000fe20008410000 */
[----:B------:R-:W-:Y:S01]  /*67f0*/  IADD3 R7, PT, PT, R3, 0xc040, RZ ;  /* 0x0000c04003077810 */ /* 0x000fe20007ffe0ff */
        /* <DEDUP_REMOVED lines=112> */
.L_x_661:
[----:B------:R-:W2:Y:S01]  /*6f00*/  LDCU.64 UR12, c[0x0][0x5c0] ;  /* 0x0000b800ff0c77ac */ /* 0x000ea20008000a00 */
[----:B-1----:R-:W-:-:S05]  /*6f10*/  IADD3 R30, PT, PT, R239, R240, RZ ;  /* 0x000000f0ef1e7210 */ /* 0x002fca0007ffe0ff */
[C---:B--2---:R-:W-:Y:S02]  /*6f20*/  IMAD R28, R30.reuse, UR13, RZ ;  /* 0x0000000d1e1c7c24 */ /* 0x044fe4000f8e02ff */
[----:B------:R-:W-:-:S05]  /*6f30*/  IMAD.WIDE.U32 R30, R30, UR12, RZ ;  /* 0x0000000c1e1e7c25 */ /* 0x000fca000f8e00ff */
[----:B------:R-:W-:Y:S02]  /*6f40*/  IADD3 R28, PT, PT, R31, R28, RZ ;  /* 0x0000001c1f1c7210 */ /* 0x000fe40007ffe0ff */
.L_x_662:
        /* <DEDUP_REMOVED lines=12> */
.L_x_663:
[----:B------:R-:W1:Y:S01]  /*7010*/  LDCU.64 UR6, c[0x0][0x5c8] ;  /* 0x0000b900ff0677ac */ /* 0x000e620008000a00 */
[----:B------:R-:W-:-:S05]  /*7020*/  IADD3 R6, PT, PT, R239, R240, RZ ;  /* 0x000000f0ef067210 */ /* 0x000fca0007ffe0ff */
[C---:B-1----:R-:W-:Y:S02]  /*7030*/  IMAD R0, R6.reuse, UR7, RZ ;  /* 0x0000000706007c24 */ /* 0x042fe4000f8e02ff */
[----:B------:R-:W-:-:S05]  /*7040*/  IMAD.WIDE.U32 R6, R6, UR6, RZ ;  /* 0x0000000606067c25 */ /* 0x000fca000f8e00ff */
[----:B------:R-:W-:Y:S02]  /*7050*/  IADD3 R0, PT, PT, R7, R0, RZ ;  /* 0x0000000007007210 */ /* 0x000fe40007ffe0ff */
[----:B------:R-:W-:-:S07]  /*7060*/  MOV R4, R6 ;  /* 0x0000000600047202 */ /* 0x000fce0000000f00 */
.L_x_664:
[----:B------:R-:W-:Y:S01]  /*7070*/  BAR.SYNC.DEFER_BLOCKING 0x0 ;  /* 0x0000000000007b1d */ /* 0x000fe20000010000 */
[----:B------:R-:W-:Y:S01]  /*7080*/  IMAD.SHL.U32 R6, R2, 0x8, RZ ;  /* 0x0000000802067824 */ /* 0x000fe200078e00ff */
[----:B------:R-:W-:Y:S01]  /*7090*/  USHF.L.U32 UR14, UR25, 0x6, URZ ;  /* 0x00000006190e7899 */ /* 0x000fe200080006ff */
[----:B------:R-:W-:Y:S01]  /*70a0*/  LOP3.LUT R36, R204, 0x40, RZ, 0xfc, !PT ;  /* 0x00000040cc247812 */ /* 0x000fe200078efcff */
[----:B------:R-:W-:Y:S02]  /*70b0*/  USHF.L.U32 UR4, UR25, 0x6, URZ ;  /* 0x0000000619047899 */ /* 0x000fe400080006ff */
[----:B------:R-:W-:Y:S01]  /*70c0*/  LOP3.LUT R3, R6, 0x1f8, RZ, 0xc0, !PT ;  /* 0x000001f806037812 */ /* 0x000fe200078ec0ff */
[----:B------:R-:W-:Y:S01]  /*70d0*/  UIMAD.WIDE.U32 UR16, UR14, UR12, URZ ;  /* 0x0000000c0e1072a5 */ /* 0x000fe2000f8e00ff */
[----:B------:R-:W-:Y:S01]  /*70e0*/  BSSY.RECONVERGENT B0, `(.L_x_665) ;  /* 0x000002a000007945 */ /* 0x000fe20003800200 */
[----:B------:R-:W-:Y:S01]  /*70f0*/  USHF.R.S32.HI UR15, URZ, 0x1f, UR14 ;  /* 0x0000001fff0f7899 */ /* 0x000fe2000801140e */
[----:B------:R-:W-:Y:S01]  /*7100*/  LOP3.LUT R3, R3, 0x38, R2, 0x78, !PT ;  /* 0x0000003803037812 */ /* 0x000fe200078e7802 */
[----:B------:R-:W-:-:S02]  /*7110*/  VIADD R237, R237, -UR4 ;  /* 0x80000004eded7c36 */ /* 0x000fc40008000000 */
[----:B------:R-:W-:Y:S01]  /*7120*/  UIMAD UR5, UR15, UR12, URZ ;  /* 0x0000000c0f0572a4 */ /* 0x000fe2000f8e02ff */
[----:B------:R-:W-:Y:S02]  /*7130*/  LOP3.LUT R3, R3, 0x1e00, R6, 0xf8, !PT ;  /* 0x00001e0003037812 */ /* 0x000fe400078ef806 */
[----:B------:R-:W1:Y:S01]  /*7140*/  LDC.64 R6, c[0x0][0x5d8] ;  /* 0x00017600ff067b82 */ /* 0x000e620000000a00 */
[----:B------:R-:W-:Y:S01]  /*7150*/  UIMAD UR5, UR14, UR13, UR5 ;  /* 0x0000000d0e0572a4 */ /* 0x000fe2000f8e0205 */
[----:B------:R-:W-:Y:S02]  /*7160*/  LEA R38, R3, UR20, 0x1 ;  /* 0x0000001403267c11 */ /* 0x000fe4000f8e08ff */
[----:B------:R-:W-:Y:S02]  /*7170*/  LOP3.LUT R3, R204, UR16, RZ, 0xfc, !PT ;  /* 0x00000010cc037c12 */ /* 0x000fe4000f8efcff */
[C---:B------:R-:W-:Y:S01]  /*7180*/  ISETP.GE.AND P2, PT, R5.reuse, R237, PT ;  /* 0x000000ed0500720c */ /* 0x040fe20003f46270 */
[----:B------:R-:W-:Y:S01]  /*7190*/  IMAD.U32 R29, RZ, RZ, UR5 ;  /* 0x00000005ff1d7e24 */ /* 0x000fe2000f8e00ff */
[----:B------:R2:W3:Y:S01]  /*71a0*/  LDS.128 R24, [R38+0xd000] ;  /* 0x00d0000026187984 */ /* 0x0004e20000000c00 */
[----:B------:R-:W-:Y:S01]  /*71b0*/  IADD3 R42, P0, PT, R30, R3, RZ ;  /* 0x000000031e2a7210 */ /* 0x000fe20007f1e0ff */
[----:B------:R-:W-:Y:S01]  /*71c0*/  VIADD R30, R5, 0x20 ;  /* 0x00000020051e7836 */ /* 0x000fe20000000000 */
[----:B------:R-:W4:Y:S01]  /*71d0*/  LDC.64 R2, c[0x0][0x5e0] ;  /* 0x00017800ff027b82 */ /* 0x000f220000000a00 */
[----:B------:R2:W2:Y:S01]  /*71e0*/  LDS.128 R20, [R38+0x10000] ;  /* 0x0100000026147984 */ /* 0x0004a20000000c00 */
[----:B------:R-:W-:-:S02]  /*71f0*/  IADD3.X R43, PT, PT, R28, UR17, R29, P0, !PT ;  /* 0x000000111c2b7c10 */ /* 0x000fc400087fe41d */
[----:B------:R-:W-:Y:S01]  /*7200*/  ISETP.GE.AND P4, PT, R30, R237, PT ;  /* 0x000000ed1e00720c */ /* 0x000fe20003f86270 */
[----:B------:R1:W2:Y:S04]  /*7210*/  LDS.128 R16, [R38+0x11000] ;  /* 0x0110000026107984 */ /* 0x0002a80000000c00 */
[----:B------:R1:W2:Y:S04]  /*7220*/  LDS.128 R12, [R38+0x12000] ;  /* 0x01200000260c7984 */ /* 0x0002a80000000c00 */
[----:B------:R1:W2:Y:S02]  /*7230*/  LDS.128 R8, [R38+0x13000] ;  /* 0x0130000026087984 */ /* 0x0002a40000000c00 */
[----:B-1----:R-:W-:Y:S01]  /*7240*/  IMAD.WIDE.U32 R42, R6, UR19, R42 ;  /* 0x00000013062a7c25 */ /* 0x002fe2000f8e002a */
[----:B------:R-:W-:-:S03]  /*7250*/  IADD3 R6, P0, PT, R5, 0x20, RZ ;  /* 0x0000002005067810 */ /* 0x000fc60007f1e0ff */
[----:B------:R-:W-:Y:S02]  /*7260*/  IMAD R39, R7, UR19, R43 ;  /* 0x0000001307277c24 */ /* 0x000fe4000f8e022b */
[----:B------:R-:W-:Y:S02]  /*7270*/  IMAD.U32 R7, RZ, RZ, UR6 ;  /* 0x00000006ff077e24 */ /* 0x000fe4000f8e00ff */
[----:B------:R-:W-:Y:S01]  /*7280*/  IMAD.X R37, RZ, RZ, RZ, P0 ;  /* 0x000000ffff257224 */ /* 0x000fe200000e06ff */
[----:B---3--:R-:W-:Y:S06]  /*7290*/  @P2 BRA `(.L_x_666) ;  /* 0x0000000000382947 */ /* 0x008fec0003800000 */
[----:B------:R-:W1:Y:S01]  /*72a0*/  LDCU UR16, c[0x0][0x440] ;  /* 0x00008800ff1077ac */ /* 0x000e620008000800 */
[----:B------:R-:W3:Y:S01]  /*72b0*/  LDS.128 R32, [R38+0xe000] ;  /* 0x00e0000026207984 */ /* 0x000ee20000000c00 */
[----:B------:R-:W-:Y:S01]  /*72c0*/  IMAD.MOV.U32 R40, RZ, RZ, R42 ;  /* 0x000000ffff287224 */ /* 0x000fe200078e002a */
[----:B------:R-:W4:Y:S01]  /*72d0*/  LDCU.64 UR4, c[0x0][0x560] ;  /* 0x0000ac00ff0477ac */ /* 0x000f220008000a00 */
[----:B------:R-:W-:Y:S02]  /*72e0*/  IMAD.MOV.U32 R41, RZ, RZ, R39 ;  /* 0x000000ffff297224 */ /* 0x000fe400078e0027 */
[----:B------:R-:W-:-:S04]  /*72f0*/  IMAD.WIDE.U32 R46, R5, UR12, R40 ;  /* 0x0000000c052e7c25 */ /* 0x000fc8000f8e0028 */
[----:B------:R-:W-:Y:S01]  /*7300*/  IMAD R40, R5, UR13, R47 ;  /* 0x0000000d05287c24 */ /* 0x000fe2000f8e022f */
[----:B-1----:R-:W-:Y:S02]  /*7310*/  ISETP.GE.AND P1, PT, R204, UR16, PT ;  /* 0x00000010cc007c0c */ /* 0x002fe4000bf26270 */
[----:B------:R-:W-:Y:S02]  /*7320*/  ISETP.GE.AND P0, PT, R36, UR16, PT ;  /* 0x0000001024007c0c */ /* 0x000fe4000bf06270 */
[----:B----4-:R-:W-:-:S04]  /*7330*/  LEA R44, P3, R46, UR4, 0x1 ;  /* 0x000000042e2c7c11 */ /* 0x010fc8000f8608ff */
[----:B------:R-:W-:-:S05]  /*7340*/  LEA.HI.X R45, R46, UR5, R40, 0x1, P3 ;  /* 0x000000052e2d7c11 */ /* 0x000fca00098f0c28 */
[----:B------:R-:W1:Y:S04]  /*7350*/  @!P1 LDS.128 R28, [R38+0xc000] ;  /* 0x00c00000261c9984 */ /* 0x000e680000000c00 */
[----:B---3--:R3:W-:Y:S04]  /*7360*/  @!P0 STG.E.128 desc[UR26][R44.64+0x80], R32 ;  /* 0x000080202c008986 */ /* 0x0087e8000c101d1a */
[----:B-1----:R3:W-:Y:S02]  /*7370*/  @!P1 STG.E.128 desc[UR26][R44.64], R28 ;  /* 0x0000001c2c009986 */ /* 0x0027e4000c101d1a */
.L_x_666:
[----:B------:R-:W-:Y:S05]  /*7380*/  BSYNC.RECONVERGENT B0 ;  /* 0x0000000000007941 */ /* 0x000fea0003800200 */
.L_x_665:
[----:B---3--:R1:W3:Y:S01]  /*7390*/  LDS.128 R28, [R38+0xf000] ;  /* 0x00f00000261c7984 */ /* 0x0082e20000000c00 */
[----:B------:R-:W-:Y:S04]  /*73a0*/  BSSY.RECONVERGENT B0, `(.L_x_667) ;  /* 0x000000f000007945 */ /* 0x000fe80003800200 */
[----:B------:R-:W-:Y:S05]  /*73b0*/  @P4 BRA `(.L_x_668) ;  /* 0x0000000000344947 */ /* 0x000fea0003800000 */
[----:B------:R-:W4:Y:S01]  /*73c0*/  LDCU UR16, c[0x0][0x440] ;  /* 0x00008800ff1077ac */ /* 0x000f220008000800 */
[----:B------:R-:W-:Y:S02]  /*73d0*/  IMAD R33, R37, UR12, RZ ;  /* 0x0000000c25217c24 */ /* 0x000fe4000f8e02ff */
[----:B-12---:R-:W-:Y:S01]  /*73e0*/  IMAD.MOV.U32 R38, RZ, RZ, R42 ;  /* 0x000000ffff267224 */ /* 0x006fe200078e002a */
        /* <DEDUP_REMOVED lines=8> */
[----:B------:R1:W-:Y:S04]  /*7470*/  @!P1 STG.E.128 desc[UR26][R32.64], R24 ;  /* 0x0000001820009986 */ /* 0x0003e8000c101d1a */
[----:B---3--:R1:W-:Y:S02]  /*7480*/  @!P0 STG.E.128 desc[UR26][R32.64+0x80], R28 ;  /* 0x0000801c20008986 */ /* 0x0083e4000c101d1a */
.L_x_668:
[----:B------:R-:W-:Y:S05]  /*7490*/  BSYNC.RECONVERGENT B0 ;  /* 0x0000000000007941 */ /* 0x000fea0003800200 */
.L_x_667:
[----:B-1----:R-:W-:Y:S01]  /*74a0*/  MOV R24, R204 ;  /* 0x000000cc00187202 */ /* 0x002fe20000000f00 */
[----:B------:R-:W-:Y:S01]  /*74b0*/  UIMAD UR15, UR15, UR6, URZ ;  /* 0x000000060f0f72a4 */ /* 0x000fe2000f8e02ff */
[----:B------:R-:W-:Y:S01]  /*74c0*/  MOV R25, RZ ;  /* 0x000000ff00197202 */ /* 0x000fe20000000f00 */
[----:B------:R-:W-:Y:S02]  /*74d0*/  BSSY.RECONVERGENT B0, `(.L_x_669) ;  /* 0x0000013000007945 */ /* 0x000fe40003800200 */
[----:B------:R-:W-:Y:S01]  /*74e0*/  UIMAD UR15, UR14, UR7, UR15 ;  /* 0x000000070e0f72a4 */ /* 0x000fe2000f8e020f */
[----:B------:R-:W-:-:S03]  /*74f0*/  IMAD.WIDE.U32 R24, R7, UR14, R24 ;  /* 0x0000000e07187c25 */ /* 0x000fc6000f8e0018 */
[----:B------:R-:W-:-:S04]  /*7500*/  IADD3 R24, P0, PT, R4, R24, RZ ;  /* 0x0000001804187210 */ /* 0x000fc80007f1e0ff */
[----:B------:R-:W-:-:S03]  /*7510*/  IADD3.X R25, PT, PT, R0, UR15, R25, P0, !PT ;  /* 0x0000000f00197c10 */ /* 0x000fc600087fe419 */
[----:B----4-:R-:W-:-:S04]  /*7520*/  IMAD.WIDE.U32 R24, R2, UR19, R24 ;  /* 0x0000001302187c25 */ /* 0x010fc8000f8e0018 */
[----:B------:R-:W-:Y:S01]  /*7530*/  IMAD R3, R3, UR19, R25 ;  /* 0x0000001303037c24 */ /* 0x000fe2000f8e0219 */
[----:B------:R-:W-:Y:S06]  /*7540*/  @P2 BRA `(.L_x_670) ;  /* 0x00000000002c2947 */ /* 0x000fec0003800000 */
[----:B------:R-:W1:Y:S01]  /*7550*/  LDCU UR12, c[0x0][0x440] ;  /* 0x00008800ff0c77ac */ /* 0x000e620008000800 */
[----:B------:R-:W-:Y:S01]  /*7560*/  IMAD.MOV.U32 R2, RZ, RZ, R24 ;  /* 0x000000ffff027224 */ /* 0x000fe200078e0018 */
[----:B------:R-:W4:Y:S03]  /*7570*/  LDCU.64 UR4, c[0x0][0x568] ;  /* 0x0000ad00ff0477ac */ /* 0x000f260008000a00 */
[----:B------:R-:W-:-:S04]  /*7580*/  IMAD.WIDE.U32 R26, R5, UR6, R2 ;  /* 0x00000006051a7c25 */ /* 0x000fc8000f8e0002 */
[----:B------:R-:W-:Y:S01]  /*7590*/  IMAD R5, R5, UR7, R27 ;  /* 0x0000000705057c24 */ /* 0x000fe2000f8e021b */
[----:B-1----:R-:W-:Y:S02]  /*75a0*/  ISETP.GE.AND P1, PT, R204, UR12, PT ;  /* 0x0000000ccc007c0c */ /* 0x002fe4000bf26270 */
[----:B------:R-:W-:Y:S02]  /*75b0*/  ISETP.GE.AND P0, PT, R36, UR12, PT ;  /* 0x0000000c24007c0c */ /* 0x000fe4000bf06270 */
[----:B----4-:R-:W-:-:S04]  /*75c0*/  LEA R4, P2, R26, UR4, 0x1 ;  /* 0x000000041a047c11 */ /* 0x010fc8000f8408ff */
[----:B------:R-:W-:-:S05]  /*75d0*/  LEA.HI.X R5, R26, UR5, R5, 0x1, P2 ;  /* 0x000000051a057c11 */ /* 0x000fca00090f0c05 */
[----:B--2---:R1:W-:Y:S04]  /*75e0*/  @!P1 STG.E.128 desc[UR26][R4.64], R20 ;  /* 0x0000001404009986 */ /* 0x0043e8000c101d1a */
[----:B------:R1:W-:Y:S02]  /*75f0*/  @!P0 STG.E.128 desc[UR26][R4.64+0x80], R12 ;  /* 0x0000800c04008986 */ /* 0x0003e4000c101d1a */
.L_x_670:
[----:B------:R-:W-:Y:S05]  /*7600*/  BSYNC.RECONVERGENT B0 ;  /* 0x0000000000007941 */ /* 0x000fea0003800200 */
.L_x_669:
        /* <DEDUP_REMOVED lines=12> */
[----:B--2---:R4:W-:Y:S04]  /*76d0*/  @!P1 STG.E.128 desc[UR26][R4.64], R16 ;  /* 0x0000001004009986 */ /* 0x0049e8000c101d1a */
[----:B------:R4:W-:Y:S02]  /*76e0*/  @!P0 STG.E.128 desc[UR26][R4.64+0x80], R8 ;  /* 0x0000800804008986 */ /* 0x0009e4000c101d1a */
.L_x_637:
[----:B------:R-:W-:Y:S05]  /*76f0*/  BSYNC.RECONVERGENT B1 ;  /* 0x0000000000017941 */ /* 0x000fea0003800200 */
.L_x_615:
[----:B------:R-:W2:Y:S01]  /*7700*/  LDCU UR5, c[0x0][0x438] ;  /* 0x00008700ff0577ac */ /* 0x000ea20008000800 */
[----:B------:R-:W1:Y:S01]  /*7710*/  LDC R0, c[0x0][0x438] ;  /* 0x00010e00ff007b82 */ /* 0x000e620000000800 */
        /* <DEDUP_REMOVED lines=9> */
.L_x_672:
        /* <DEDUP_REMOVED lines=13> */
.L_x_1256:


//--------------------- .text._ZN5flash44flash_bwd_dq_dk_dv_loop_seqk_parallel_kernelI23Flash_bwd_kernel_traitsILi128ELi64ELi64ELi8ELi4ELi2ELi2ELb1ELb0EN7cutlass10bfloat16_tE19Flash_kernel_traitsILi128ELi64ELi64ELi8ES3_EELb0ELb1ELb0ELb1ELb0ELb0ELb1EEEvNS_16Flash_bwd_paramsE --------------------------
	.section	.text._ZN5flash44flash_bwd_dq_dk_dv_loop_seqk_parallel_kernelI23Flash_bwd_kernel_traitsILi128ELi64ELi64ELi8ELi4ELi2ELi2ELb1ELb0EN7cutlass10bfloat16_tE19Flash_kernel_traitsILi128ELi64ELi64ELi8ES3_EELb0ELb1ELb0ELb1ELb0ELb0ELb1EEEvNS_16Flash_bwd_paramsE,"ax",@progbits
	.align	128
        .global         _ZN5flash44flash_bwd_dq_dk_dv_loop_seqk_parallel_kernelI23Flash_bwd_kernel_traitsILi128ELi64ELi64ELi8ELi4ELi2ELi2ELb1ELb0EN7cutlass10bfloat16_tE19Flash_kernel_traitsILi128ELi64ELi64ELi8ES3_EELb0ELb1ELb0ELb1ELb0ELb0ELb1EEEvNS_16Flash_bwd_paramsE
        .type           _ZN5flash44flash_bwd_dq_dk_dv_loop_seqk_parallel_kernelI23Flash_bwd_kernel_traitsILi128ELi64ELi64ELi8ELi4ELi2ELi2ELb1ELb0EN7cutlass10bfloat16_tE19Flash_kernel_traitsILi128ELi64ELi64ELi8ES3_EELb0ELb1ELb0ELb1ELb0ELb0ELb1EEEvNS_16Flash_bwd_paramsE,@function
        .size           _ZN5flash44flash_bwd_dq_dk_dv_loop_seqk_parallel_kernelI23Flash_bwd_kernel_traitsILi128ELi64ELi64ELi8ELi4ELi2ELi2ELb1ELb0EN7cutlass10bfloat16_tE19Flash_kernel_traitsILi128ELi64ELi64ELi8ES3_EELb0ELb1ELb0ELb1ELb0ELb0ELb1EEEvNS_16Flash_bwd_paramsE,(.L_x_1257 - _ZN5flash44flash_bwd_dq_dk_dv_loop_seqk_parallel_kernelI23Flash_bwd_kernel_traitsILi128ELi64ELi64ELi8ELi4ELi2ELi2ELb1ELb0EN7cutlass10bfloat16_tE19Flash_kernel_traitsILi128ELi64ELi64ELi8ES3_EELb0ELb1ELb0ELb1ELb0ELb0ELb1EEEvNS_16Flash_bwd_paramsE)
        .other          _ZN5flash44flash_bwd_dq_dk_dv_loop_seqk_parallel_kernelI23Flash_bwd_kernel_traitsILi128ELi64ELi64ELi8ELi4ELi2ELi2ELb1ELb0EN7cutlass10bfloat16_tE19Flash_kernel_traitsILi128ELi64ELi64ELi8ES3_EELb0ELb1ELb0ELb1ELb0ELb0ELb1EEEvNS_16Flash_bwd_paramsE,@"STO_CUDA_ENTRY STV_DEFAULT"
_ZN5flash44flash_bwd_dq_dk_dv_loop_seqk_parallel_kernelI23Flash_bwd_kernel_traitsILi128ELi64ELi64ELi8ELi4ELi2ELi2ELb1ELb0EN7cutlass10bfloat16_tE19Flash_kernel_traitsILi128ELi64ELi64ELi8ES3_EELb0ELb1ELb0ELb1ELb0ELb0ELb1EEEvNS_16Flash_bwd_paramsE:
.text._ZN5flash44flash_bwd_dq_dk_dv_loop_seqk_parallel_kernelI23Flash_bwd_kernel_traitsILi128ELi64ELi64ELi8ELi4ELi2ELi2ELb1ELb0EN7cutlass10bfloat16_tE19Flash_kernel_traitsILi128ELi64ELi64ELi8ES3_EELb0ELb1ELb0ELb1ELb0ELb0ELb1EEEvNS_16Flash_bwd_paramsE:
        /* <DEDUP_REMOVED lines=34> */
[----:B------:R-:W-:-:S02]  /*0220*/  LOP3.LUT R209, R209, 0x20, R3, 0x78, !PT ;  /* 0x00000020d1d17812 */ /* 0x000fc400078e7803 */
[----:B------:R-:W-:Y:S02]  /*0230*/  LOP3.LUT R208, R208, 0x7, R3, 0xf8, !PT ;  /* 0x00000007d0d07812 */ /* 0x000fe400078ef803 */
[----:B------:R-:W-:Y:S02]  /*0240*/  LOP3.LUT R3, R0, 0x200, RZ, 0xc0, !PT ;  /* 0x0000020000037812 */ /* 0x000fe400078ec0ff */
[--C-:B------:R-:W-:Y:S02]  /*0250*/  LOP3.LUT R209, R209, 0x1c0, R207.reuse, 0xf8, !PT ;  /* 0x000001c0d1d17812 */ /* 0x100fe400078ef8cf */
[----:B------:R-:W-:Y:S02]  /*0260*/  LOP3.LUT R3, R3, 0x3800, R207, 0xf8, !PT ;  /* 0x0000380003037812 */ /* 0x000fe400078ef8cf */
[----:B------:R-:W-:Y:S02]  /*0270*/  SHF.R.U32.HI R213, RZ, 0x3, R201 ;  /* 0x00000003ffd57819 */ /* 0x000fe400000116c9 */
[----:B------:R-:W-:-:S02]  /*0280*/  LOP3.LUT R207, R207, 0x1c0, RZ, 0xc0, !PT ;  /* 0x000001c0cfcf7812 */ /* 0x000fc400078ec0ff */
[C---:B------:R-:W-:Y:S02]  /*0290*/  LOP3.LUT R5, R0.reuse, 0xc00, RZ, 0xc0, !PT ;  /* 0x00000c0000057812 */ /* 0x040fe400078ec0ff */
[----:B------:R-:W-:Y:S02]  /*02a0*/  LOP3.LUT R4, R0, 0x400, RZ, 0xc0, !PT ;  /* 0x0000040000047812 */ /* 0x000fe400078ec0ff */
[----:B------:R-:W-:Y:S02]  /*02b0*/  LOP3.LUT R6, R202, 0x1c0, RZ, 0xc0, !PT ;  /* 0x000001c0ca067812 */ /* 0x000fe400078ec0ff */
[----:B------:R-:W-:Y:S02]  /*02c0*/  LOP3.LUT R207, R207, 0x18, R213, 0xf8, !PT ;  /* 0x00000018cfcf7812 */ /* 0x000fe400078ef8d5 */
[----:B------:R-:W-:Y:S02]  /*02d0*/  LOP3.LUT R210, R212, 0x1f8, RZ, 0xc0, !PT ;  /* 0x000001f8d4d27812 */ /* 0x000fe400078ec0ff */
[----:B------:R-:W-:-:S02]  /*02e0*/  LOP3.LUT R200, R199, 0x10, RZ, 0xc0, !PT ;  /* 0x00000010c7c87812 */ /* 0x000fc400078ec0ff */
[--C-:B------:R-:W-:Y:S02]  /*02f0*/  LOP3.LUT R5, R5, 0x6, R2.reuse, 0xf8, !PT ;  /* 0x0000000605057812 */ /* 0x100fe400078ef802 */
[----:B------:R-:W-:Y:S02]  /*0300*/  LOP3.LUT R4, R4, 0x6, R2, 0xf8, !PT ;  /* 0x0000000604047812 */ /* 0x000fe400078ef802 */
[----:B------:R-:W-:Y:S02]  /*0310*/  LOP3.LUT R6, R6, 0x38, R212, 0xf8, !PT ;  /* 0x0000003806067812 */ /* 0x000fe400078ef8d4 */
[----:B------:R-:W-:Y:S02]  /*0320*/  LOP3.LUT R207, R207, 0x38, R2, 0x78, !PT ;  /* 0x00000038cfcf7812 */ /* 0x000fe400078e7802 */
[----:B------:R-:W-:Y:S02]  /*0330*/  LOP3.LUT R2, R2, 0x20, RZ, 0xc0, !PT ;  /* 0x0000002002027812 */ /* 0x000fe400078ec0ff */
[----:B------:R-:W-:-:S02]  /*0340*/  R2P PR, R201, 0xe ;  /* 0x0000000ec9007804 */ /* 0x000fc40000000000 */
[--C-:B------:R-:W-:Y:S02]  /*0350*/  LOP3.LUT R210, R210, 0x38, R201.reuse, 0x78, !PT ;  /* 0x00000038d2d27812 */ /* 0x100fe400078e78c9 */
[--C-:B------:R-:W-:Y:S02]  /*0360*/  LOP3.LUT R200, R200, 0x8, R201.reuse, 0xf8, !PT ;  /* 0x00000008c8c87812 */ /* 0x100fe400078ef8c9 */
[----:B------:R-:W-:Y:S02]  /*0370*/  LOP3.LUT R201, R6, 0x8, R201, 0x78, !PT ;  /* 0x0000000806c97812 */ /* 0x000fe400078e78c9 */
[----:B------:R-:W-:Y:S02]  /*0380*/  LOP3.LUT R2, R2, 0x18, R213, 0xf8, !PT ;  /* 0x0000001802027812 */ /* 0x000fe400078ef8d5 */
[----:B------:R-:W-:Y:S02]  /*0390*/  LOP3.LUT R207, R4, R207, RZ, 0xfc, !PT ;  /* 0x000000cf04cf7212 */ /* 0x000fe400078efcff */
[----:B------:R-:W-:-:S02]  /*03a0*/  LOP3.LUT R200, R200, R6, RZ, 0x3c, !PT ;  /* 0x00000006c8c87212 */ /* 0x000fc400078e3cff */
[----:B------:R-:W-:Y:S02]  /*03b0*/  LOP3.LUT R201, R3, R201, RZ, 0xfc, !PT ;  /* 0x000000c903c97212 */ /* 0x000fe400078efcff */
[----:B------:R-:W-:Y:S02]  /*03c0*/  LOP3.LUT R4, R202, 0x200, RZ, 0xc0, !PT ;  /* 0x00000200ca047812 */ /* 0x000fe400078ec0ff */
[----:B------:R-:W-:Y:S02]  /*03d0*/  LOP3.LUT R3, R2, 0x1c0, R202, 0xf8, !PT ;  /* 0x000001c002037812 */ /* 0x000fe400078ef8ca */
[----:B------:R-:W-:Y:S02]  /*03e0*/  LOP3.LUT R209, R5, R209, RZ, 0xfc, !PT ;  /* 0x000000d105d17212 */ /* 0x000fe400078efcff */
[----:B------:R-:W-:Y:S01]  /*03f0*/  LOP3.LUT R199, R6, 0x8, R199, 0x78, !PT ;  /* 0x0000000806c77812 */ /* 0x000fe200078e78c7 */
[----:B---3--:R-:W-:Y:S01]  /*0400*/  IMAD.U32 R6, RZ, RZ, UR4 ;  /* 0x00000004ff067e24 */ /* 0x008fe2000f8e00ff */
[C-C-:B------:R-:W-:Y:S01]  /*0410*/  LOP3.LUT R203, R4.reuse, 0xc00, R0.reuse, 0xf8, !PT ;  /* 0x00000c0004cb7812 */ /* 0x140fe200078ef800 */
[----:B------:R-:W-:Y:S01]  /*0420*/  UIADD3 UR4, UPT, UPT, UR6, 0x10000, URZ ;  /* 0x0001000006047890 */ /* 0x000fe2000fffe0ff */
[----:B------:R-:W-:-:S02]  /*0430*/  LOP3.LUT R2, R4, 0x400, R0, 0xf8, !PT ;  /* 0x0000040004027812 */ /* 0x000fc400078ef800 */
[----:B------:R-:W-:Y:S02]  /*0440*/  LOP3.LUT R200, R200, 0x200, R0, 0xf8, !PT ;  /* 0x00000200c8c87812 */ /* 0x000fe400078ef800 */
[----:B------:R-:W-:Y:S02]  /*0450*/  LOP3.LUT R0, R3, 0x38, R212, 0x78, !PT ;  /* 0x0000003803007812 */ /* 0x000fe400078e78d4 */
[----:B------:R-:W-:Y:S02]  /*0460*/  LEA R209, R209, UR5, 0x1 ;  /* 0x00000005d1d17c11 */ /* 0x000fe4000f8e08ff */
[-C--:B------:R-:W-:Y:S02]  /*0470*/  LOP3.LUT R203, R203, R199.reuse, RZ, 0xfc, !PT ;  /* 0x000000c7cbcb7212 */ /* 0x080fe400078efcff */
[----:B------:R-:W-:Y:S01]  /*0480*/  LOP3.LUT R199, R2, R199, RZ, 0xfc, !PT ;  /* 0x000000c702c77212 */ /* 0x000fe200078efcff */
[C---:B------:R-:W-:Y:S01]  /*0490*/  VIADD R214, R209.reuse, 0x20 ;  /* 0x00000020d1d67836 */ /* 0x040fe20000000000 */
[----:B------:R-:W-:Y:S01]  /*04a0*/  LOP3.LUT R202, R0, 0x200, R202, 0xf8, !PT ;  /* 0x0000020000ca7812 */ /* 0x000fe200078ef8ca */
[----:B------:R-:W-:Y:S01]  /*04b0*/  @P3 VIADD R214, R209, 0xffffffe0 ;  /* 0xffffffe0d1d63836 */ /* 0x000fe20000000000 */
[----:B------:R-:W-:-:S02]  /*04c0*/  LOP3.LUT R210, R210, 0x1e00, R212, 0xf8, !PT ;  /* 0x00001e00d2d27812 */ /* 0x000fc400078ef8d4 */
[----:B------:R-:W-:Y:S02]  /*04d0*/  SEL R205, R205, 0xfffffff0, !P1 ;  /* 0xfffffff0cdcd7807 */ /* 0x000fe40004800000 */
[----:B------:R-:W-:Y:S02]  /*04e0*/  SEL R204, R204, 0xffffffe0, !P2 ;  /* 0xffffffe0cccc7807 */ /* 0x000fe40005000000 */
[----:B------:R-:W-:Y:S02]  /*04f0*/  LOP3.LUT R211, R212, 0x38, RZ, 0xc0, !PT ;  /* 0x00000038d4d37812 */ /* 0x000fe400078ec0ff */
[----:B------:R-:W-:Y:S02]  /*0500*/  LEA R210, R210, UR6, 0x1 ;  /* 0x00000006d2d27c11 */ /* 0x000fe4000f8e08ff */
[----:B------:R-:W-:Y:S02]  /*0510*/  LEA R207, R207, UR6, 0x1 ;  /* 0x00000006cfcf7c11 */ /* 0x000fe4000f8e08ff */
[----:B------:R-:W-:-:S02]  /*0520*/  LEA R200, R200, UR5, 0x1 ;  /* 0x00000005c8c87c11 */ /* 0x000fc4000f8e08ff */
[----:B------:R-:W-:Y:S02]  /*0530*/  LEA R203, R203, UR6, 0x1 ;  /* 0x00000006cbcb7c11 */ /* 0x000fe4000f8e08ff */
[----:B------:R-:W-:Y:S02]  /*0540*/  LEA R201, R201, UR4, 0x1 ;  /* 0x00000004c9c97c11 */ /* 0x000fe4000f8e08ff */
[----:B------:R-:W-:Y:S02]  /*0550*/  LEA R199, R199, UR4, 0x1 ;  /* 0x00000004c7c77c11 */ /* 0x000fe4000f8e08ff */
[----:B----4-:R-:W-:-:S07]  /*0560*/  LEA R202, R202, UR6, 0x1 ;  /* 0x00000006caca7c11 */ /* 0x010fce000f8e08ff */
.L_x_730:
[----:B-1----:R-:W1:Y:S01]  /*0570*/  S2R R0, SR_CTAID.Y ;  /* 0x0000000000007919 */ /* 0x002e620000002600 */
[----:B------:R-:W2:Y:S01]  /*0580*/  LDCU.64 UR4, c[0x0][0x478] ;  /* 0x00008f00ff0477ac */ /* 0x000ea20008000a00 */
[----:B------:R-:W-:Y:S01]  /*0590*/  ISETP.NE.U32.AND P0, PT, RZ, UR8, PT ;  /* 0x00000008ff007c0c */ /* 0x000fe2000bf05070 */
[----:B------:R-:W-:Y:S01]  /*05a0*/  IMAD.MOV.U32 R242, RZ, RZ, RZ ;  /* 0x000000fffff27224 */ /* 0x000fe200078e00ff */
[----:B------:R-:W3:Y:S01]  /*05b0*/  LDC.64 R4, c[0x0][0x468] ;  /* 0x00011a00ff047b82 */ /* 0x000ee20000000a00 */
[----:B------:R-:W-:Y:S02]  /*05c0*/  ISETP.NE.U32.AND P5, PT, RZ, UR10, PT ;  /* 0x0000000aff007c0c */ /* 0x000fe4000bfa5070 */
[----:B------:R-:W-:Y:S02]  /*05d0*/  ISETP.NE.AND.EX P0, PT, RZ, UR9, PT, P0 ;  /* 0x00000009ff007c0c */ /* 0x000fe4000bf05300 */
[----:B------:R-:W-:-:S03]  /*05e0*/  ISETP.NE.AND.EX P5, PT, RZ, UR11, PT, P5 ;  /* 0x0000000bff007c0c */ /* 0x000fc6000bfa5350 */
[----:B------:R-:W4:Y:S01]  /*05f0*/  LDC.U8 R3, c[0x0][0x532] ;  /* 0x00014c80ff037b82 */ /* 0x000f220000000000 */
[----:B--2---:R-:W-:-:S07]  /*0600*/  ISETP.NE.U32.AND P2, PT, RZ, UR4, PT ;  /* 0x00000004ff007c0c */ /* 0x004fce000bf45070 */
[----:B------:R-:W2:Y:S01]  /*0610*/  LDC.64 R8, c[0x0][0x460] ;  /* 0x00011800ff087b82 */ /* 0x000ea20000000a00 */
[----:B------:R-:W-:Y:S01]  /*0620*/  ISETP.NE.AND.EX P2, PT, RZ, UR5, PT, P2 ;  /* 0x00000005ff007c0c */ /* 0x000fe2000bf45320 */
[----:B-1----:R-:W-:Y:S01]  /*0630*/  IMAD.SHL.U32 R12, R0, 0x4, RZ ;  /* 0x00000004000c7824 */ /* 0x002fe200078e00ff */
[----:B------:R-:W-:-:S11]  /*0640*/  SHF.R.U32.HI R2, RZ, 0x1e, R0 ;  /* 0x0000001eff027819 */ /* 0x000fd60000011600 */
[C---:B------:R-:W-:Y:S02]  /*0650*/  @P2 IADD3 R10, P3, PT, R12.reuse, UR4, RZ ;  /* 0x000000040c0a2c10 */ /* 0x040fe4000ff7e0ff */
[----:B------:R-:W-:Y:S02]  /*0660*/  @P0 IADD3 R14, P1, PT, R12, UR8, RZ ;  /* 0x000000080c0e0c10 */ /* 0x000fe4000ff3e0ff */
[C---:B------:R-:W-:Y:S02]  /*0670*/  @P2 IADD3.X R11, PT, PT, R2.reuse, UR5, RZ, P3, !PT ;  /* 0x00000005020b2c10 */ /* 0x040fe40009ffe4ff */
[----:B------:R-:W-:Y:S02]  /*0680*/  @P0 IADD3.X R15, PT, PT, R2, UR9, RZ, P1, !PT ;  /* 0x00000009020f0c10 */ /* 0x000fe40008ffe4ff */
[----:B------:R-:W-:Y:S01]  /*0690*/  ISETP.NE.U32.AND P3, PT, RZ, UR10, PT ;  /* 0x0000000aff007c0c */ /* 0x000fe2000bf65070 */
[----:B------:R1:W2:Y:S01]  /*06a0*/  @P2 LDG.E R241, desc[UR24][R10.64] ;  /* 0x000000180af12981 */ /* 0x0002a2000c1e1900 */
[----:B----4-:R-:W-:-:S02]  /*06b0*/  ISETP.NE.AND P4, PT, R3, RZ, PT ;  /* 0x000000ff0300720c */ /* 0x010fc40003f85270 */
[----:B------:R-:W-:Y:S01]  /*06c0*/  ISETP.NE.AND.EX P3, PT, RZ, UR11, PT, P3 ;  /* 0x0000000bff007c0c */ /* 0x000fe2000bf65330 */
[----:B------:R-:W4:Y:S01]  /*06d0*/  @P0 LDG.E R242, desc[UR24][R14.64] ;  /* 0x000000180ef20981 */ /* 0x000f22000c1e1900 */
[----:B---3--:R-:W-:Y:S02]  /*06e0*/  IADD3 R12, P0, PT, R12, R4, RZ ;  /* 0x000000040c0c7210 */ /* 0x008fe40007f1e0ff */
[----:B------:R-:W-:-:S03]  /*06f0*/  ISETP.EQ.U32.AND P1, PT, R4, RZ, PT ;  /* 0x000000ff0400720c */ /* 0x000fc60003f22070 */
[----:B------:R-:W-:Y:S01]  /*0700*/  IMAD.X R13, R2, 0x1, R5, P0 ;  /* 0x00000001020d7824 */ /* 0x000fe200000e0605 */
[----:B------:R-:W-:Y:S01]  /*0710*/  ISETP.EQ.OR.EX P1, PT, R5, RZ, !P4, P1 ;  /* 0x000000ff0500720c */ /* 0x000fe20006722710 */
[----:B------:R-:W3:Y:S01]  /*0720*/  @!P2 LDC.64 R2, c[0x0][0x488] ;  /* 0x00012200ff02ab82 */ /* 0x000ee20000000a00 */
[----:B--2---:R-:W-:-:S04]  /*0730*/  IMAD.WIDE.U32 R8, R0, 0x4, R8 ;  /* 0x0000000400087825 */ /* 0x004fc800078e0008 */
[----:B------:R-:W-:Y:S01]  /*0740*/  IMAD.MOV.U32 R243, RZ, RZ, -0x1 ;  /* 0xfffffffffff37424 */ /* 0x000fe200078e00ff */
[----:B-----5:R-:W5:Y:S01]  /*0750*/  @P3 LDG.E R7, desc[UR24][R8.64+0x4] ;  /* 0x0000041808073981 */ /* 0x020f62000c1e1900 */
[----:B-1----:R-:W-:-:S05]  /*0760*/  IMAD.MOV.U32 R10, RZ, RZ, -0x1 ;  /* 0xffffffffff0a7424 */ /* 0x002fca00078e00ff */
[----:B------:R-:W5:Y:S04]  /*0770*/  @!P1 LDG.E R243, desc[UR24][R12.64] ;  /* 0x000000180cf39981 */ /* 0x000f68000c1e1900 */
[----:B------:R1:W5:Y:S01]  /*0780*/  @P5 LDG.E R10, desc[UR24][R8.64] ;  /* 0x00000018080a5981 */ /* 0x000362000c1e1900 */
[----:B------:R-:W2:Y:S01]  /*0790*/  @!P3 LDC R235, c[0x0][0x434] ;  /* 0x00010d00ffebbb82 */ /* 0x000ea20000000800 */
[----:B------:R-:W-:-:S04]  /*07a0*/  ISETP.NE.U32.AND P1, PT, R4, RZ, PT ;  /* 0x000000ff0400720c */ /* 0x000fc80003f25070 */
[----:B------:R-:W-:Y:S02]  /*07b0*/  ISETP.NE.AND.EX P1, PT, R5, RZ, PT, P1 ;  /* 0x000000ff0500720c */ /* 0x000fe40003f25310 */
[----:B---3--:R-:W-:Y:S01]  /*07c0*/  @!P2 ISETP.NE.U32.AND P0, PT, R2, RZ, PT ;  /* 0x000000ff0200a20c */ /* 0x008fe20003f05070 */
[----:B-1----:R-:W1:Y:S03]  /*07d0*/  @!P2 LDC R8, c[0x0][0x43c] ;  /* 0x00010f00ff08ab82 */ /* 0x002e660000000800 */
[----:B------:R-:W-:Y:S01]  /*07e0*/  @!P2 ISETP.NE.AND.EX P0, PT, R3, RZ, PT, P0 ;  /* 0x000000ff0300a20c */ /* 0x000fe20003f05300 */
[----:B------:R-:W-:-:S03]  /*07f0*/  USHF.L.U32 UR26, UR22, 0x6, URZ ;  /* 0x00000006161a7899 */ /* 0x000fc600080006ff */
[----:B-1----:R-:W-:Y:S01]  /*0800*/  @!P2 SEL R8, R8, RZ, P0 ;  /* 0x000000ff0808a207 */ /* 0x002fe20000000000 */
[----:B----4-:R-:W-:Y:S02]  /*0810*/  @P2 IMAD.IADD R241, R241, 0x1, -R242 ;  /* 0x00000001f1f12824 */ /* 0x010fe400078e0af2 */
[----:B--2---:R-:W-:Y:S06]  /*0820*/  @!P1 BRA `(.L_x_673) ;  /* 0x00000000000c9947 */ /* 0x004fec0003800000 */
[----:B------:R-:W2:Y:S02]  /*0830*/  @P4 LDG.E R6, desc[UR24][R12.64+0x4] ;  /* 0x000004180c064981 */ /* 0x000ea4000c1e1900 */
[----:B--2--5:R-:W-:-:S06]  /*0840*/  @P4 IADD3 R6, PT, PT, R6, -R243, RZ ;  /* 0x800000f306064210 */ /* 0x024fcc0007ffe0ff */
[----:B------:R1:W5:Y:S02]  /*0850*/  @!P4 LDG.E R6, desc[UR24][R12.64] ;  /* 0x000000180c06c981 */ /* 0x000364000c1e1900 */
.L_x_673:
        /* <DEDUP_REMOVED lines=16> */
[----:B------:R-:W-:Y:S02]  /*0960*/  @!P3 IMAD.MOV.U32 R17, RZ, RZ, R6 ;  /* 0x000000ffff11b224 */ /* 0x000fe400078e0006 */
        /* <DEDUP_REMOVED lines=10> */
[----:B------:R-:W-:Y:S02]  /*0a10*/  IADD3 R3, PT, PT, R5, R2, RZ ;  /* 0x0000000205037210 */ /* 0x000fe40007ffe0ff */
[----:B------:R-:W-:-:S05]  /*0a20*/  MOV R2, R4 ;  /* 0x0000000400027202 */ /* 0x000fca0000000f00 */
[----:B---3--:R-:W-:-:S04]  /*0a30*/  IMAD.WIDE.U32 R2, R0, UR4, R2 ;  /* 0x0000000400027c25 */ /* 0x008fc8000f8e0002 */
[----:B------:R-:W-:Y:S01]  /*0a40*/  IMAD R8, R0, UR5, R3 ;  /* 0x0000000500087c24 */ /* 0x000fe2000f8e0203 */
[----:B------:R-:W-:Y:S01]  /*0a50*/  MOV R9, R2 ;  /* 0x0000000200097202 */ /* 0x000fe20000000f00 */
[----:B------:R-:W-:Y:S06]  /*0a60*/  BRA `(.L_x_676) ;  /* 0x0000000000187947 */ /* 0x000fec0003800000 */
.L_x_675:
[----:B------:R-:W2:Y:S01]  /*0a70*/  LDCU.64 UR14, c[0x0][0x3b8] ;  /* 0x00007700ff0e77ac */ /* 0x000ea20008000a00 */
[----:B------:R-:W-:-:S05]  /*0a80*/  IADD3 R2, PT, PT, R242, R243, RZ ;  /* 0x000000f3f2027210 */ /* 0x000fca0007ffe0ff */
[C---:B--2---:R-:W-:Y:S02]  /*0a90*/  IMAD R8, R2.reuse, UR15, RZ ;  /* 0x0000000f02087c24 */ /* 0x044fe4000f8e02ff */
[----:B------:R-:W-:-:S05]  /*0aa0*/  IMAD.WIDE.U32 R2, R2, UR14, RZ ;  /* 0x0000000e02027c25 */ /* 0x000fca000f8e00ff */
[----:B------:R-:W-:Y:S02]  /*0ab0*/  IADD3 R8, PT, PT, R3, R8, RZ ;  /* 0x0000000803087210 */ /* 0x000fe40007ffe0ff */
[----:B------:R-:W-:-:S07]  /*0ac0*/  MOV R9, R2 ;  /* 0x0000000200097202 */ /* 0x000fce0000000f00 */
.L_x_676:
[----:B------:R-:W2:Y:S01]  /*0ad0*/  LDC R2, c[0x0][0x3e8] ;  /* 0x0000fa00ff027b82 */ /* 0x000ea20000000800 */
[----:B------:R-:W-:Y:S01]  /*0ae0*/  USHF.R.S32.HI UR23, URZ, 0x1f, UR26 ;  /* 0x0000001fff177899 */ /* 0x000fe2000801141a */
[----:B--2---:R-:W-:-:S04]  /*0af0*/  IABS R5, R2 ;  /* 0x0000000200057213 */ /* 0x004fc80000000000 */
[----:B------:R-:W2:Y:S08]  /*0b00*/  I2F.RP R6, R5 ;  /* 0x0000000500067306 */ /* 0x000eb00000209400 */
[----:B--2---:R-:W2:Y:S02]  /*0b10*/  MUFU.RCP R6, R6 ;  /* 0x0000000600067308 */ /* 0x004ea40000001000 */
[----:B--2---:R-:W-:-:S06]  /*0b20*/  VIADD R6, R6, 0xffffffe ;  /* 0x0ffffffe06067836 */ /* 0x004fcc0000000000 */
[----:B------:R-:W2:Y:S02]  /*0b30*/  F2I.FTZ.U32.TRUNC.NTZ R7, R6 ;  /* 0x0000000600077305 */ /* 0x000ea4000021f000 */
[----:B--2---:R-:W-:Y:S02]  /*0b40*/  IMAD.MOV R3, RZ, RZ, -R7 ;  /* 0x000000ffff037224 */ /* 0x004fe400078e0a07 */
[----:B------:R-:W-:Y:S02]  /*0b50*/  IMAD.MOV.U32 R6, RZ, RZ, RZ ;  /* 0x000000ffff067224 */ /* 0x000fe400078e00ff */
[----:B------:R-:W-:Y:S01]  /*0b60*/  IMAD R4, R3, R5, RZ ;  /* 0x0000000503047224 */ /* 0x000fe200078e02ff */
[----:B------:R-:W-:-:S03]  /*0b70*/  IABS R3, R206 ;  /* 0x000000ce00037213 */ /* 0x000fc60000000000 */
[----:B------:R-:W-:Y:S01]  /*0b80*/  IMAD.HI.U32 R7, R7, R4, R6 ;  /* 0x0000000407077227 */ /* 0x000fe200078e0006 */
[----:B------:R-:W-:-:S05]  /*0b90*/  MOV R4, R3 ;  /* 0x0000000300047202 */ /* 0x000fca0000000f00 */
[----:B------:R-:W-:-:S04]  /*0ba0*/  IMAD.HI.U32 R7, R7, R4, RZ ;  /* 0x0000000407077227 */ /* 0x000fc800078e00ff */
[----:B------:R-:W-:-:S04]  /*0bb0*/  IMAD.MOV R3, RZ, RZ, -R7 ;  /* 0x000000ffff037224 */ /* 0x000fc800078e0a07 */
[----:B------:R-:W-:-:S05]  /*0bc0*/  IMAD R3, R5, R3, R4 ;  /* 0x0000000305037224 */ /* 0x000fca00078e0204 */
[----:B------:R-:W-:-:S13]  /*0bd0*/  ISETP.GT.U32.AND P1, PT, R5, R3, PT ;  /* 0x000000030500720c */ /* 0x000fda0003f24070 */
[----:B------:R-:W-:Y:S01]  /*0be0*/  @!P1 IMAD.IADD R3, R3, 0x1, -R5 ;  /* 0x0000000103039824 */ /* 0x000fe200078e0a05 */
[----:B------:R-:W-:Y:S02]  /*0bf0*/  @!P1 IADD3 R7, PT, PT, R7, 0x1, RZ ;  /* 0x0000000107079810 */ /* 0x000fe40007ffe0ff */
[----:B------:R-:W-:Y:S02]  /*0c00*/  ISETP.NE.AND P1, PT, R2, RZ, PT ;  /* 0x000000ff0200720c */ /* 0x000fe40003f25270 */
[----:B------:R-:W-:Y:S02]  /*0c10*/  ISETP.GE.U32.AND P4, PT, R3, R5, PT ;  /* 0x000000050300720c */ /* 0x000fe40003f86070 */
[----:B------:R-:W-:-:S04]  /*0c20*/  LOP3.LUT R3, R206, R2, RZ, 0x3c, !PT ;  /* 0x00000002ce037212 */ /* 0x000fc800078e3cff */
[----:B------:R-:W-:-:S07]  /*0c30*/  ISETP.GE.AND P0, PT, R3, RZ, PT ;  /* 0x000000ff0300720c */ /* 0x000fce0003f06270 */
[----:B------:R-:W-:-:S06]  /*0c40*/  @P4 VIADD R7, R7, 0x1 ;  /* 0x0000000107074836 */ /* 0x000fcc0000000000 */
[----:B------:R-:W-:Y:S02]  /*0c50*/  @!P0 IADD3 R7, PT, PT, -R7, RZ, RZ ;  /* 0x000000ff07078210 */ /* 0x000fe40007ffe1ff */
[----:B------:R-:W-:-:S04]  /*0c60*/  @!P1 LOP3.LUT R7, RZ, R2, RZ, 0x33, !PT ;  /* 0x00000002ff079212 */ /* 0x000fc800078e33ff */
[----:B------:R-:W-:Y:S01]  /*0c70*/  SHF.R.S32.HI R6, RZ, 0x1f, R7 ;  /* 0x0000001fff067819 */ /* 0x000fe20000011407 */
[----:B------:R-:W-:Y:S06]  /*0c80*/  @P2 BRA `(.L_x_677) ;  /* 0x00000000002c2947 */ /* 0x000fec0003800000 */
[----:B------:R-:W2:Y:S01]  /*0c90*/  LDCU.64 UR12, c[0x0][0x3c0] ;  /* 0x00007800ff0c77ac */ /* 0x000ea20008000a00 */
[----:B------:R-:W-:Y:S01]  /*0ca0*/  SHF.R.S32.HI R2, RZ, 0x1f, R242 ;  /* 0x0000001fff027819 */ /* 0x000fe200000114f2 */
[----:B------:R-:W1:Y:S04]  /*0cb0*/  LDCU.64 UR4, c[0x0][0x3a8] ;  /* 0x00007500ff0477ac */ /* 0x000e680008000a00 */
[----:B--2---:R-:W-:Y:S02]  /*0cc0*/  IMAD R2, R2, UR12, RZ ;  /* 0x0000000c02027c24 */ /* 0x004fe4000f8e02ff */
[----:B------:R-:W-:-:S04]  /*0cd0*/  IMAD.WIDE.U32 R4, R242, UR12, RZ ;  /* 0x0000000cf2047c25 */ /* 0x000fc8000f8e00ff */
[----:B------:R-:W-:-:S05]  /*0ce0*/  IMAD R2, R242, UR13, R2 ;  /* 0x0000000df2027c24 */ /* 0x000fca000f8e0202 */
[----:B------:R-:W-:Y:S02]  /*0cf0*/  IADD3 R3, PT, PT, R5, R2, RZ ;  /* 0x0000000205037210 */ /* 0x000fe40007ffe0ff */
[----:B------:R-:W-:-:S05]  /*0d00*/  MOV R2, R4 ;  /* 0x0000000400027202 */ /* 0x000fca0000000f00 */
[----:B-1----:R-:W-:-:S04]  /*0d10*/  IMAD.WIDE.U32 R12, R0, UR4, R2 ;  /* 0x00000004000c7c25 */ /* 0x002fc8000f8e0002 */
[----:B------:R-:W-:Y:S01]  /*0d20*/  IMAD R11, R0, UR5, R13 ;  /* 0x00000005000b7c24 */ /* 0x000fe2000f8e020d */
[----:B------:R-:W-:Y:S06]  /*0d30*/  BRA `(.L_x_678) ;  /* 0x0000000000147947 */ /* 0x000fec0003800000 */
.L_x_677:
[----:B------:R-:W2:Y:S01]  /*0d40*/  LDCU.64 UR12, c[0x0][0x3c0] ;  /* 0x00007800ff0c77ac */ /* 0x000ea20008000a00 */
[----:B-1----:R-:W-:-:S05]  /*0d50*/  IADD3 R12, PT, PT, R242, R243, RZ ;  /* 0x000000f3f20c7210 */ /* 0x002fca0007ffe0ff */
[C---:B--2---:R-:W-:Y:S02]  /*0d60*/  IMAD R11, R12.reuse, UR13, RZ ;  /* 0x0000000d0c0b7c24 */ /* 0x044fe4000f8e02ff */
[----:B------:R-:W-:-:S05]  /*0d70*/  IMAD.WIDE.U32 R12, R12, UR12, RZ ;  /* 0x0000000c0c0c7c25 */ /* 0x000fca000f8e00ff */
[----:B------:R-:W-:Y:S02]  /*0d80*/  IADD3 R11, PT, PT, R13, R11, RZ ;  /* 0x0000000b0d0b7210 */ /* 0x000fe40007ffe0ff */
.L_x_678:
        /* <DEDUP_REMOVED lines=28> */
.L_x_679:
[C---:B------:R-:W-:Y:S02]  /*0f50*/  IMAD R15, R10.reuse, UR7, RZ ;  /* 0x000000070a0f7c24 */ /* 0x040fe4000f8e02ff */
[----:B------:R-:W-:-:S05]  /*0f60*/  IMAD.WIDE.U32 R2, R10, UR6, RZ ;  /* 0x000000060a027c25 */ /* 0x000fca000f8e00ff */
[----:B------:R-:W-:Y:S02]  /*0f70*/  IADD3 R15, PT, PT, R3, R15, RZ ;  /* 0x0000000f030f7210 */ /* 0x000fe40007ffe0ff */
[----:B------:R-:W-:Y:S02]  /*0f80*/  MOV R23, R2 ;  /* 0x0000000200177202 */ /* 0x000fe40000000f00 */
.L_x_680:
        /* <DEDUP_REMOVED lines=20> */
.L_x_681:
[----:B------:R-:W1:Y:S01]  /*10d0*/  LDC R246, c[0x0][0x434] ;  /* 0x00010d00fff67b82 */ /* 0x000e620000000800 */
[----:B------:R-:W-:-:S04]  /*10e0*/  IMAD R2, R0, UR17, R206 ;  /* 0x0000001100027c24 */ /* 0x000fc8000f8e02ce */
[----:B-1----:R-:W-:-:S03]  /*10f0*/  IMAD R246, R2, R246, RZ ;  /* 0x000000f602f67224 */ /* 0x002fc600078e02ff */
.L_x_682:
        /* <DEDUP_REMOVED lines=11> */
.L_x_683:
[----:B------:R-:W1:Y:S01]  /*11b0*/  LDC R18, c[0x0][0x444] ;  /* 0x00011100ff127b82 */ /* 0x000e620000000800 */
[----:B------:R-:W-:-:S04]  /*11c0*/  IMAD R2, R0, UR17, R206 ;  /* 0x0000001100027c24 */ /* 0x000fc8000f8e02ce */
[----:B-1----:R-:W-:-:S07]  /*11d0*/  IMAD R18, R2, R18, RZ ;  /* 0x0000001202127224 */ /* 0x002fce00078e02ff */
.L_x_684:
[----:B------:R-:W1:Y:S01]  /*11e0*/  S2R R10, SR_TID.X ;  /* 0x00000000000a7919 */ /* 0x000e620000002100 */
[----:B------:R-:W2:Y:S01]  /*11f0*/  LDCU.128 UR4, c[0x0][0x590] ;  /* 0x0000b200ff0477ac */ /* 0x000ea20008000c00 */
[----:B------:R-:W3:Y:S01]  /*1200*/  LDC.64 R2, c[0x0][0x3b0] ;  /* 0x0000ec00ff027b82 */ /* 0x000ee20000000a00 */
[----:B------:R-:W-:Y:S01]  /*1210*/  IADD3 R28, P0, PT, R211, R28, RZ ;  /* 0x0000001cd31c7210 */ /* 0x000fe20007f1e0ff */
[----:B------:R-:W-:Y:S01]  /*1220*/  IMAD R18, R13, 0x40, R18 ;  /* 0x000000400d127824 */ /* 0x000fe200078e0212 */
[----:B------:R-:W-:Y:S01]  /*1230*/  UIMAD UR29, UR17, UR29, URZ ;  /* 0x0000001d111d72a4 */ /* 0x000fe2000f8e02ff */
[----:B------:R-:W-:Y:S01]  /*1240*/  ISETP.NE.AND P3, PT, RZ, UR16, PT ;  /* 0x00000010ff007c0c */ /* 0x000fe2000bf65270 */
[----:B------:R-:W4:Y:S01]  /*1250*/  LDCU.64 UR18, c[0x0][0x3c8] ;  /* 0x00007900ff1277ac */ /* 0x000f220008000a00 */
[----:B------:R-:W-:Y:S01]  /*1260*/  IMAD.X R29, RZ, RZ, R5, P0 ;  /* 0x000000ffff1d7224 */ /* 0x000fe200000e0605 */
[--C-:B------:R-:W-:Y:S01]  /*1270*/  IADD3 R23, P1, P0, R26, R23, R24.reuse ;  /* 0x000000171a177210 */ /* 0x100fe2000783e018 */
[----:B------:R-:W5:Y:S01]  /*1280*/  LDC.64 R4, c[0x0][0x5f8] ;  /* 0x00017e00ff047b82 */ /* 0x000f620000000a00 */
[----:B------:R-:W-:Y:S01]  /*1290*/  SHF.R.S32.HI R24, RZ, 0x1f, R24 ;  /* 0x0000001fff187819 */ /* 0x000fe20000011418 */
[----:B------:R-:W4:Y:S01]  /*12a0*/  LDCU.64 UR16, c[0x0][0x550] ;  /* 0x0000aa00ff1077ac */ /* 0x000f220008000a00 */
[----:B------:R-:W-:Y:S01]  /*12b0*/  IADD3 R226, PT, PT, R235, UR26, RZ ;  /* 0x0000001aebe27c10 */ /* 0x000fe2000fffe0ff */
[----:B------:R-:W-:Y:S01]  /*12c0*/  BSSY.RECONVERGENT B1, `(.L_x_674) ;  /* 0x00005e1000017945 */ /* 0x000fe20003800200 */
[----:B------:R-:W-:Y:S01]  /*12d0*/  IADD3.X R20, PT, PT, R20, R15, R24, P1, P0 ;  /* 0x0000000f14147210 */ /* 0x000fe20000fe0418 */
[----:B------:R-:W-:Y:S01]  /*12e0*/  IMAD.MOV.U32 R15, RZ, RZ, RZ ;  /* 0x000000ffff0f7224 */ /* 0x000fe200078e00ff */
[----:B------:R-:W-:Y:S01]  /*12f0*/  USHF.L.U32 UR31, UR29, 0x6, URZ ;  /* 0x000000061d1f7899 */ /* 0x000fe200080006ff */
[----:B------:R-:W-:Y:S01]  /*1300*/  LEA R246, R13, R246, 0x6 ;  /* 0x000000f60df67211 */ /* 0x000fe200078e30ff */
[----:B--2---:R-:W-:Y:S01]  /*1310*/  IMAD R14, R21, UR4, RZ ;  /* 0x00000004150e7c24 */ /* 0x004fe2000f8e02ff */
[----:B------:R-:W-:Y:S01]  /*1320*/  USHF.L.U64.HI UR30, UR4, 0x5, UR5 ;  /* 0x00000005041e7899 */ /* 0x000fe20008010205 */
[----:B------:R-:W-:Y:S01]  /*1330*/  IMAD.WIDE.U32 R28, R19, UR4, R28 ;  /* 0x00000004131c7c25 */ /* 0x000fe2000f8e001c */
[----:B------:R-:W-:-:S03]  /*1340*/  LOP3.LUT R215, R211, 0x40, RZ, 0xfc, !PT ;  /* 0x00000040d3d77812 */ /* 0x000fc600078efcff */
[----:B------:R-:W-:Y:S02]  /*1350*/  IMAD R14, R19, UR5, R14 ;  /* 0x00000005130e7c24 */ /* 0x000fe4000f8e020e */
[----:B---3--:R-:W-:Y:S02]  /*1360*/  IMAD R21, R21, R2, RZ ;  /* 0x0000000215157224 */ /* 0x008fe400078e02ff */
[----:B------:R-:W-:Y:S02]  /*1370*/  IMAD.IADD R27, R29, 0x1, R14 ;  /* 0x000000011d1b7824 */ /* 0x000fe400078e020e */
[----:B------:R-:W-:Y:S01]  /*1380*/  IMAD R21, R19, R3, R21 ;  /* 0x0000000313157224 */ /* 0x000fe200078e0215 */
[----:B-1----:R-:W-:Y:S01]  /*1390*/  SHF.R.U32.HI R14, RZ, 0x5, R10 ;  /* 0x00000005ff0e7819 */ /* 0x002fe2000001160a */
[----:B------:R-:W-:Y:S01]  /*13a0*/  IMAD.MOV.U32 R26, RZ, RZ, R28 ;  /* 0x000000ffff1a7224 */ /* 0x000fe200078e001c */
[----:B------:R-:W-:Y:S01]  /*13b0*/  LOP3.LUT R22, R10, 0x1f, RZ, 0xc0, !PT ;  /* 0x0000001f0a167812 */ /* 0x000fe200078ec0ff */
[----:B-----5:R-:W-:-:S04]  /*13c0*/  IMAD.WIDE.U32 R28, R4, UR21, RZ ;  /* 0x00000015041c7c25 */ /* 0x020fc8000f8e00ff */
[----:B------:R-:W-:Y:S01]  /*13d0*/  IMAD R22, R14, UR29, R22 ;  /* 0x0000001d0e167c24 */ /* 0x000fe2000f8e0216 */
[----:B------:R-:W-:Y:S01]  /*13e0*/  SEL R4, R28, RZ, P3 ;  /* 0x000000ff1c047207 */ /* 0x000fe20001800000 */
[----:B------:R-:W-:Y:S02]  /*13f0*/  IMAD.MOV.U32 R14, RZ, RZ, R211 ;  /* 0x000000ffff0e7224 */ /* 0x000fe400078e00d3 */
[----:B------:R-:W-:Y:S02]  /*1400*/  IMAD R28, R5, UR21, R29 ;  /* 0x00000015051c7c24 */ /* 0x000fe4000f8e021d */
[----:B------:R-:W-:Y:S02]  /*1410*/  IMAD.WIDE.U32 R24, R19, R2, R14 ;  /* 0x0000000213187225 */ /* 0x000fe400078e000e */
[----:B------:R-:W1:Y:S01]  /*1420*/  LDC R19, c[0x0][0x508] ;  /* 0x00014200ff137b82 */ /* 0x000e620000000800 */
[----:B------:R-:W-:Y:S01]  /*1430*/  SEL R28, R28, RZ, P3 ;  /* 0x000000ff1c1c7207 */ /* 0x000fe20001800000 */
[----:B------:R-:W-:Y:S01]  /*1440*/  IMAD.WIDE.U32 R26, R206, UR6, R26 ;  /* 0x00000006ce1a7c25 */ /* 0x000fe2000f8e001a */
[----:B------:R-:W-:-:S03]  /*1450*/  IADD3 R24, P0, PT, R17, R24, RZ ;  /* 0x0000001811187210 */ /* 0x000fc60007f1e0ff */
[----:B------:R-:W-:Y:S01]  /*1460*/  IMAD R27, R206, UR7, R27 ;  /* 0x00000007ce1b7c24 */ /* 0x000fe2000f8e021b */
[----:B------:R-:W-:Y:S01]  /*1470*/  IADD3.X R25, PT, PT, R16, R25, R21, P0, !PT ;  /* 0x0000001910197210 */ /* 0x000fe200007fe415 */
[----:B------:R-:W2:Y:S01]  /*1480*/  LDCU.64 UR6, c[0x0][0x570] ;  /* 0x0000ae00ff0677ac */ /* 0x000ea20008000a00 */
[----:B------:R-:W-:Y:S01]  /*1490*/  IADD3 R5, P1, P0, R22, R23, R4 ;  /* 0x0000001716057210 */ /* 0x000fe2000783e004 */
[----:B------:R-:W-:Y:S01]  /*14a0*/  IMAD.WIDE.U32 R26, R213, UR4, R26 ;  /* 0x00000004d51a7c25 */ /* 0x000fe2000f8e001a */
[----:B------:R-:W-:Y:S01]  /*14b0*/  SHF.R.S32.HI R4, RZ, 0x1f, R22 ;  /* 0x0000001fff047819 */ /* 0x000fe20000011416 */
[----:B------:R-:W3:Y:S02]  /*14c0*/  LDC.64 R16, c[0x0][0x420] ;  /* 0x00010800ff107b82 */ /* 0x000ee40000000a00 */
[----:B----4-:R-:W-:Y:S01]  /*14d0*/  IMAD.WIDE.U32 R24, R206, UR18, R24 ;  /* 0x00000012ce187c25 */ /* 0x010fe2000f8e0018 */
[----:B------:R-:W-:Y:S02]  /*14e0*/  IADD3.X R20, PT, PT, R4, R20, R28, P1, P0 ;  /* 0x0000001404147210 */ /* 0x000fe40000fe041c */
[----:B------:R-:W-:Y:S01]  /*14f0*/  IADD3 R5, P0, PT, R5, UR31, RZ ;  /* 0x0000001f05057c10 */ /* 0x000fe2000ff1e0ff */
[----:B------:R-:W-:Y:S01]  /*1500*/  IMAD R21, R206, UR19, R25 ;  /* 0x00000013ce157c24 */ /* 0x000fe2000f8e0219 */
[----:B------:R-:W4:Y:S01]  /*1510*/  LDCU.64 UR18, c[0x0][0x380] ;  /* 0x00007000ff1277ac */ /* 0x000f220008000a00 */
[----:B------:R-:W-:Y:S01]  /*1520*/  IMAD.U32 R4, RZ, RZ, UR31 ;  /* 0x0000001fff047e24 */ /* 0x000fe2000f8e00ff */
[----:B------:R-:W5:Y:S01]  /*1530*/  LDC.64 R22, c[0x0][0x5e8] ;  /* 0x00017a00ff167b82 */ /* 0x000f620000000a00 */
[----:B------:R-:W-:Y:S01]  /*1540*/  IMAD R232, R213, UR5, R27 ;  /* 0x00000005d5e87c24 */ /* 0x000fe2000f8e021b */
[----:B------:R-:W-:Y:S01]  /*1550*/  LEA R233, P1, R26, UR16, 0x1 ;  /* 0x000000101ae97c11 */ /* 0x000fe2000f8208ff */
[----:B------:R-:W-:Y:S01]  /*1560*/  USHF.L.U32 UR16, UR4, 0x5, URZ ;  /* 0x0000000504107899 */ /* 0x000fe200080006ff */
[----:B-1----:R-:W-:-:S02]  /*1570*/  IADD3 R19, PT, PT, R226, -R19, -R241 ;  /* 0x80000013e2137210 */ /* 0x002fc40007ffe8f1 */
[----:B------:R-:W-:Y:S01]  /*1580*/  LEA.HI.X.SX32 R4, R4, R20, 0x1, P0 ;  /* 0x0000001404047211 */ /* 0x000fe200000f0eff */
[----:B------:R-:W-:Y:S01]  /*1590*/  IMAD.MOV.U32 R20, RZ, RZ, R24 ;  /* 0x000000ffff147224 */ /* 0x000fe200078e0018 */
[----:B------:R-:W-:Y:S02]  /*15a0*/  SHF.R.S32.HI R227, RZ, 0x1f, R19 ;  /* 0x0000001fffe37819 */ /* 0x000fe40000011413 */
[----:B------:R-:W-:Y:S01]  /*15b0*/  LEA.HI.X R232, R26, UR17, R232, 0x1, P1 ;  /* 0x000000111ae87c11 */ /* 0x000fe200088f0ce8 */
[----:B------:R-:W-:Y:S01]  /*15c0*/  IMAD.WIDE.U32 R20, R213, R2, R20 ;  /* 0x00000002d5147225 */ /* 0x000fe200078e0014 */
[----:B------:R-:W-:Y:S02]  /*15d0*/  LEA.HI R227, R227, R19, RZ, 0x6 ;  /* 0x00000013e3e37211 */ /* 0x000fe400078f30ff */
[----:B--2---:R-:W-:Y:S01]  /*15e0*/  LEA R244, P0, R5, UR6, 0x2 ;  /* 0x0000000605f47c11 */ /* 0x004fe2000f8010ff */
[----:B------:R-:W-:Y:S01]  /*15f0*/  IMAD R230, R213, R3, R21 ;  /* 0x00000003d5e67224 */ /* 0x000fe200078e0215 */
[----:B------:R-:W-:Y:S01]  /*1600*/  SHF.R.S32.HI R227, RZ, 0x6, R227 ;  /* 0x00000006ffe37819 */ /* 0x000fe200000114e3 */
[----:B---3--:R-:W-:Y:S01]  /*1610*/  IMAD.WIDE R246, R246, 0x4, R16 ;  /* 0x00000004f6f67825 */ /* 0x008fe200078e0210 */
[----:B----4-:R-:W-:-:S02]  /*1620*/  LEA R231, P1, R20, UR18, 0x1 ;  /* 0x0000001214e77c11 */ /* 0x010fc4000f8208ff */
[----:B------:R-:W-:Y:S02]  /*1630*/  VIMNMX R227, PT, PT, RZ, R227, !PT ;  /* 0x000000e3ffe37248 */ /* 0x000fe40007fe0100 */
[----:B------:R-:W-:Y:S02]  /*1640*/  LEA.HI.X R230, R20, UR19, R230, 0x1, P1 ;  /* 0x0000001314e67c11 */ /* 0x000fe400088f0ce6 */
[----:B------:R-:W-:Y:S01]  /*1650*/  ISETP.GT.AND P1, PT, R240, R227, PT ;  /* 0x000000e3f000720c */ /* 0x000fe20003f24270 */
[----:B-----5:R-:W-:Y:S01]  /*1660*/  IMAD.WIDE R18, R18, 0x4, R22 ;  /* 0x0000000412127825 */ /* 0x020fe200078e0216 */
[----:B------:R-:W-:Y:S02]  /*1670*/  LEA.HI.X R245, R5, UR7, R4, 0x2, P0 ;  /* 0x0000000705f57c11 */ /* 0x000fe400080f1404 */
[C---:B------:R-:W-:Y:S01]  /*1680*/  IADD3 R4, P0, PT, R213.reuse, 0x20, RZ ;  /* 0x00000020d5047810 */ /* 0x040fe20007f1e0ff */
[C---:B------:R-:W-:Y:S01]  /*1690*/  IMAD.SHL.U32 R5, R2.reuse, 0x20, RZ ;  /* 0x0000002002057824 */ /* 0x040fe200078e00ff */
[----:B------:R-:W-:Y:S01]  /*16a0*/  SHF.L.U64.HI R3, R2, 0x5, R3 ;  /* 0x0000000502037819 */ /* 0x000fe20000010203 */
[----:B------:R-:W-:Y:S01]  /*16b0*/  IMAD.MOV.U32 R229, RZ, RZ, R18 ;  /* 0x000000ffffe57224 */ /* 0x000fe200078e0012 */
[----:B------:R-:W-:Y:S01]  /*16c0*/  IADD3 R16, PT, PT, R213, 0x20, RZ ;  /* 0x00000020d5107810 */ /* 0x000fe20007ffe0ff */
[----:B------:R-:W-:-:S02]  /*16d0*/  IMAD.MOV.U32 R228, RZ, RZ, R19 ;  /* 0x000000ffffe47224 */ /* 0x000fc400078e0013 */
[----:B------:R-:W-:Y:S02]  /*16e0*/  IMAD.X R2, RZ, RZ, RZ, P0 ;  /* 0x000000ffff027224 */ /* 0x000fe400000e06ff */
[----:B------:R-:W-:Y:S05]  /*16f0*/  @P1 BRA `(.L_x_685) ;  /* 0x0000000400dc1947 */ /* 0x000fea0003800000 */
        /* <DEDUP_REMOVED lines=12> */
.L_x_686:
[----:B------:R-:W1:Y:S01]  /*17c0*/  LDCU.64 UR12, c[0x0][0x5c0] ;  /* 0x0000b800ff0c77ac */ /* 0x000e620008000a00 */
[----:B------:R-:W-:-:S05]  /*17d0*/  IADD3 R3, PT, PT, R242, R243, RZ ;  /* 0x000000f3f2037210 */ /* 0x000fca0007ffe0ff */
[C---:B-1----:R-:W-:Y:S02]  /*17e0*/  IMAD R5, R3.reuse, UR13, RZ ;  /* 0x0000000d03057c24 */ /* 0x042fe4000f8e02ff */
[----:B------:R-:W-:-:S05]  /*17f0*/  IMAD.WIDE.U32 R6, R3, UR12, RZ ;  /* 0x0000000c03067c25 */ /* 0x000fca000f8e00ff */
[----:B------:R-:W-:Y:S02]  /*1800*/  IADD3 R3, PT, PT, R7, R5, RZ ;  /* 0x0000000507037210 */ /* 0x000fe40007ffe0ff */
[----:B------:R-:W-:Y:S02]  /*1810*/  MOV R5, R6 ;  /* 0x0000000600057202 */ /* 0x000fe40000000f00 */
.L_x_687:
        /* <DEDUP_REMOVED lines=12> */
.L_x_688:
[----:B------:R-:W1:Y:S01]  /*18e0*/  LDCU.64 UR6, c[0x0][0x5c8] ;  /* 0x0000b900ff0677ac */ /* 0x000e620008000a00 */
[----:B------:R-:W-:-:S05]  /*18f0*/  IADD3 R242, PT, PT, R242, R243, RZ ;  /* 0x000000f3f2f27210 */ /* 0x000fca0007ffe0ff */
[C---:B-1----:R-:W-:Y:S02]  /*1900*/  IMAD R6, R242.reuse, UR7, RZ ;  /* 0x00000007f2067c24 */ /* 0x042fe4000f8e02ff */
[----:B------:R-:W-:-:S05]  /*1910*/  IMAD.WIDE.U32 R242, R242, UR6, RZ ;  /* 0x00000006f2f27c25 */ /* 0x000fca000f8e00ff */
[----:B------:R-:W-:Y:S02]  /*1920*/  IADD3 R6, PT, PT, R243, R6, RZ ;  /* 0x00000006f3067210 */ /* 0x000fe40007ffe0ff */
[----:B------:R-:W-:Y:S02]  /*1930*/  MOV R7, R242 ;  /* 0x000000f200077202 */ /* 0x000fe40000000f00 */
.L_x_689:
        /* <DEDUP_REMOVED lines=27> */
.L_x_691:
[----:B------:R-:W-:Y:S05]  /*1af0*/  BSYNC.RECONVERGENT B0 ;  /* 0x0000000000007941 */ /* 0x000fea0003800200 */
.L_x_690:
        /* <DEDUP_REMOVED lines=15> */
.L_x_693:
[----:B------:R-:W-:Y:S05]  /*1bf0*/  BSYNC.RECONVERGENT B0 ;  /* 0x0000000000007941 */ /* 0x000fea0003800200 */
.L_x_692:
        /* <DEDUP_REMOVED lines=14> */
[----:B-12---:R-:W-:-:S04]  /*1ce0*/  IMAD.WIDE.U32 R10, R213, UR6, R6 ;  /* 0x00000006d50a7c25 */ /* 0x006fc8000f8e0006 */
[----:B------:R-:W-:Y:S01]  /*1cf0*/  IMAD R3, R213, UR7, R11 ;  /* 0x00000007d5037c24 */ /* 0x000fe2000f8e020b */
[----:B---3--:R-:W-:Y:S02]  /*1d00*/  ISETP.GE.AND P1, PT, R211, UR12, PT ;  /* 0x0000000cd3007c0c */ /* 0x008fe4000bf26270 */
[----:B------:R-:W-:Y:S02]  /*1d10*/  ISETP.GE.AND P0, PT, R215, UR12, PT ;  /* 0x0000000cd7007c0c */ /* 0x000fe4000bf06270 */
[----:B----4-:R-:W-:-:S04]  /*1d20*/  LEA R6, P2, R10, UR4, 0x1 ;  /* 0x000000040a067c11 */ /* 0x010fc8000f8408ff */
[----:B------:R-:W-:-:S05]  /*1d30*/  LEA.HI.X R7, R10, UR5, R3, 0x1, P2 ;  /* 0x000000050a077c11 */ /* 0x000fca00090f0c03 */
[----:B------:R3:W-:Y:S04]  /*1d40*/  @!P1 STG.E.128 desc[UR24][R6.64], RZ ;  /* 0x000000ff06009986 */ /* 0x0007e8000c101d18 */
[----:B------:R3:W-:Y:S02]  /*1d50*/  @!P0 STG.E.128 desc[UR24][R6.64+0x80], RZ ;  /* 0x000080ff06008986 */ /* 0x0007e4000c101d18 */
.L_x_695:
[----:B------:R-:W-:Y:S05]  /*1d60*/  BSYNC.RECONVERGENT B0 ;  /* 0x0000000000007941 */ /* 0x000fea0003800200 */
.L_x_694:
        /* <DEDUP_REMOVED lines=16> */
.L_x_685:
        /* <DEDUP_REMOVED lines=40> */
.L_x_698:
[----:B------:R2:W-:Y:S04]  /*20f0*/  STS.128 [R210+0x10000], RZ ;  /* 0x010000ffd2007388 */ /* 0x0005e80000000c00 */
[----:B------:R2:W-:Y:S02]  /*2100*/  STS.128 [R210+0x12000], RZ ;  /* 0x012000ffd2007388 */ /* 0x0005e40000000c00 */
.L_x_699:
[----:B------:R-:W-:Y:S05]  /*2110*/  BSYNC.RECONVERGENT B0 ;  /* 0x0000000000007941 */ /* 0x000fea0003800200 */
.L_x_697:
        /* <DEDUP_REMOVED lines=26> */
.L_x_701:
[----:B------:R-:W-:Y:S05]  /*22c0*/  BSYNC.RECONVERGENT B0 ;  /* 0x0000000000007941 */ /* 0x000fea0003800200 */
.L_x_700:
        /* <DEDUP_REMOVED lines=8> */
[----:B-1--4-:R-:W-:Y:S02]  /*2350*/  @!P1 IMAD.MOV.U32 R20, RZ, RZ, R233 ;  /* 0x000000ffff149224 */ /* 0x012fe400078e00e9 */
        /* <DEDUP_REMOVED lines=14> */
.L_x_703:
[----:B------:R1:W-:Y:S04]  /*2440*/  STS.128 [R210+0x8000], RZ ;  /* 0x008000ffd2007388 */ /* 0x0003e80000000c00 */
[----:B------:R1:W-:Y:S02]  /*2450*/  STS.128 [R210+0xa000], RZ ;  /* 0x00a000ffd2007388 */ /* 0x0003e40000000c00 */
.L_x_704:
[----:B------:R-:W-:Y:S05]  /*2460*/  BSYNC.RECONVERGENT B0 ;  /* 0x0000000000007941 */ /* 0x000fea0003800200 */
.L_x_702:
        /* <DEDUP_REMOVED lines=23> */
.L_x_706:
[----:B------:R-:W-:Y:S05]  /*25e0*/  BSYNC.RECONVERGENT B0 ;  /* 0x0000000000007941 */ /* 0x000fea0003800200 */
.L_x_705:
[----:B------:R-:W-:Y:S01]  /*25f0*/  BSSY.RECONVERGENT B0, `(.L_x_707) ;  /* 0x0000017000007945 */ /* 0x000fe20003800200 */
[----:B------:R-:W-:-:S03]  /*2600*/  IADD3 R239, PT, PT, R210, R195, RZ ;  /* 0x000000c3d2ef7210 */ /* 0x000fc60007ffe0ff */
[----:B------:R-:W-:Y:S05]  /*2610*/  @P4 BRA `(.L_x_708) ;  /* 0x0000000000484947 */ /* 0x000fea0003800000 */
[----:B------:R-:W5:Y:S02]  /*2620*/  LDCU UR4, c[0x0][0x440] ;  /* 0x00008800ff0477ac */ /* 0x000f640008000800 */
[----:B-----5:R-:W-:Y:S02]  /*2630*/  ISETP.GE.AND P1, PT, R211, UR4, PT ;  /* 0x00000004d3007c0c */ /* 0x020fe4000bf26270 */
[----:B------:R-:W-:-:S11]  /*2640*/  ISETP.GE.AND P0, PT, R215, UR4, PT ;  /* 0x00000004d7007c0c */ /* 0x000fd6000bf06270 */
[----:B-1----:R-:W-:Y:S02]  /*2650*/  @!P1 IMAD.MOV.U32 R18, RZ, RZ, R231 ;  /* 0x000000ffff129224 */ /* 0x002fe400078e00e7 */
[--C-:B------:R-:W-:Y:S01]  /*2660*/  @!P1 IMAD.MOV.U32 R19, RZ, RZ, R230.reuse ;  /* 0x000000ffff139224 */ /* 0x100fe200078e00e6 */
[----:B------:R-:W-:Y:S01]  /*2670*/  @!P0 MOV R16, R231 ;  /* 0x000000e700108202 */ /* 0x000fe20000000f00 */
        /* <DEDUP_REMOVED lines=12> */
.L_x_708:
[----:B------:R1:W-:Y:S04]  /*2740*/  STS.128 [R239], RZ ;  /* 0x000000ffef007388 */ /* 0x0003e80000000c00 */
[----:B------:R1:W-:Y:S02]  /*2750*/  STS.128 [R239+0x2000], RZ ;  /* 0x002000ffef007388 */ /* 0x0003e40000000c00 */
.L_x_709:
[----:B------:R-:W-:Y:S05]  /*2760*/  BSYNC.RECONVERGENT B0 ;  /* 0x0000000000007941 */ /* 0x000fea0003800200 */
.L_x_707:
        /* <DEDUP_REMOVED lines=27> */
.L_x_711:
[----:B------:R-:W-:Y:S05]  /*2920*/  BSYNC.RECONVERGENT B0 ;  /* 0x0000000000007941 */ /* 0x000fea0003800200 */
.L_x_710:
        /* <DEDUP_REMOVED lines=34> */
.L_x_713:
[----:B------:R1:W-:Y:S04]  /*2b50*/  STS.128 [R210+0xc000], RZ ;  /* 0x00c000ffd2007388 */ /* 0x0003e80000000c00 */
[----:B------:R1:W-:Y:S02]  /*2b60*/  STS.128 [R210+0xe000], RZ ;  /* 0x00e000ffd2007388 */ /* 0x0003e40000000c00 */
.L_x_714:
[----:B------:R-:W-:Y:S05]  /*2b70*/  BSYNC.RECONVERGENT B0 ;  /* 0x0000000000007941 */ /* 0x000fea0003800200 */
.L_x_712:
        /* <DEDUP_REMOVED lines=26> */
.L_x_716:
[----:B------:R-:W-:Y:S05]  /*2d20*/  BSYNC.RECONVERGENT B0 ;  /* 0x0000000000007941 */ /* 0x000fea0003800200 */
.L_x_715:
[----:B------:R-:W3:Y:S01]  /*2d30*/  LDCU.64 UR4, c[0x0][0x538] ;  /* 0x0000a700ff0477ac */ /* 0x000ee20008000a00 */
[----:B------:R-:W0:Y:S01]  /*2d40*/  LDGDEPBAR ;  /* 0x00000000000079af */ /* 0x000e220000000000 */
[----:B------:R-:W-:Y:S01]  /*2d50*/  IMAD.SHL.U32 R197, R204, 0x2, RZ ;  /* 0x00000002ccc57824 */ /* 0x000fe200078e00ff */
[----:B------:R-:W1:Y:S01]  /*2d60*/  LDC R216, c[0x0][0x44c] ;  /* 0x00011300ffd87b82 */ /* 0x000e620000000800 */
[----:B------:R-:W-:Y:S01]  /*2d70*/  IMAD.SHL.U32 R236, R240, 0x40, RZ ;  /* 0x00000040f0ec7824 */ /* 0x000fe200078e00ff */
[----:B------:R-:W1:Y:S01]  /*2d80*/  LDCU UR6, c[0x0][0x3e0] ;  /* 0x00007c00ff0677ac */ /* 0x000e620008000800 */
[----:B------:R-:W-:Y:S01]  /*2d90*/  IMAD.MOV.U32 R218, RZ, RZ, RZ ;  /* 0x000000ffffda7224 */ /* 0x000fe200078e00ff */
[----:B------:R-:W1:Y:S01]  /*2da0*/  LDCU UR12, c[0x0][0x50c] ;  /* 0x0000a180ff0c77ac */ /* 0x000e620008000800 */
[----:B------:R-:W1:Y:S01]  /*2db0*/  LDCU UR7, c[0x0][0x45c] ;  /* 0x00008b80ff0777ac */ /* 0x000e620008000800 */
[----:B---3--:R-:W-:-:S04]  /*2dc0*/  ISETP.NE.U32.AND P1, PT, RZ, UR4, PT ;  /* 0x00000004ff007c0c */ /* 0x008fc8000bf25070 */
[----:B------:R-:W-:Y:S01]  /*2dd0*/  ISETP.NE.AND.EX P1, PT, RZ, UR5, PT, P1 ;  /* 0x00000005ff007c0c */ /* 0x000fe2000bf25310 */
[----:B------:R-:W-:-:S04]  /*2de0*/  DEPBAR.LE SB0, 0x1 ;  /* 0x000080400000791a */ /* 0x000fc80000000000 */
[----:B------:R-:W-:Y:S08]  /*2df0*/  BAR.SYNC.DEFER_BLOCKING 0x0 ;  /* 0x0000000000007b1d */ /* 0x000ff00000010000 */
[----:B------:R-:W3:Y:S01]  /*2e00*/  @P1 LDC.64 R2, c[0x0][0x540] ;  /* 0x00015000ff021b82 */ /* 0x000ee20000000a00 */
[----:B--2---:R-:W-:Y:S02]  /*2e10*/  @P1 IMAD.MOV.U32 R4, RZ, RZ, R206 ;  /* 0x000000ffff041224 */ /* 0x004fe400078e00ce */
[----:B------:R-:W-:-:S02]  /*2e20*/  @P1 IMAD.MOV.U32 R5, RZ, RZ, RZ ;  /* 0x000000ffff051224 */ /* 0x000fc400078e00ff */
[----:B------:R-:W-:Y:S02]  /*2e30*/  IMAD.SHL.U32 R198, R205, 0x2, RZ ;  /* 0x00000002cdc67824 */ /* 0x000fe400078e00ff */
[----:B------:R-:W-:Y:S01]  /*2e40*/  IMAD.IADD R168, R201, 0x1, R197 ;  /* 0x00000001c9a87824 */ /* 0x000fe200078e02c5 */
[----:B------:R-:W2:Y:S01]  /*2e50*/  S2R R217, SR_TID.X ;  /* 0x0000000000d97919 */ /* 0x000ea20000002100 */
[----:B------:R1:W1:Y:S04]  /*2e60*/  LDSM.16.M88.4 R116, [R201] ;  /* 0x00000000c974783b */ /* 0x0002680000000200 */
[----:B------:R1:W1:Y:S01]  /*2e70*/  LDSM.16.M88.4 R120, [R201+0x800] ;  /* 0x00080000c978783b */ /* 0x0002620000000200 */
[----:B---3--:R-:W-:-:S03]  /*2e80*/  @P1 IMAD.WIDE.U32 R4, R0, R2, R4 ;  /* 0x0000000200041225 */ /* 0x008fc600078e0004 */
[----:B------:R3:W1:Y:S01]  /*2e90*/  LDSM.16.M88.4 R132, [R168] ;  /* 0x00000000a884783b */ /* 0x0006620000000200 */
[----:B------:R-:W-:Y:S01]  /*2ea0*/  @P1 IMAD R3, R0, R3, R5 ;  /* 0x0000000300031224 */ /* 0x000fe200078e0205 */
[----:B------:R-:W-:Y:S01]  /*2eb0*/  @P1 LEA R2, P0, R4, UR4, 0x2 ;  /* 0x0000000404021c11 */ /* 0x000fe2000f8010ff */
[----:B------:R-:W-:Y:S01]  /*2ec0*/  IMAD.IADD R160, R201, 0x1, R198 ;  /* 0x00000001c9a07824 */ /* 0x000fe200078e02c6 */
[----:B------:R3:W1:Y:S01]  /*2ed0*/  LDSM.16.M88.4 R136, [R168+0x800] ;  /* 0x00080000a888783b */ /* 0x0006620000000200 */
[----:B------:R-:W-:Y:S01]  /*2ee0*/  IMAD.IADD R176, R198, 0x1, R168 ;  /* 0x00000001c6b07824 */ /* 0x000fe200078e02a8 */
[----:B------:R-:W-:Y:S01]  /*2ef0*/  @P1 LEA.HI.X R3, R4, UR5, R3, 0x2, P0 ;  /* 0x0000000504031c11 */ /* 0x000fe200080f1403 */
[----:B------:R-:W3:Y:S01]  /*2f00*/  LDCU UR4, c[0x0][0x590] ;  /* 0x0000b200ff0477ac */ /* 0x000ee20008000800 */
[----:B------:R1:W1:Y:S04]  /*2f10*/  LDSM.16.M88.4 R124, [R160] ;  /* 0x00000000a07c783b */ /* 0x0002680000000200 */
[----:B------:R1:W1:Y:S04]  /*2f20*/  LDSM.16.M88.4 R128, [R160+0x800] ;  /* 0x00080000a080783b */ /* 0x0002680000000200 */
[----:B------:R1:W1:Y:S04]  /*2f30*/  LDSM.16.M88.4 R156, [R160+0x2000] ;  /* 0x00200000a09c783b */ /* 0x0002680000000200 */
[----:B------:R1:W1:Y:S04]  /*2f40*/  LDSM.16.M88.4 R164, [R168+0x2000] ;  /* 0x00200000a8a4783b */ /* 0x0002680000000200 */
[----:B------:R1:W1:Y:S04]  /*2f50*/  LDSM.16.M88.4 R140, [R176] ;  /* 0x00000000b08c783b */ /* 0x0002680000000200 */
[----:B------:R1:W1:Y:S04]  /*2f60*/  LDSM.16.M88.4 R144, [R176+0x800] ;  /* 0x00080000b090783b */ /* 0x0002680000000200 */
[----:B------:R1:W1:Y:S04]  /*2f70*/  LDSM.16.M88.4 R172, [R176+0x2000] ;  /* 0x00200000b0ac783b */ /* 0x0002680000000200 */
[----:B------:R1:W1:Y:S04]  /*2f80*/  LDSM.16.M88.4 R148, [R201+0x2000] ;  /* 0x00200000c994783b */ /* 0x0002680000000200 */
[----:B------:R1:W1:Y:S01]  /*2f90*/  LDSM.16.M88.4 R152, [R201+0x2800] ;  /* 0x00280000c998783b */ /* 0x0002620000000200 */
[----:B------:R-:W-:Y:S01]  /*2fa0*/  IMAD.SHL.U32 R4, R10, 0x2, RZ ;  /* 0x000000020a047824 */ /* 0x000fe200078e00ff */
[----:B------:R-:W-:Y:S01]  /*2fb0*/  SHF.R.U32.HI R0, RZ, 0x2, R10 ;  /* 0x00000002ff007819 */ /* 0x000fe2000001160a */
[----:B------:R-:W-:Y:S01]  /*2fc0*/  IMAD.MOV.U32 R249, RZ, RZ, 0x10 ;  /* 0x00000010fff97424 */ /* 0x000fe200078e00ff */
[----:B------:R4:W3:Y:S01]  /*2fd0*/  @P1 LDG.E R3, desc[UR24][R2.64] ;  /* 0x0000001802031981 */ /* 0x0008e2000c1e1900 */
[----:B--2---:R-:W-:Y:S01]  /*2fe0*/  LOP3.LUT P0, RZ, R217, 0x4, RZ, 0xc0, !PT ;  /* 0x00000004d9ff7812 */ /* 0x004fe2000780c0ff */
[--C-:B------:R-:W-:Y:S01]  /*2ff0*/  IMAD.IADD R188, R201, 0x1, R197.reuse ;  /* 0x00000001c9bc7824 */ /* 0x100fe200078e02c5 */
[----:B------:R-:W-:Y:S01]  /*3000*/  LOP3.LUT R4, R4, 0x6, RZ, 0xc0, !PT ;  /* 0x0000000604047812 */ /* 0x000fe200078ec0ff */
[----:B------:R-:W2:Y:S01]  /*3010*/  LDSM.16.M88.4 R160, [R160+0x2800] ;  /* 0x00280000a0a0783b */ /* 0x000ea20000000200 */
[----:B------:R-:W-:Y:S01]  /*3020*/  SEL R249, R249, 0xfffffff0, !P0 ;  /* 0xfffffff0f9f97807 */ /* 0x000fe20004000000 */
[----:B------:R-:W-:Y:S01]  /*3030*/  IMAD.IADD R190, R203, 0x1, R197 ;  /* 0x00000001cbbe7824 */ /* 0x000fe200078e02c5 */
[----:B------:R-:W-:Y:S01]  /*3040*/  LOP3.LUT R0, R4, 0xe0, R0, 0xf8, !PT ;  /* 0x000000e004007812 */ /* 0x000fe200078ef800 */
[----:B------:R-:W1:Y:S01]  /*3050*/  LDSM.16.M88.4 R168, [R168+0x2800] ;  /* 0x00280000a8a8783b */ /* 0x000e620000000200 */
[----:B------:R-:W-:Y:S01]  /*3060*/  IADD3 R4, PT, PT, R236, R208, R241 ;  /* 0x000000d0ec047210 */ /* 0x000fe20007ffe0f1 */
[----:B------:R-:W-:Y:S01]  /*3070*/  IMAD.IADD R194, R199, 0x1, R197 ;  /* 0x00000001c7c27824 */ /* 0x000fe200078e02c5 */
[----:B------:R-:W-:Y:S01]  /*3080*/  IADD3 R226, PT, PT, R226, 0x40, -R241 ;  /* 0x00000040e2e27810 */ /* 0x000fe20007ffe8f1 */
[----:B------:R-:W1:Y:S01]  /*3090*/  LDSM.16.M88.4 R176, [R176+0x2800] ;  /* 0x00280000b0b0783b */ /* 0x000e620000000200 */
[----:B------:R-:W-:Y:S01]  /*30a0*/  VIADD R0, R0, UR26 ;  /* 0x0000001a00007c36 */ /* 0x000fe20008000000 */
[----:B------:R-:W-:Y:S01]  /*30b0*/  CS2R R94, SRZ ;  /* 0x00000000005e7805 */ /* 0x000fe2000001ff00 */
[----:B------:R-:W-:Y:S01]  /*30c0*/  IMAD.IADD R196, R203, 0x1, R195 ;  /* 0x00000001cbc47824 */ /* 0x000fe200078e02c3 */
        /* <DEDUP_REMOVED lines=9> */
[----:B----4-:R-:W4:Y:S01]  /*3160*/  @P1 LDC R2, c[0x0][0x458] ;  /* 0x00011600ff021b82 */ /* 0x010f220000000800 */
[C---:B------:R-:W-:Y:S01]  /*3170*/  VIADD R220, R0.reuse, 0x11 ;  /* 0x0000001100dc7836 */ /* 0x040fe20000000000 */
[----:B------:R-:W-:Y:S01]  /*3180*/  I2FP.F32.S32 R222, R222 ;  /* 0x000000de00de7245 */ /* 0x000fe20000201400 */
[C---:B------:R-:W-:Y:S01]  /*3190*/  VIADD R219, R0.reuse, 0x18 ;  /* 0x0000001800db7836 */ /* 0x040fe20000000000 */
[----:B------:R-:W-:Y:S01]  /*31a0*/  I2FP.F32.S32 R221, R221 ;  /* 0x000000dd00dd7245 */ /* 0x000fe20000201400 */
[----:B------:R-:W-:Y:S01]  /*31b0*/  VIADD R0, R0, 0x19 ;  /* 0x0000001900007836 */ /* 0x000fe20000000000 */
[----:B------:R-:W-:Y:S01]  /*31c0*/  I2FP.F32.S32 R220, R220 ;  /* 0x000000dc00dc7245 */ /* 0x000fe20000201400 */
[----:B------:R-:W-:Y:S01]  /*31d0*/  IMAD.IADD R235, R4, 0x1, -R235 ;  /* 0x0000000104eb7824 */ /* 0x000fe200078e0aeb */
[----:B------:R-:W-:Y:S01]  /*31e0*/  I2FP.F32.S32 R219, R219 ;  /* 0x000000db00db7245 */ /* 0x000fe20000201400 */
[----:B------:R-:W-:Y:S01]  /*31f0*/  IMAD.IADD R195, R202, 0x1, R195 ;  /* 0x00000001cac37824 */ /* 0x000fe200078e02c3 */
[----:B------:R-:W-:Y:S01]  /*3200*/  I2FP.F32.S32 R0, R0 ;  /* 0x0000000000007245 */ /* 0x000fe20000201400 */
        /* <DEDUP_REMOVED lines=13> */
[----:B----4-:R-:W4:Y:S01]  /*32e0*/  @P1 MUFU.RCP R2, R2 ;  /* 0x0000000200021308 */ /* 0x010f220000001000 */
        /* <DEDUP_REMOVED lines=16> */
[----:B------:R-:W-:Y:S01]  /*33f0*/  CS2R R20, SRZ ;  /* 0x0000000000147805 */ /* 0x000fe2000001ff00 */
[--C-:B------:R-:W-:Y:S01]  /*3400*/  IMAD.IADD R191, R203, 0x1, R198.reuse ;  /* 0x00000001cbbf7824 */ /* 0x100fe200078e02c6 */
[----:B------:R-:W1:Y:S01]  /*3410*/  LDCU UR5, c[0x0][0x440] ;  /* 0x00008800ff0577ac */ /* 0x000e620008000800 */
[----:B------:R-:W-:Y:S02]  /*3420*/  IMAD.IADD R192, R199, 0x1, R198 ;  /* 0x00000001c7c07824 */ /* 0x000fe400078e02c6 */
[C---:B------:R-:W-:Y:S01]  /*3430*/  IMAD.IADD R189, R198.reuse, 0x1, R190 ;  /* 0x00000001c6bd7824 */ /* 0x040fe200078e02be */
[----:B---3--:R-:W-:Y:S01]  /*3440*/  USHF.L.U32 UR4, UR4, 0x6, URZ ;  /* 0x0000000604047899 */ /* 0x008fe200080006ff */
[----:B------:R-:W-:Y:S01]  /*3450*/  IMAD.IADD R193, R198, 0x1, R194 ;  /* 0x00000001c6c17824 */ /* 0x000fe200078e02c2 */
[----:B------:R-:W-:Y:S01]  /*3460*/  USHF.L.U32 UR29, UR29, 0x3, URZ ;  /* 0x000000031d1d7899 */ /* 0x000fe200080006ff */
[----:B------:R-:W-:Y:S01]  /*3470*/  IMAD.IADD R248, R209, 0x1, R249 ;  /* 0x00000001d1f87824 */ /* 0x000fe200078e02f9 */
[----:B------:R-:W-:Y:S01]  /*3480*/  UIADD3 UR26, UPT, UPT, UR26, 0x40, URZ ;  /* 0x000000401a1a7890 */ /* 0x000fe2000fffe0ff */
[----:B----4-:R-:W-:Y:S01]  /*3490*/  @P1 FMUL.FTZ R218, R3, R2 ;  /* 0x0000000203da1220 */ /* 0x010fe20000410000 */
[----:B------:R-:W-:-:S02]  /*34a0*/  IMAD.IADD R3, R201, 0x1, R198 ;  /* 0x00000001c9037824 */ /* 0x000fc400078e02c6 */
[----:B------:R-:W-:Y:S02]  /*34b0*/  IMAD.IADD R2, R198, 0x1, R188 ;  /* 0x00000001c6027824 */ /* 0x000fe400078e02bc */
        /* <DEDUP_REMOVED lines=8> */
[----:B-12---:R-:W-:-:S07]  /*3540*/  IMAD.IADD R0, R200, 0x1, R197 ;  /* 0x00000001c8007824 */ /* 0x006fce00078e02c5 */
.L_x_719:
        /* <DEDUP_REMOVED lines=8> */
[----:B------:R-:W-:Y:S02]  /*35d0*/  MOV R186, R229 ;  /* 0x000000e500ba7202 */ /* 0x000fe40000000f00 */
[----:B------:R-:W-:Y:S02]  /*35e0*/  MOV R187, R228 ;  /* 0x000000e400bb7202 */ /* 0x000fe40000000f00 */
[----:B------:R-:W-:Y:S04]  /*35f0*/  IADD3 R240, PT, PT, R240, -0x1, RZ ;  /* 0xfffffffff0f07810 */ /* 0x000fe80007ffe0ff */
[----:B------:R-:W-:Y:S01]  /*3600*/  ISETP.GT.AND P4, PT, R240, R227, PT ;  /* 0x000000e3f000720c */ /* 0x000fe20003f84270 */
[----:B------:R-:W-:Y:S04]  /*3610*/  DEPBAR.LE SB0, 0x0 ;  /* 0x000080000000791a */ /* 0x000fe80000000000 */
[----:B------:R-:W-:Y:S06]  /*3620*/  BAR.SYNC.DEFER_BLOCKING 0x0 ;  /* 0x0000000000007b1d */ /* 0x000fec0000010000 */
        /* <DEDUP_REMOVED lines=38> */
[----:B------:R-:W-:Y:S07]  /*3890*/  LDSM.16.M88.4 R64, [R2+-0x2000] ;  /* 0xffe000000240783b */ /* 0x000fee0000000200 */
[C---:B--2---:R-:W-:Y:S08]  /*38a0*/  HMMA.16816.F32.BF16 R12, R60.reuse, R52, R12 ;  /* 0x000000343c0c723c */ /* 0x044ff0000004180c */
[----:B------:R-:W-:Y:S01]  /*38b0*/  HMMA.16816.F32.BF16 R16, R60, R54, R16 ;  /* 0x000000363c10723c */ /* 0x000fe20000041810 */
[----:B------:R-:W2:Y:S07]  /*38c0*/  LDSM.16.M88.4 R52, [R188+-0x1800] ;  /* 0xffe80000bc34783b */ /* 0x000eae0000000200 */
[C---:B---3--:R-:W-:Y:S01]  /*38d0*/  HMMA.16816.F32.BF16 R4, R100.reuse, R104, R4 ;  /* 0x000000686404723c */ /* 0x048fe20000041804 */
[----:B------:R-:W3:Y:S07]  /*38e0*/  LDSM.16.M88.4 R60, [R180+0x2000] ;  /* 0x00200000b43c783b */ /* 0x000eee0000000200 */
[C---:B------:R-:W-:Y:S08]  /*38f0*/  HMMA.16816.F32.BF16 R8, R100.reuse, R106, R8 ;  /* 0x0000006a6408723c */ /* 0x040ff00000041808 */
[C---:B----4-:R-:W-:Y:S08]  /*3900*/  HMMA.16816.F32.BF16 R12, R100.reuse, R56, R12 ;  /* 0x00000038640c723c */ /* 0x050ff0000004180c */
[----:B------:R-:W-:Y:S03]  /*3910*/  HMMA.16816.F32.BF16 R16, R100, R58, R16 ;  /* 0x0000003a6410723c */ /* 0x000fe60000041810 */
[----:B------:R-:W-:Y:S05]  /*3920*/  IADD3 R102, PT, PT, R214, R249, RZ ;  /* 0x000000f9d6667210 */ /* 0x000fea0007ffe0ff */
[C---:B-1----:R-:W-:Y:S08]  /*3930*/  HMMA.16816.F32.BF16 R4, R108.reuse, R112, R4 ;  /* 0x000000706c04723c */ /* 0x042ff00000041804 */
[C---:B------:R-:W-:Y:S08]  /*3940*/  HMMA.16816.F32.BF16 R8, R108.reuse, R114, R8 ;  /* 0x000000726c08723c */ /* 0x040ff00000041808 */
[C---:B--2---:R-:W-:Y:S08]  /*3950*/  HMMA.16816.F32.BF16 R12, R108.reuse, R52, R12 ;  /* 0x000000346c0c723c */ /* 0x044ff0000004180c */
[----:B------:R-:W-:Y:S01]  /*3960*/  HMMA.16816.F32.BF16 R16, R108, R54, R16 ;  /* 0x000000366c10723c */ /* 0x000fe20000041810 */
[----:B------:R-:W1:Y:S07]  /*3970*/  LDSM.16.M88.4 R52, [R2+-0x1800] ;  /* 0xffe800000234783b */ /* 0x000e6e0000000200 */
[C---:B---3--:R-:W-:Y:S08]  /*3980*/  HMMA.16816.F32.BF16 R4, R60.reuse, R64, R4 ;  /* 0x000000403c04723c */ /* 0x048ff00000041804 */
[C---:B------:R-:W-:Y:S11]  /*3990*/  HMMA.16816.F32.BF16 R8, R60.reuse, R66, R8 ;  /* 0x000000423c08723c */ /* 0x040ff60000041808 */
[----:B------:R-:W-:Y:S01]  /*39a0*/  FMUL.FTZ R5, R5, UR12 ;  /* 0x0000000c05057c20 */ /* 0x000fe20008410000 */
[----:B------:R-:W-:Y:S01]  /*39b0*/  FMUL.FTZ R4, R4, UR12 ;  /* 0x0000000c04047c20 */ /* 0x000fe20008410000 */
[----:B------:R-:W-:Y:S01]  /*39c0*/  FMUL.FTZ R6, R6, UR12 ;  /* 0x0000000c06067c20 */ /* 0x000fe20008410000 */
[----:B------:R-:W-:Y:S01]  /*39d0*/  FMUL.FTZ R7, R7, UR12 ;  /* 0x0000000c07077c20 */ /* 0x000fe20008410000 */
[----:B------:R2:W3:Y:S04]  /*39e0*/  MUFU.TANH R57, R5 ;  /* 0x0000000500397308 */ /* 0x0004e80000002400 */
[----:B------:R-:W-:Y:S01]  /*39f0*/  FMUL.FTZ R8, R8, UR12 ;  /* 0x0000000c08087c20 */ /* 0x000fe20008410000 */
[----:B------:R-:W-:Y:S01]  /*3a00*/  FMUL.FTZ R9, R9, UR12 ;  /* 0x0000000c09097c20 */ /* 0x000fe20008410000 */
[----:B------:R-:W-:Y:S01]  /*3a10*/  FMUL.FTZ R10, R10, UR12 ;  /* 0x0000000c0a0a7c20 */ /* 0x000fe20008410000 */
[----:B------:R-:W-:Y:S03]  /*3a20*/  FMUL.FTZ R11, R11, UR12 ;  /* 0x0000000c0b0b7c20 */ /* 0x000fe60008410000 */
[----:B------:R4:W4:Y:S01]  /*3a30*/  MUFU.TANH R56, R4 ;  /* 0x0000000400387308 */ /* 0x0009220000002400 */
[C---:B-1----:R-:W-:Y:S09]  /*3a40*/  HMMA.16816.F32.BF16 R12, R60.reuse, R52, R12 ;  /* 0x000000343c0c723c */ /* 0x042ff2000004180c */
[----:B------:R1:W1:Y:S01]  /*3a50*/  MUFU.TANH R64, R8 ;  /* 0x0000000800407308 */ /* 0x0002620000002400 */
[----:B--2---:R-:W-:Y:S01]  /*3a60*/  @!P2 SHF.L.U32 R5, R217, 0x1, RZ ;  /* 0x00000001d905a819 */ /* 0x004fe200000006ff */
[----:B------:R-:W-:Y:S03]  /*3a70*/  HMMA.16816.F32.BF16 R16, R60, R54, R16 ;  /* 0x000000363c10723c */ /* 0x000fe60000041810 */
[----:B------:R-:W-:Y:S01]  /*3a80*/  @!P2 LOP3.LUT R5, R5, 0x6, RZ, 0xc0, !PT ;  /* 0x000000060505a812 */ /* 0x000fe200078ec0ff */
[----:B---3--:R-:W-:Y:S01]  /*3a90*/  FADD.FTZ R183, R224, R57 ;  /* 0x00000039e0b77221 */ /* 0x008fe20000010000 */
[----:B------:R-:W-:Y:S03]  /*3aa0*/  FFMA.FTZ R57, -R57, R57, 1 ;  /* 0x3f80000039397423 */ /* 0x000fe60000010139 */
[----:B------:R2:W-:Y:S01]  /*3ab0*/  MUFU.TANH R58, R6 ;  /* 0x00000006003a7308 */ /* 0x0005e20000002400 */
[----:B----4-:R-:W-:Y:S01]  /*3ac0*/  @!P2 SHF.R.U32.HI R4, RZ, 0x2, R217 ;  /* 0x00000002ff04a819 */ /* 0x010fe200000116d9 */
[----:B------:R-:W-:Y:S01]  /*3ad0*/  FADD.FTZ R184, R225, R56 ;  /* 0x00000038e1b87221 */ /* 0x000fe20000010000 */
[----:B------:R-:W-:Y:S01]  /*3ae0*/  FFMA.FTZ R56, -R56, R56, 1 ;  /* 0x3f80000038387423 */ /* 0x000fe20000010138 */
[----:B------:R-:W-:Y:S01]  /*3af0*/  FMUL.FTZ R57, R57, UR12 ;  /* 0x0000000c39397c20 */ /* 0x000fe20008410000 */
[----:B------:R-:W-:Y:S01]  /*3b00*/  @!P2 LOP3.LUT R4, R5, 0xe0, R4, 0xf8, !PT ;  /* 0x000000e00504a812 */ /* 0x000fe200078ef804 */
[----:B------:R-:W-:Y:S01]  /*3b10*/  FMUL.FTZ R12, R12, UR12 ;  /* 0x0000000c0c0c7c20 */ /* 0x000fe20008410000 */
[----:B------:R-:W-:Y:S03]  /*3b20*/  @!P2 VIADDMNMX R5, R235, 0xffffffc1, R241, PT ;  /* 0xffffffc1eb05a846 */ /* 0x000fe600038001f1 */
[----:B------:R-:W3:Y:S01]  /*3b30*/  MUFU.TANH R59, R7 ;  /* 0x00000007003b7308 */ /* 0x000ee20000002400 */
[----:B-1----:R-:W-:Y:S01]  /*3b40*/  MOV R8, UR22 ;  /* 0x0000001600087c02 */ /* 0x002fe20008000f00 */
[----:B------:R-:W-:Y:S01]  /*3b50*/  FADD.FTZ R182, R223, R64 ;  /* 0x00000040dfb67221 */ /* 0x000fe20000010000 */
[----:B------:R-:W-:Y:S01]  /*3b60*/  FMUL.FTZ R13, R13, UR12 ;  /* 0x0000000c0d0d7c20 */ /* 0x000fe20008410000 */
[----:B------:R-:W-:Y:S01]  /*3b70*/  FMUL.FTZ R14, R14, UR12 ;  /* 0x0000000c0e0e7c20 */ /* 0x000fe20008410000 */
[----:B------:R-:W-:Y:S01]  /*3b80*/  @!P2 LEA R8, R8, R4, 0x6 ;  /* 0x000000040808a211 */ /* 0x000fe200078e30ff */
[----:B------:R-:W-:Y:S01]  /*3b90*/  FMUL.FTZ R4, R237, 1.4426950216293334961 ;  /* 0x3fb8aa3bed047820 */ /* 0x000fe20000410000 */
[----:B------:R-:W-:Y:S03]  /*3ba0*/  FMUL.FTZ R15, R15, UR12 ;  /* 0x0000000c0f0f7c20 */ /* 0x000fe60008410000 */
[----:B------:R1:W-:Y:S01]  /*3bb0*/  MUFU.TANH R65, R9 ;  /* 0x0000000900417308 */ /* 0x0003e20000002400 */
[----:B--2---:R-:W-:Y:S01]  /*3bc0*/  FMUL.FTZ R6, R238, 1.4426950216293334961 ;  /* 0x3fb8aa3bee067820 */ /* 0x004fe20000410000 */
[----:B------:R-:W-:Y:S01]  /*3bd0*/  @!P2 ISETP.GE.AND P1, PT, R8, R5, PT ;  /* 0x000000050800a20c */ /* 0x000fe20003f26270 */
[----:B------:R-:W-:Y:S01]  /*3be0*/  FMUL.FTZ R16, R16, UR12 ;  /* 0x0000000c10107c20 */ /* 0x000fe20008410000 */
[----:B------:R-:W-:Y:S01]  /*3bf0*/  FMUL.FTZ R17, R17, UR12 ;  /* 0x0000000c11117c20 */ /* 0x000fe20008410000 */
[----:B------:R-:W-:Y:S01]  /*3c00*/  FMUL.FTZ R18, R18, UR12 ;  /* 0x0000000c12127c20 */ /* 0x000fe20008410000 */
[----:B------:R-:W-:Y:S01]  /*3c10*/  FSEL R6, R6, RZ, P0 ;  /* 0x000000ff06067208 */ /* 0x000fe20000000000 */
[----:B------:R-:W-:Y:S03]  /*3c20*/  FMUL.FTZ R19, R19, UR12 ;  /* 0x0000000c13137c20 */ /* 0x000fe60008410000 */
[----:B------:R2:W4:Y:S01]  /*3c30*/  MUFU.TANH R66, R10 ;  /* 0x0000000a00427308 */ /* 0x0005220000002400 */
[----:B------:R-:W-:Y:S01]  /*3c40*/  FSETP.NEU.FTZ.AND P0, PT, R237, -INF , PT ;  /* 0xff800000ed00780b */ /* 0x000fe20003f1d000 */
[----:B---3--:R-:W-:Y:S01]  /*3c50*/  FADD.FTZ R111, R224, R59 ;  /* 0x0000003be06f7221 */ /* 0x008fe20000010000 */
[----:B------:R-:W-:Y:S01]  /*3c60*/  @!P2 VIADDMNMX R7, R235, 0xffffffc9, R241, PT ;  /* 0xffffffc9eb07a846 */ /* 0x000fe200038001f1 */
[----:B------:R-:W-:Y:S01]  /*3c70*/  FADD.FTZ R112, R225, R58 ;  /* 0x0000003ae1707221 */ /* 0x000fe20000010000 */
[----:B------:R-:W-:Y:S01]  /*3c80*/  FSEL R4, R4, RZ, P0 ;  /* 0x000000ff04047208 */ /* 0x000fe20000000000 */
[----:B------:R-:W-:Y:S01]  /*3c90*/  FFMA.FTZ R64, -R64, R64, 1 ;  /* 0x3f80000040407423 */ /* 0x000fe20000010140 */
[----:B------:R-:W-:Y:S03]  /*3ca0*/  @!P2 FSEL R184, R184, -INF , !P1 ;  /* 0xff800000b8b8a808 */ /* 0x000fe60004800000 */
[----:B------:R3:W3:Y:S01]  /*3cb0*/  MUFU.TANH R67, R11 ;  /* 0x0000000b00437308 */ /* 0x0006e20000002400 */
[----:B-1----:R-:W-:Y:S01]  /*3cc0*/  @!P2 IADD3 R9, PT, PT, R8, 0x1, RZ ;  /* 0x000000010809a810 */ /* 0x002fe20007ffe0ff */
[----:B------:R-:W-:Y:S01]  /*3cd0*/  FFMA.FTZ R58, -R58, R58, 1 ;  /* 0x3f8000003a3a7423 */ /* 0x000fe2000001013a */
[----:B------:R-:W-:Y:S01]  /*3ce0*/  FFMA.FTZ R59, -R59, R59, 1 ;  /* 0x3f8000003b3b7423 */ /* 0x000fe2000001013b */
[----:B------:R-:W-:Y:S01]  /*3cf0*/  FFMA.FTZ R184, R184, UR7, -R6 ;  /* 0x00000007b8b87c23 */ /* 0x000fe20008010806 */
[C---:B------:R-:W-:Y:S01]  /*3d00*/  @!P2 ISETP.GE.AND P0, PT, R9.reuse, R7, PT ;  /* 0x000000070900a20c */ /* 0x040fe20003f06270 */
[----:B------:R-:W-:Y:S01]  /*3d10*/  FMUL.FTZ R56, R56, UR12 ;  /* 0x0000000c38387c20 */ /* 0x000fe20008410000 */
[-C--:B------:R-:W-:Y:S03]  /*3d20*/  @!P2 ISETP.GE.AND P1, PT, R9, R5.reuse, PT ;  /* 0x000000050900a20c */ /* 0x080fe60003f26270 */
[----:B------:R-:W1:Y:S01]  /*3d30*/  MUFU.TANH R100, R12 ;  /* 0x0000000c00647308 */ /* 0x000e620000002400 */
[----:B--2---:R-:W-:Y:S01]  /*3d40*/  @!P2 IADD3 R10, PT, PT, R8, 0x8, RZ ;  /* 0x00000008080aa810 */ /* 0x004fe20007ffe0ff */
[----:B----4-:R-:W-:Y:S01]  /*3d50*/  FADD.FTZ R110, R223, R66 ;  /* 0x00000042df6e7221 */ /* 0x010fe20000010000 */
[----:B------:R-:W-:Y:S01]  /*3d60*/  @!P2 FSEL R111, R111, -INF , !P0 ;  /* 0xff8000006f6fa808 */ /* 0x000fe20004000000 */
[----:B------:R-:W-:Y:S01]  /*3d70*/  FMUL.FTZ R64, R64, UR12 ;  /* 0x0000000c40407c20 */ /* 0x000fe20008410000 */
[-C--:B------:R-:W-:Y:S01]  /*3d80*/  @!P2 ISETP.GE.AND P0, PT, R10, R5.reuse, PT ;  /* 0x000000050a00a20c */ /* 0x080fe20003f06270 */
[----:B------:R-:W-:Y:S01]  /*3d90*/  FMUL.FTZ R58, R58, UR12 ;  /* 0x0000000c3a3a7c20 */ /* 0x000fe20008410000 */
[----:B------:R-:W-:Y:S03]  /*3da0*/  @!P2 IADD3 R9, PT, PT, R8, 0x9, RZ ;  /* 0x000000090809a810 */ /* 0x000fe60007ffe0ff */
[----:B------:R-:W2:Y:S01]  /*3db0*/  MUFU.TANH R60, R13 ;  /* 0x0000000d003c7308 */ /* 0x000ea20000002400 */
[----:B------:R-:W-:Y:S01]  /*3dc0*/  @!P2 FSEL R182, R182, -INF , !P0 ;  /* 0xff800000b6b6a808 */ /* 0x000fe20004000000 */
[C---:B---3--:R-:W-:Y:S01]  /*3dd0*/  FADD.FTZ R11, R222.reuse, R65 ;  /* 0x00000041de0b7221 */ /* 0x048fe20000010000 */
[----:B------:R-:W-:Y:S01]  /*3de0*/  @!P2 ISETP.GE.AND P0, PT, R9, R5, PT ;  /* 0x000000050900a20c */ /* 0x000fe20003f06270 */
[----:B------:R-:W-:Y:S01]  /*3df0*/  FADD.FTZ R109, R222, R67 ;  /* 0x00000043de6d7221 */ /* 0x000fe20000010000 */
[----:B------:R-:W-:Y:S01]  /*3e00*/  @!P2 FSEL R183, R183, -INF , !P1 ;  /* 0xff800000b7b7a808 */ /* 0x000fe20004800000 */
[----:B------:R-:W-:Y:S01]  /*3e10*/  FFMA.FTZ R111, R111, UR7, -R4 ;  /* 0x000000076f6f7c23 */ /* 0x000fe20008010804 */
[----:B------:R-:W-:Y:S03]  /*3e20*/  @!P2 FSEL R11, R11, -INF , !P0 ;  /* 0xff8000000b0ba808 */ /* 0x000fe60004000000 */
[----:B------:R-:W3:Y:S01]  /*3e30*/  MUFU.TANH R61, R14 ;  /* 0x0000000e003d7308 */ /* 0x000ee20000002400 */
[-C--:B------:R-:W-:Y:S01]  /*3e40*/  @!P2 ISETP.GE.AND P0, PT, R10, R7.reuse, PT ;  /* 0x000000070a00a20c */ /* 0x080fe20003f06270 */
[----:B-1----:R-:W-:Y:S01]  /*3e50*/  FADD.FTZ R180, R221, R100 ;  /* 0x00000064ddb47221 */ /* 0x002fe20000010000 */
[----:B------:R-:W-:Y:S01]  /*3e60*/  @!P2 IADD3 R10, PT, PT, R8, 0x10, RZ ;  /* 0x00000010080aa810 */ /* 0x000fe20007ffe0ff */
[--C-:B------:R-:W-:Y:S01]  /*3e70*/  FFMA.FTZ R181, R11, UR7, -R6.reuse ;  /* 0x000000070bb57c23 */ /* 0x100fe20008010806 */
[----:B------:R-:W-:Y:S01]  /*3e80*/  @!P2 FSEL R110, R110, -INF , !P0 ;  /* 0xff8000006e6ea808 */ /* 0x000fe20004000000 */
[----:B------:R-:W-:Y:S01]  /*3e90*/  FFMA.FTZ R183, R183, UR7, -R6 ;  /* 0x00000007b7b77c23 */ /* 0x000fe20008010806 */
[----:B------:R-:W-:Y:S03]  /*3ea0*/  @!P2 ISETP.GE.AND P0, PT, R9, R7, PT ;  /* 0x000000070900a20c */ /* 0x000fe60003f06270 */
[----:B------:R-:W1:Y:S01]  /*3eb0*/  MUFU.TANH R62, R15 ;  /* 0x0000000f003e7308 */ /* 0x000e620000002400 */
[----:B------:R-:W-:Y:S01]  /*3ec0*/  @!P2 IADD3 R9, PT, PT, R8, 0x11, RZ ;  /* 0x000000110809a810 */ /* 0x000fe20007ffe0ff */
[----:B--2---:R-:W-:Y:S01]  /*3ed0*/  FADD.FTZ R11, R220, R60 ;  /* 0x0000003cdc0b7221 */ /* 0x004fe20000010000 */
[----:B------:R-:W-:Y:S01]  /*3ee0*/  @!P2 FSEL R109, R109, -INF , !P0 ;  /* 0xff8000006d6da808 */ /* 0x000fe20004000000 */
[----:B------:R-:W-:Y:S01]  /*3ef0*/  FFMA.FTZ R182, R182, UR7, -R6 ;  /* 0x00000007b6b67c23 */ /* 0x000fe20008010806 */
[----:B------:R-:W-:Y:S01]  /*3f00*/  @!P2 ISETP.GE.AND P0, PT, R10, R5, PT ;  /* 0x000000050a00a20c */ /* 0x000fe20003f06270 */
[--C-:B------:R-:W-:Y:S01]  /*3f10*/  FFMA.FTZ R110, R110, UR7, -R4.reuse ;  /* 0x000000076e6e7c23 */ /* 0x100fe20008010804 */
[----:B------:R-:W-:Y:S03]  /*3f20*/  @!P2 ISETP.GE.AND P1, PT, R8, R7, PT ;  /* 0x000000070800a20c */ /* 0x000fe60003f26270 */
[----:B------:R-:W2:Y:S01]  /*3f30*/  MUFU.TANH R63, R16 ;  /* 0x00000010003f7308 */ /* 0x000ea20000002400 */
[----:B------:R-:W-:Y:S01]  /*3f40*/  @!P2 FSEL R180, R180, -INF , !P0 ;  /* 0xff800000b4b4a808 */ /* 0x000fe20004000000 */
[----:B---3--:R-:W-:Y:S01]  /*3f50*/  FADD.FTZ R108, R221, R61 ;  /* 0x0000003ddd6c7221 */ /* 0x008fe20000010000 */
[----:B------:R-:W-:Y:S01]  /*3f60*/  @!P2 ISETP.GE.AND P0, PT, R9, R5, PT ;  /* 0x000000050900a20c */ /* 0x000fe20003f06270 */
[----:B------:R-:W-:Y:S01]  /*3f70*/  FFMA.FTZ R109, R109, UR7, -R4 ;  /* 0x000000076d6d7c23 */ /* 0x000fe20008010804 */
[----:B------:R-:W-:Y:S01]  /*3f80*/  @!P2 FSEL R112, R112, -INF , !P1 ;  /* 0xff8000007070a808 */ /* 0x000fe20004800000 */
[----:B------:R-:W-:Y:S01]  /*3f90*/  FFMA.FTZ R180, R180, UR7, -R6 ;  /* 0x00000007b4b47c23 */ /* 0x000fe20008010806 */
[----:B------:R-:W-:Y:S03]  /*3fa0*/  @!P2 FSEL R11, R11, -INF , !P0 ;  /* 0xff8000000b0ba808 */ /* 0x000fe60004000000 */
[----:B------:R-:W3:Y:S01]  /*3fb0*/  MUFU.TANH R101, R17 ;  /* 0x0000001100657308 */ /* 0x000ee20000002400 */
[----:B------:R-:W-:Y:S01]  /*3fc0*/  @!P2 ISETP.GE.AND P0, PT, R10, R7, PT ;  /* 0x000000070a00a20c */ /* 0x000fe20003f06270 */
[----:B-1----:R-:W-:Y:S01]  /*3fd0*/  FADD.FTZ R107, R220, R62 ;  /* 0x0000003edc6b7221 */ /* 0x002fe20000010000 */
[----:B------:R-:W-:Y:S01]  /*3fe0*/  FFMA.FTZ R112, R112, UR7, -R4 ;  /* 0x0000000770707c23 */ /* 0x000fe20008010804 */
[----:B------:R-:W-:Y:S01]  /*3ff0*/  FFMA.FTZ R115, R11, UR7, -R6 ;  /* 0x000000070b737c23 */ /* 0x000fe20008010806 */
[----:B------:R-:W-:Y:S01]  /*4000*/  @!P2 FSEL R108, R108, -INF , !P0 ;  /* 0xff8000006c6ca808 */ /* 0x000fe20004000000 */
[----:B------:R-:W-:Y:S01]  /*4010*/  FFMA.FTZ R65, -R65, R65, 1 ;  /* 0x3f80000041417423 */ /* 0x000fe20000010141 */
[----:B------:R-:W-:Y:S03]  /*4020*/  @!P2 ISETP.GE.AND P0, PT, R9, R7, PT ;  /* 0x000000070900a20c */ /* 0x000fe60003f06270 */
[----:B------:R-:W1:Y:S01]  /*4030*/  MUFU.TANH R103, R18 ;  /* 0x0000001200677308 */ /* 0x000e620000002400 */
[----:B------:R-:W-:Y:S01]  /*4040*/  @!P2 IADD3 R9, PT, PT, R8, 0x18, RZ ;  /* 0x000000180809a810 */ /* 0x000fe20007ffe0ff */
[----:B--2---:R-:W-:Y:S01]  /*4050*/  FADD.FTZ R11, R219, R63 ;  /* 0x0000003fdb0b7221 */ /* 0x004fe20000010000 */
[----:B------:R-:W-:Y:S01]  /*4060*/  @!P2 FSEL R107, R107, -INF , !P0 ;  /* 0xff8000006b6ba808 */ /* 0x000fe20004000000 */
[--C-:B------:R-:W-:Y:S01]  /*4070*/  FFMA.FTZ R108, R108, UR7, -R4.reuse ;  /* 0x000000076c6c7c23 */ /* 0x100fe20008010804 */
[-C--:B------:R-:W-:Y:S01]  /*4080*/  @!P2 ISETP.GE.AND P0, PT, R9, R5.reuse, PT ;  /* 0x000000050900a20c */ /* 0x080fe20003f06270 */
[----:B------:R-:W-:Y:S01]  /*4090*/  FFMA.FTZ R100, -R100, R100, 1 ;  /* 0x3f80000064647423 */ /* 0x000fe20000010164 */
[----:B------:R-:W-:Y:S03]  /*40a0*/  @!P2 IADD3 R8, PT, PT, R8, 0x19, RZ ;  /* 0x000000190808a810 */ /* 0x000fe60007ffe0ff */
[----:B------:R-:W2:Y:S01]  /*40b0*/  MUFU.TANH R185, R19 ;  /* 0x0000001300b97308 */ /* 0x000ea20000002400 */
[----:B------:R-:W-:Y:S01]  /*40c0*/  @!P2 FSEL R11, R11, -INF , !P0 ;  /* 0xff8000000b0ba808 */ /* 0x000fe20004000000 */
[----:B---3--:R-:W-:Y:S01]  /*40d0*/  FADD.FTZ R10, R218, R101 ;  /* 0x00000065da0a7221 */ /* 0x008fe20000010000 */
[----:B------:R-:W-:Y:S01]  /*40e0*/  @!P2 ISETP.GE.AND P0, PT, R8, R5, PT ;  /* 0x000000050800a20c */ /* 0x000fe20003f06270 */
[----:B------:R-:W-:Y:S01]  /*40f0*/  FFMA.FTZ R107, R107, UR7, -R4 ;  /* 0x000000076b6b7c23 */ /* 0x000fe20008010804 */
[-C--:B------:R-:W-:Y:S01]  /*4100*/  @!P2 ISETP.GE.AND P1, PT, R9, R7.reuse, PT ;  /* 0x000000070900a20c */ /* 0x080fe20003f26270 */
[--C-:B------:R-:W-:Y:S01]  /*4110*/  FFMA.FTZ R114, R11, UR7, -R6.reuse ;  /* 0x000000070b727c23 */ /* 0x100fe20008010806 */
[----:B------:R-:W-:Y:S03]  /*4120*/  @!P2 FSEL R10, R10, -INF , !P0 ;  /* 0xff8000000a0aa808 */ /* 0x000fe60004000000 */
[----:B------:R-:W-:Y:S01]  /*4130*/  MUFU.EX2 R184, R184 ;  /* 0x000000b800b87308 */ /* 0x000fe20000000800 */
[----:B------:R-:W-:Y:S01]  /*4140*/  @!P2 ISETP.GE.AND P0, PT, R8, R7, PT ;  /* 0x000000070800a20c */ /* 0x000fe20003f06270 */
[----:B-1----:R-:W-:Y:S01]  /*4150*/  FADD.FTZ R5, R219, R103 ;  /* 0x00000067db057221 */ /* 0x002fe20000010000 */
[----:B------:R-:W-:Y:S01]  /*4160*/  FFMA.FTZ R60, -R60, R60, 1 ;  /* 0x3f8000003c3c7423 */ /* 0x000fe2000001013c */
[----:B------:R-:W-:Y:S01]  /*4170*/  FFMA.FTZ R6, R10, UR7, -R6 ;  /* 0x000000070a067c23 */ /* 0x000fe20008010806 */
[----:B------:R-:W-:Y:S01]  /*4180*/  FFMA.FTZ R63, -R63, R63, 1 ;  /* 0x3f8000003f3f7423 */ /* 0x000fe2000001013f */
[----:B------:R-:W-:Y:S01]  /*4190*/  FFMA.FTZ R101, -R101, R101, 1 ;  /* 0x3f80000065657423 */ /* 0x000fe20000010165 */
[----:B------:R-:W-:Y:S03]  /*41a0*/  @!P2 FSEL R5, R5, -INF , !P1 ;  /* 0xff8000000505a808 */ /* 0x000fe60004800000 */
[----:B------:R-:W-:Y:S01]  /*41b0*/  MUFU.EX2 R183, R183 ;  /* 0x000000b700b77308 */ /* 0x000fe20000000800 */
[----:B--2---:R-:W-:Y:S01]  /*41c0*/  FADD.FTZ R7, R218, R185 ;  /* 0x000000b9da077221 */ /* 0x004fe20000010000 */
[----:B------:R-:W-:Y:S01]  /*41d0*/  FMUL.FTZ R65, R65, UR12 ;  /* 0x0000000c41417c20 */ /* 0x000fe20008410000 */
[----:B------:R-:W-:Y:S01]  /*41e0*/  FMUL.FTZ R100, R100, UR12 ;  /* 0x0000000c64647c20 */ /* 0x000fe20008410000 */
[--C-:B------:R-:W-:Y:S01]  /*41f0*/  FFMA.FTZ R106, R5, UR7, -R4.reuse ;  /* 0x00000007056a7c23 */ /* 0x100fe20008010804 */
[----:B------:R-:W-:Y:S01]  /*4200*/  FMUL.FTZ R60, R60, UR12 ;  /* 0x0000000c3c3c7c20 */ /* 0x000fe20008410000 */
[----:B------:R-:W-:Y:S01]  /*4210*/  @!P2 FSEL R7, R7, -INF , !P0 ;  /* 0xff8000000707a808 */ /* 0x000fe20004000000 */
[----:B------:R-:W-:Y:S03]  /*4220*/  FMUL.FTZ R63, R63, UR12 ;  /* 0x0000000c3f3f7c20 */ /* 0x000fe60008410000 */
[----:B------:R-:W-:Y:S01]  /*4230*/  MUFU.EX2 R112, R112 ;  /* 0x0000007000707308 */ /* 0x000fe20000000800 */
[C---:B------:R-:W-:Y:S01]  /*4240*/  LEA R186, P0, R208.reuse, R186, 0x2 ;  /* 0x000000bad0ba7211 */ /* 0x040fe200078010ff */
[----:B------:R-:W-:Y:S01]  /*4250*/  FMUL.FTZ R101, R101, UR12 ;  /* 0x0000000c65657c20 */ /* 0x000fe20008410000 */
[----:B------:R-:W-:Y:S01]  /*4260*/  FFMA.FTZ R4, R7, UR7, -R4 ;  /* 0x0000000707047c23 */ /* 0x000fe20008010804 */
[----:B------:R-:W-:Y:S01]  /*4270*/  FMUL.FTZ R59, R59, UR12 ;  /* 0x0000000c3b3b7c20 */ /* 0x000fe20008410000 */
[----:B------:R-:W-:Y:S01]  /*4280*/  LEA.HI.X R187, R208, R187, RZ, 0x2, P0 ;  /* 0x000000bbd0bb7211 */ /* 0x000fe200000f14ff */
[----:B------:R-:W-:Y:S01]  /*4290*/  FFMA.FTZ R66, -R66, R66, 1 ;  /* 0x3f80000042427423 */ /* 0x000fe20000010142 */
[----:B------:R-:W-:Y:S03]  /*42a0*/  FFMA.FTZ R67, -R67, R67, 1 ;  /* 0x3f80000043437423 */ /* 0x000fe60000010143 */
[----:B------:R-:W1:Y:S01]  /*42b0*/  MUFU.EX2 R111, R111 ;  /* 0x0000006f006f7308 */ /* 0x000e620000000800 */
[----:B------:R-:W-:Y:S01]  /*42c0*/  FFMA.FTZ R61, -R61, R61, 1 ;  /* 0x3f8000003d3d7423 */ /* 0x000fe2000001013d */
[----:B------:R-:W2:Y:S01]  /*42d0*/  LDG.E R104, desc[UR24][R186.64] ;  /* 0x00000018ba687981 */ /* 0x000ea2000c1e1900 */
[----:B------:R-:W-:Y:S01]  /*42e0*/  FFMA.FTZ R62, -R62, R62, 1 ;  /* 0x3f8000003e3e7423 */ /* 0x000fe2000001013e */
[----:B------:R-:W-:Y:S01]  /*42f0*/  FFMA.FTZ R103, -R103, R103, 1 ;  /* 0x3f80000067677423 */ /* 0x000fe20000010167 */
[----:B------:R-:W-:Y:S01]  /*4300*/  FFMA.FTZ R185, -R185, R185, 1 ;  /* 0x3f800000b9b97423 */ /* 0x000fe200000101b9 */
[----:B------:R-:W-:Y:S01]  /*4310*/  FMUL.FTZ R66, R66, UR12 ;  /* 0x0000000c42427c20 */ /* 0x000fe20008410000 */
[----:B------:R-:W-:Y:S03]  /*4320*/  FMUL.FTZ R67, R67, UR12 ;  /* 0x0000000c43437c20 */ /* 0x000fe60008410000 */
[----:B------:R3:W-:Y:S01]  /*4330*/  MUFU.EX2 R113, R6 ;  /* 0x0000000600717308 */ /* 0x0007e20000000800 */
[----:B------:R-:W-:Y:S01]  /*4340*/  FMUL.FTZ R61, R61, UR12 ;  /* 0x0000000c3d3d7c20 */ /* 0x000fe20008410000 */
[----:B------:R-:W-:Y:S01]  /*4350*/  FMUL.FTZ R62, R62, UR12 ;  /* 0x0000000c3e3e7c20 */ /* 0x000fe20008410000 */
[----:B------:R-:W-:Y:S01]  /*4360*/  FMUL.FTZ R103, R103, UR12 ;  /* 0x0000000c67677c20 */ /* 0x000fe20008410000 */
[----:B------:R-:W-:Y:S06]  /*4370*/  FMUL.FTZ R185, R185, UR12 ;  /* 0x0000000cb9b97c20 */ /* 0x000fec0008410000 */
[----:B------:R-:W-:Y:S01]  /*4380*/  MUFU.EX2 R182, R182 ;  /* 0x000000b600b67308 */ /* 0x000fe20000000800 */
[----:B-1----:R-:W-:Y:S05]  /*4390*/  F2FP.BF16.F32.PACK_AB R5, R111, R112 ;  /* 0x000000706f05723e */ /* 0x002fea00000010ff */
[----:B------:R-:W-:Y:S04]  /*43a0*/  STS [R209+0x400], R5 ;  /* 0x00040005d1007388 */ /* 0x000fe80000000800 */
[----:B------:R-:W1:Y:S01]  /*43b0*/  MUFU.EX2 R181, R181 ;  /* 0x000000b500b57308 */ /* 0x000e620000000800 */
[----:B---3--:R-:W-:Y:S01]  /*43c0*/  F2FP.BF16.F32.PACK_AB R6, R183, R184 ;  /* 0x000000b8b706723e */ /* 0x008fe200000010ff */
[----:B------:R-:W3:Y:S04]  /*43d0*/  LDG.E R186, desc[UR24][R186.64+0x20] ;  /* 0x00002018baba7981 */ /* 0x000ee8000c1e1900 */
[----:B------:R4:W-:Y:S04]  /*43e0*/  STS [R209], R6 ;  /* 0x00000006d1007388 */ /* 0x0009e80000000800 */
[----:B------:R1:W-:Y:S10]  /*43f0*/  MUFU.EX2 R105, R4 ;  /* 0x0000000400697308 */ /* 0x0003f40000000800 */
[----:B------:R-:W-:Y:S10]  /*4400*/  MUFU.EX2 R110, R110 ;  /* 0x0000006e006e7308 */ /* 0x000ff40000000800 */
[----:B------:R-:W4:Y:S01]  /*4410*/  MUFU.EX2 R109, R109 ;  /* 0x0000006d006d7308 */ /* 0x000f220000000800 */
[----:B-1----:R-:W-:Y:S05]  /*4420*/  F2FP.BF16.F32.PACK_AB R4, R181, R182 ;  /* 0x000000b6b504723e */ /* 0x002fea00000010ff */
[----:B------:R1:W-:Y:S04]  /*4430*/  STS [R248], R4 ;  /* 0x00000004f8007388 */ /* 0x0003e80000000800 */
        /* <DEDUP_REMOVED lines=8> */
[----:B------:R-:W1:Y:S10]  /*44c0*/  MUFU.EX2 R114, R114 ;  /* 0x0000007200727308 */ /* 0x000e740000000800 */
[----:B------:R-:W1:Y:S01]  /*44d0*/  MUFU.EX2 R106, R106 ;  /* 0x0000006a006a7308 */ /* 0x000e620000000800 */
[----:B----4-:R-:W-:Y:S05]  /*44e0*/  F2FP.BF16.F32.PACK_AB R6, R107, R108 ;  /* 0x0000006c6b06723e */ /* 0x010fea00000010ff */
[----:B------:R-:W-:Y:S01]  /*44f0*/  STS [R214+0x400], R6 ;  /* 0x00040006d6007388 */ /* 0x000fe20000000800 */
[----:B-1----:R-:W-:Y:S05]  /*4500*/  F2FP.BF16.F32.PACK_AB R5, R113, R114 ;  /* 0x000000727105723e */ /* 0x002fea00000010ff */
[----:B------:R-:W-:Y:S01]  /*4510*/  STS [R102], R5 ;  /* 0x0000000566007388 */ /* 0x000fe20000000800 */
[----:B------:R-:W-:Y:S05]  /*4520*/  F2FP.BF16.F32.PACK_AB R4, R105, R106 ;  /* 0x0000006a6904723e */ /* 0x000fea00000010ff */
[----:B------:R-:W-:Y:S04]  /*4530*/  STS [R102+0x400], R4 ;  /* 0x0004000466007388 */ /* 0x000fe80000000800 */
[----:B------:R-:W1:Y:S08]  /*4540*/  LDSM.16.M88.4 R16, [R203+0x8000] ;  /* 0x00800000cb10783b */ /* 0x000e700000000200 */
[----:B------:R-:W4:Y:S01]  /*4550*/  LDSM.16.M88.4 R52, [R191+0x8000] ;  /* 0x00800000bf34783b */ /* 0x000f220000000200 */
[C---:B-1----:R-:W-:Y:S08]  /*4560*/  HMMA.16816.F32.BF16 R4, R16.reuse, R116, RZ ;  /* 0x000000741004723c */ /* 0x042ff000000418ff */
[C---:B------:R-:W-:Y:S08]  /*4570*/  HMMA.16816.F32.BF16 R8, R16.reuse, R118, RZ ;  /* 0x000000761008723c */ /* 0x040ff000000418ff */
[C---:B------:R-:W-:Y:S08]  /*4580*/  HMMA.16816.F32.BF16 R12, R16.reuse, R120, RZ ;  /* 0x00000078100c723c */ /* 0x040ff000000418ff */
[----:B------:R-:W-:Y:S08]  /*4590*/  HMMA.16816.F32.BF16 R16, R16, R122, RZ ;  /* 0x0000007a1010723c */ /* 0x000ff000000418ff */
[C---:B----4-:R-:W-:Y:S08]  /*45a0*/  HMMA.16816.F32.BF16 R4, R52.reuse, R124, R4 ;  /* 0x0000007c3404723c */ /* 0x050ff00000041804 */
[C---:B------:R-:W-:Y:S08]  /*45b0*/  HMMA.16816.F32.BF16 R8, R52.reuse, R126, R8 ;  /* 0x0000007e3408723c */ /* 0x040ff00000041808 */
[C---:B------:R-:W-:Y:S08]  /*45c0*/  HMMA.16816.F32.BF16 R12, R52.reuse, R128, R12 ;  /* 0x00000080340c723c */ /* 0x040ff0000004180c */
[----:B------:R-:W-:Y:S01]  /*45d0*/  HMMA.16816.F32.BF16 R16, R52, R130, R16 ;  /* 0x000000823410723c */ /* 0x000fe20000041810 */
[----:B------:R-:W1:Y:S07]  /*45e0*/  LDSM.16.M88.4 R52, [R190+0x8000] ;  /* 0x00800000be34783b */ /* 0x000e6e0000000200 */
[C---:B-1----:R-:W-:Y:S08]  /*45f0*/  HMMA.16816.F32.BF16 R4, R52.reuse, R132, R4 ;  /* 0x000000843404723c */ /* 0x042ff00000041804 */
        /* <DEDUP_REMOVED lines=26> */
[C---:B------:R-:W-:Y:S03]  /*47a0*/  HMMA.16816.F32.BF16 R12, R52.reuse, R176, R12 ;  /* 0x000000b0340c723c */ /* 0x040fe6000004180c */
[C---:B--2---:R-:W-:Y:S01]  /*47b0*/  FADD.FTZ R4, -R104.reuse, R4 ;  /* 0x0000000468047221 */ /* 0x044fe20000010100 */
[----:B------:R-:W-:Y:S01]  /*47c0*/  FADD.FTZ R5, -R104, R5 ;  /* 0x0000000568057221 */ /* 0x000fe20000010100 */
[C---:B---3--:R-:W-:Y:S01]  /*47d0*/  FADD.FTZ R6, -R186.reuse, R6 ;  /* 0x00000006ba067221 */ /* 0x048fe20000010100 */
[----:B------:R-:W-:Y:S01]  /*47e0*/  FADD.FTZ R7, -R186, R7 ;  /* 0x00000007ba077221 */ /* 0x000fe20000010100 */
[----:B------:R-:W-:Y:S01]  /*47f0*/  FMUL.FTZ R4, R184, R4 ;  /* 0x00000004b8047220 */ /* 0x000fe20000410000 */
[----:B------:R-:W-:Y:S03]  /*4800*/  HMMA.16816.F32.BF16 R16, R52, R178, R16 ;  /* 0x000000b23410723c */ /* 0x000fe60000041810 */
[C---:B------:R-:W-:Y:S01]  /*4810*/  FADD.FTZ R8, -R104.reuse, R8 ;  /* 0x0000000868087221 */ /* 0x040fe20000010100 */
[----:B------:R-:W-:Y:S01]  /*4820*/  FADD.FTZ R9, -R104, R9 ;  /* 0x0000000968097221 */ /* 0x000fe20000010100 */
[----:B------:R-:W-:Y:S01]  /*4830*/  FMUL.FTZ R5, R183, R5 ;  /* 0x00000005b7057220 */ /* 0x000fe20000410000 */
[----:B------:R-:W-:Y:S01]  /*4840*/  FMUL.FTZ R6, R112, R6 ;  /* 0x0000000670067220 */ /* 0x000fe20000410000 */
[----:B------:R-:W-:Y:S01]  /*4850*/  FMUL.FTZ R8, R182, R8 ;  /* 0x00000008b6087220 */ /* 0x000fe20000410000 */
[----:B------:R-:W-:Y:S01]  /*4860*/  FMUL.FTZ R9, R181, R9 ;  /* 0x00000009b5097220 */ /* 0x000fe20000410000 */
[----:B------:R-:W-:Y:S01]  /*4870*/  FMUL.FTZ R7, R111, R7 ;  /* 0x000000076f077220 */ /* 0x000fe20000410000 */
[----:B------:R-:W-:Y:S01]  /*4880*/  FADD.FTZ R10, -R186, R10 ;  /* 0x0000000aba0a7221 */ /* 0x000fe20000010100 */
[C---:B------:R-:W-:Y:S01]  /*4890*/  FADD.FTZ R12, -R104.reuse, R12 ;  /* 0x0000000c680c7221 */ /* 0x040fe20000010100 */
[----:B------:R-:W-:Y:S01]  /*48a0*/  FADD.FTZ R13, -R104, R13 ;  /* 0x0000000d680d7221 */ /* 0x000fe20000010100 */
[C---:B------:R-:W-:Y:S01]  /*48b0*/  FADD.FTZ R11, -R186.reuse, R11 ;  /* 0x0000000bba0b7221 */ /* 0x040fe20000010100 */
[----:B------:R-:W-:Y:S01]  /*48c0*/  FADD.FTZ R14, -R186, R14 ;  /* 0x0000000eba0e7221 */ /* 0x000fe20000010100 */
[----:B------:R-:W-:Y:S01]  /*48d0*/  FMUL.FTZ R12, R180, R12 ;  /* 0x0000000cb40c7220 */ /* 0x000fe20000410000 */
[----:B------:R-:W-:Y:S01]  /*48e0*/  FMUL.FTZ R13, R115, R13 ;  /* 0x0000000d730d7220 */ /* 0x000fe20000410000 */
[----:B------:R-:W-:Y:S01]  /*48f0*/  FADD.FTZ R15, -R186, R15 ;  /* 0x0000000fba0f7221 */ /* 0x000fe20000010100 */
[----:B------:R-:W-:Y:S01]  /*4900*/  FMUL.FTZ R4, R56, R4 ;  /* 0x0000000438047220 */ /* 0x000fe20000410000 */
[C---:B------:R-:W-:Y:S01]  /*4910*/  FADD.FTZ R16, -R104.reuse, R16 ;  /* 0x0000001068107221 */ /* 0x040fe20000010100 */
[----:B------:R-:W-:Y:S01]  /*4920*/  FADD.FTZ R17, -R104, R17 ;  /* 0x0000001168117221 */ /* 0x000fe20000010100 */
[C---:B------:R-:W-:Y:S01]  /*4930*/  FADD.FTZ R18, -R186.reuse, R18 ;  /* 0x00000012ba127221 */ /* 0x040fe20000010100 */
[----:B------:R-:W-:Y:S01]  /*4940*/  FADD.FTZ R19, -R186, R19 ;  /* 0x00000013ba137221 */ /* 0x000fe20000010100 */
[----:B------:R-:W-:Y:S01]  /*4950*/  FMUL.FTZ R16, R114, R16 ;  /* 0x0000001072107220 */ /* 0x000fe20000410000 */
[----:B------:R-:W-:Y:S01]  /*4960*/  FMUL.FTZ R17, R113, R17 ;  /* 0x0000001171117220 */ /* 0x000fe20000410000 */
[----:B------:R-:W-:Y:S01]  /*4970*/  FMUL.FTZ R5, R57, R5 ;  /* 0x0000000539057220 */ /* 0x000fe20000410000 */
[----:B------:R-:W-:Y:S01]  /*4980*/  FMUL.FTZ R8, R64, R8 ;  /* 0x0000000840087220 */ /* 0x000fe20000410000 */
[----:B------:R-:W-:Y:S01]  /*4990*/  FMUL.FTZ R9, R65, R9 ;  /* 0x0000000941097220 */ /* 0x000fe20000410000 */
[----:B------:R-:W-:Y:S01]  /*49a0*/  FMUL.FTZ R12, R100, R12 ;  /* 0x0000000c640c7220 */ /* 0x000fe20000410000 */
[----:B------:R-:W-:Y:S01]  /*49b0*/  FMUL.FTZ R13, R60, R13 ;  /* 0x0000000d3c0d7220 */ /* 0x000fe20000410000 */
[----:B------:R-:W-:Y:S01]  /*49c0*/  F2FP.BF16.F32.PACK_AB R4, R5, R4 ;  /* 0x000000040504723e */ /* 0x000fe200000010ff */
[----:B------:R-:W-:Y:S01]  /*49d0*/  FMUL.FTZ R16, R63, R16 ;  /* 0x000000103f107220 */ /* 0x000fe20000410000 */
        /* <DEDUP_REMOVED lines=25> */
[----:B------:R-:W-:Y:S01]  /*4b70*/  IMAD.MOV.U32 R13, RZ, RZ, -0x4000 ;  /* 0xffffc000ff0d7424 */ /* 0x000fe200078e00ff */
[----:B------:R-:W1:Y:S01]  /*4b80*/  LDC R7, c[0x0][0x3b4] ;  /* 0x0000ed00ff077b82 */ /* 0x000e620000000800 */
[----:B------:R-:W-:Y:S03]  /*4b90*/  ISETP.GE.AND P2, PT, R215, UR5, PT ;  /* 0x00000005d7007c0c */ /* 0x000fe6000bf46270 */
[----:B------:R-:W-:Y:S05]  /*4ba0*/  SEL R13, R13, 0x4000, !P1 ;  /* 0x000040000d0d7807 */ /* 0x000fea0004800000 */
[--C-:B------:R-:W-:Y:S02]  /*4bb0*/  IMAD.IADD R234, R234, 0x1, R13.reuse ;  /* 0x00000001eaea7824 */ /* 0x100fe400078e020d */
[--C-:B------:R-:W-:Y:S02]  /*4bc0*/  IMAD.IADD R239, R239, 0x1, R13.reuse ;  /* 0x00000001efef7824 */ /* 0x100fe400078e020d */
[----:B------:R-:W-:Y:S01]  /*4bd0*/  IMAD.IADD R196, R196, 0x1, R13 ;  /* 0x00000001c4c47824 */ /* 0x000fe200078e020d */
[C---:B-1----:R-:W-:Y:S01]  /*4be0*/  SHF.L.U64.HI R7, R9.reuse, 0x5, R7 ;  /* 0x0000000509077819 */ /* 0x042fe20000010207 */
[----:B------:R-:W-:Y:S04]  /*4bf0*/  IMAD.SHL.U32 R17, R9, 0x40, RZ ;  /* 0x0000004009117824 */ /* 0x000fe800078e00ff */
[----:B------:R-:W-:Y:S05]  /*4c00*/  IMAD.X R17, RZ, RZ, ~R17, P0 ;  /* 0x000000ffff117224 */ /* 0x000fea00000e0e11 */
[----:B------:R-:W-:Y:S04]  /*4c10*/  SHF.R.S64 R5, R5, 0x1f, R17 ;  /* 0x0000001f05057819 */ /* 0x000fe80000001011 */
[----:B------:R-:W-:Y:S01]  /*4c20*/  IADD3 R231, P0, PT, R5, R231, RZ ;  /* 0x000000e705e77210 */ /* 0x000fe20007f1e0ff */
[----:B------:R-:W-:Y:S03]  /*4c30*/  IMAD.SHL.U32 R5, R9, 0x20, RZ ;  /* 0x0000002009057824 */ /* 0x000fe600078e00ff */
[----:B------:R-:W-:Y:S01]  /*4c40*/  LEA.HI.X.SX32 R230, R17, R230, 0x1, P0 ;  /* 0x000000e611e67211 */ /* 0x000fe200000f0eff */
[----:B------:R-:W-:Y:S01]  /*4c50*/  @!P3 IMAD.MOV.U32 R56, RZ, RZ, R231 ;  /* 0x000000ffff38b224 */ /* 0x000fe200078e00e7 */
[CC--:B------:R-:W-:Y:S02]  /*4c60*/  @!P3 LEA R54, P1, R5.reuse, R231.reuse, 0x1 ;  /* 0x000000e70536b211 */ /* 0x0c0fe400078208ff */
[C---:B------:R-:W-:Y:S01]  /*4c70*/  @!P2 LEA R52, P0, R5.reuse, R231, 0x1 ;  /* 0x000000e70534a211 */ /* 0x040fe200078008ff */
[--C-:B------:R-:W-:Y:S01]  /*4c80*/  @!P3 IMAD.MOV.U32 R57, RZ, RZ, R230.reuse ;  /* 0x000000ffff39b224 */ /* 0x100fe200078e00e6 */
[CCC-:B------:R-:W-:Y:S02]  /*4c90*/  @!P3 LEA.HI.X R55, R5.reuse, R230.reuse, R7.reuse, 0x1, P1 ;  /* 0x000000e60537b211 */ /* 0x1c0fe400008f0c07 */
[----:B------:R-:W-:Y:S02]  /*4ca0*/  @!P2 LEA.HI.X R53, R5, R230, R7, 0x1, P0 ;  /* 0x000000e60535a211 */ /* 0x000fe400000f0c07 */
        /* <DEDUP_REMOVED lines=27> */
.L_x_717:
[----:B------:R-:W-:Y:S01]  /*4e60*/  F2FP.BF16.F32.PACK_AB R10, R11, R10 ;  /* 0x0000000a0b0a723e */ /* 0x000fe200000010ff */
[----:B------:R-:W-:Y:S01]  /*4e70*/  STS [R209+-0x2000], R4 ;  /* 0xffe00004d1007388 */ /* 0x000fe20000000800 */
[----:B------:R-:W-:Y:S01]  /*4e80*/  F2FP.BF16.F32.PACK_AB R14, R15, R14 ;  /* 0x0000000e0f0e723e */ /* 0x000fe200000010ff */
[----:B------:R-:W-:Y:S01]  /*4e90*/  IMAD.IADD R108, R200, 0x1, R197 ;  /* 0x00000001c86c7824 */ /* 0x000fe200078e02c5 */
[----:B------:R-:W-:Y:S01]  /*4ea0*/  F2FP.BF16.F32.PACK_AB R18, R19, R18 ;  /* 0x000000121312723e */ /* 0x000fe200000010ff */
[----:B------:R-:W-:Y:S01]  /*4eb0*/  STS [R209+-0x1c00], R6 ;  /* 0xffe40006d1007388 */ /* 0x000fe20000000800 */
[----:B------:R-:W-:Y:S03]  /*4ec0*/  IMAD R250, R216, UR6, RZ ;  /* 0x00000006d8fa7c24 */ /* 0x000fe6000f8e02ff */
        /* <DEDUP_REMOVED lines=9> */
[----:B------:R-:W3:Y:S04]  /*4f60*/  LDSM.16.MT88.4 R12, [R108] ;  /* 0x000000006c0c783b */ /* 0x000ee80000004200 */
[----:B------:R-:W4:Y:S04]  /*4f70*/  LDSM.16.MT88.4 R16, [R202+0xa000] ;  /* 0x00a00000ca10783b */ /* 0x000f280000004200 */
[----:B--2---:R-:W-:Y:S04]  /*4f80*/  LDSM.16.MT88.4 R52, [R200+0x800] ;  /* 0x00080000c834783b */ /* 0x004fe80000004200 */
[----:B------:R-:W2:Y:S04]  /*4f90*/  LDSM.16.MT88.4 R56, [R202+0x8800] ;  /* 0x00880000ca38783b */ /* 0x000ea80000004200 */
[----:B------:R-:W5:Y:S04]  /*4fa0*/  LDSM.16.MT88.4 R60, [R108+0x800] ;  /* 0x000800006c3c783b */ /* 0x000f680000004200 */
[----:B------:R-:W5:Y:S04]  /*4fb0*/  LDSM.16.MT88.4 R64, [R202+0xa800] ;  /* 0x00a80000ca40783b */ /* 0x000f680000004200 */
[----:B------:R-:W-:Y:S04]  /*4fc0*/  LDSM.16.MT88.4 R100, [R202+0x9000] ;  /* 0x00900000ca64783b */ /* 0x000fe80000004200 */
[----:B------:R-:W-:Y:S01]  /*4fd0*/  LDSM.16.MT88.4 R104, [R108+0x1000] ;  /* 0x001000006c68783b */ /* 0x000fe20000004200 */
[-C--:B-1----:R-:W-:Y:S08]  /*4fe0*/  HMMA.16816.F32.BF16 R20, R4, R8.reuse, R20 ;  /* 0x000000080414723c */ /* 0x082ff00000041814 */
[C---:B---3--:R-:W-:Y:S08]  /*4ff0*/  HMMA.16816.F32.BF16 R24, R12.reuse, R8, R24 ;  /* 0x000000080c18723c */ /* 0x048ff00000041818 */
[-C--:B------:R-:W-:Y:S08]  /*5000*/  HMMA.16816.F32.BF16 R28, R12, R10.reuse, R28 ;  /* 0x0000000a0c1c723c */ /* 0x080ff0000004181c */
[C---:B------:R-:W-:Y:S01]  /*5010*/  HMMA.16816.F32.BF16 R32, R4.reuse, R10, R32 ;  /* 0x0000000a0420723c */ /* 0x040fe20000041820 */
[----:B------:R-:W1:Y:S07]  /*5020*/  LDSM.16.MT88.4 R8, [R200+0x1000] ;  /* 0x00100000c808783b */ /* 0x000e6e0000004200 */
[-C--:B----4-:R-:W-:Y:S08]  /*5030*/  HMMA.16816.F32.BF16 R36, R4, R16.reuse, R36 ;  /* 0x000000100424723c */ /* 0x090ff00000041824 */
[C---:B------:R-:W-:Y:S08]  /*5040*/  HMMA.16816.F32.BF16 R40, R12.reuse, R16, R40 ;  /* 0x000000100c28723c */ /* 0x040ff00000041828 */
[-C--:B------:R-:W-:Y:S01]  /*5050*/  HMMA.16816.F32.BF16 R44, R12, R18.reuse, R44 ;  /* 0x000000120c2c723c */ /* 0x080fe2000004182c */
[----:B------:R-:W3:Y:S07]  /*5060*/  LDSM.16.MT88.4 R12, [R202+0xb000] ;  /* 0x00b00000ca0c783b */ /* 0x000eee0000004200 */
[----:B------:R-:W-:Y:S01]  /*5070*/  HMMA.16816.F32.BF16 R48, R4, R18, R48 ;  /* 0x000000120430723c */ /* 0x000fe20000041830 */
[----:B------:R-:W-:Y:S04]  /*5080*/  LDSM.16.MT88.4 R4, [R200+0x1800] ;  /* 0x00180000c804783b */ /* 0x000fe80000004200 */
[----:B------:R-:W4:Y:S03]  /*5090*/  LDSM.16.MT88.4 R16, [R202+0x9800] ;  /* 0x00980000ca10783b */ /* 0x000f260000004200 */
[-C--:B--2---:R-:W-:Y:S08]  /*50a0*/  HMMA.16816.F32.BF16 R20, R52, R56.reuse, R20 ;  /* 0x000000383414723c */ /* 0x084ff00000041814 */
[C---:B-----5:R-:W-:Y:S08]  /*50b0*/  HMMA.16816.F32.BF16 R24, R60.reuse, R56, R24 ;  /* 0x000000383c18723c */ /* 0x060ff00000041818 */
[-C--:B------:R-:W-:Y:S08]  /*50c0*/  HMMA.16816.F32.BF16 R28, R60, R58.reuse, R28 ;  /* 0x0000003a3c1c723c */ /* 0x080ff0000004181c */
[C---:B------:R-:W-:Y:S01]  /*50d0*/  HMMA.16816.F32.BF16 R32, R52.reuse, R58, R32 ;  /* 0x0000003a3420723c */ /* 0x040fe20000041820 */
[----:B------:R-:W2:Y:S07]  /*50e0*/  LDSM.16.MT88.4 R56, [R108+0x1800] ;  /* 0x001800006c38783b */ /* 0x000eae0000004200 */
        /* <DEDUP_REMOVED lines=10> */
[-C--:B---3--:R-:W-:Y:S08]  /*5190*/  HMMA.16816.F32.BF16 R36, R8, R12.reuse, R36 ;  /* 0x0000000c0824723c */ /* 0x088ff00000041824 */
[C---:B------:R-:W-:Y:S08]  /*51a0*/  HMMA.16816.F32.BF16 R40, R104.reuse, R12, R40 ;  /* 0x0000000c6828723c */ /* 0x040ff00000041828 */
[-C--:B------:R-:W-:Y:S08]  /*51b0*/  HMMA.16816.F32.BF16 R44, R104, R14.reuse, R44 ;  /* 0x0000000e682c723c */ /* 0x080ff0000004182c */
[----:B------:R-:W-:Y:S08]  /*51c0*/  HMMA.16816.F32.BF16 R48, R8, R14, R48 ;  /* 0x0000000e0830723c */ /* 0x000ff00000041830 */
[-C--:B----4-:R-:W-:Y:S08]  /*51d0*/  HMMA.16816.F32.BF16 R20, R4, R16.reuse, R20 ;  /* 0x000000100414723c */ /* 0x090ff00000041814 */
[C---:B--2---:R-:W-:Y:S08]  /*51e0*/  HMMA.16816.F32.BF16 R24, R56.reuse, R16, R24 ;  /* 0x000000103818723c */ /* 0x044ff00000041818 */
        /* <DEDUP_REMOVED lines=19> */
[----:B------:R-:W-:Y:S02]  /*5320*/  IADD3 R233, P0, PT, R5, R233, RZ ;  /* 0x000000e905e97210 */ /* 0x000fe40007f1e0ff */
[----:B------:R-:W-:Y:S02]  /*5330*/  MOV R5, UR16 ;  /* 0x0000001000057c02 */ /* 0x000fe40008000f00 */
[----:B------:R-:W-:Y:S01]  /*5340*/  LEA.HI.X.SX32 R232, R4, R232, 0x1, P0 ;  /* 0x000000e804e87211 */ /* 0x000fe200000f0eff */
[----:B------:R-:W-:Y:S01]  /*5350*/  IMAD.U32 R4, RZ, RZ, UR30 ;  /* 0x0000001eff047e24 */ /* 0x000fe2000f8e00ff */
[-C--:B------:R-:W-:Y:S02]  /*5360*/  @!P3 LEA R10, P1, R9, R233.reuse, 0x1 ;  /* 0x000000e9090ab211 */ /* 0x080fe400078208ff */
[-C--:B------:R-:W-:Y:S02]  /*5370*/  @!P2 LEA R6, P0, R6, R233.reuse, 0x1 ;  /* 0x000000e90606a211 */ /* 0x080fe400078008ff */
[-C--:B------:R-:W-:Y:S02]  /*5380*/  @!P3 LEA.HI.X R11, R8, R232.reuse, R7, 0x1, P1 ;  /* 0x000000e8080bb211 */ /* 0x080fe400008f0c07 */
[----:B------:R-:W-:Y:S01]  /*5390*/  @!P2 LEA.HI.X R7, R5, R232, R4, 0x1, P0 ;  /* 0x000000e80507a211 */ /* 0x000fe200000f0c04 */
[----:B------:R-:W-:Y:S02]  /*53a0*/  @!P3 IMAD.MOV.U32 R4, RZ, RZ, R233 ;  /* 0x000000ffff04b224 */ /* 0x000fe400078e00e9 */
[--C-:B------:R-:W-:Y:S05]  /*53b0*/  @!P3 IMAD.MOV.U32 R5, RZ, RZ, R232.reuse ;  /* 0x000000ffff05b224 */ /* 0x100fea00078e00e8 */
[----:B------:R-:W-:Y:S01]  /*53c0*/  @!PT LDS RZ, [RZ] ;  /* 0x00000000fffff984 */ /* 0x000fe20000000800 */
[----:B------:R-:W-:Y:S01]  /*53d0*/  @!PT LDS RZ, [RZ] ;  /* 0x00000000fffff984 */ /* 0x000fe20000000800 */
[----:B------:R-:W-:Y:S01]  /*53e0*/  @!PT LDS RZ, [RZ] ;  /* 0x00000000fffff984 */ /* 0x000fe20000000800 */
[----:B------:R1:W-:Y:S04]  /*53f0*/  @!P3 LDGSTS.E.BYPASS.LTC128B.128 [R210+0x8000], desc[UR24][R4.64] ;  /* 0x0800000004d2bfae */ /* 0x0003e8000b981a18 */
[----:B------:R2:W-:Y:S01]  /*5400*/  @P3 STS.128 [R210+0x8000], RZ ;  /* 0x008000ffd2003388 */ /* 0x0005e20000000c00 */
[----:B-1----:R-:W-:Y:S01]  /*5410*/  @!P2 MOV R4, R233 ;  /* 0x000000e90004a202 */ /* 0x002fe20000000f00 */
        /* <DEDUP_REMOVED lines=17> */
.L_x_718:
        /* <DEDUP_REMOVED lines=41> */
[----:B------:R-:W-:Y:S02]  /*57c0*/  IMAD.U32 R112, RZ, RZ, UR29 ;  /* 0x0000001dff707e24 */ /* 0x000fe4000f8e00ff */
[----:B------:R-:W-:Y:S03]  /*57d0*/  IMAD.U32 R113, RZ, RZ, UR29 ;  /* 0x0000001dff717e24 */ /* 0x000fe6000f8e00ff */
[----:B------:R-:W-:Y:S02]  /*57e0*/  LEA R112, P0, R112, R244, 0x2 ;  /* 0x000000f470707211 */ /* 0x000fe400078010ff */
[-C--:B------:R-:W-:Y:S03]  /*57f0*/  HMMA.16816.F32.BF16 R60, R184, R114.reuse, R60 ;  /* 0x00000072b83c723c */ /* 0x080fe6000004183c */
[----:B------:R-:W-:Y:S02]  /*5800*/  LEA.HI.X.SX32 R113, R113, R245, 0x2, P0 ;  /* 0x000000f571717211 */ /* 0x000fe400000f16ff */
        /* <DEDUP_REMOVED lines=18> */
[C---:B------:R-:W-:Y:S04]  /*5930*/  LEA R100, P0, R250.reuse, R110, 0x5 ;  /* 0x0000006efa647211 */ /* 0x040fe800078028ff */
[-C--:B------:R-:W-:Y:S03]  /*5940*/  HMMA.16816.F32.BF16 R60, R180, R102.reuse, R60 ;  /* 0x00000066b43c723c */ /* 0x080fe6000004183c */
[----:B------:R-:W-:Y:S05]  /*5950*/  LEA.HI.X.SX32 R101, R250, R111, 0x5, P0 ;  /* 0x0000006ffa657211 */ /* 0x000fea00000f2eff */
[----:B------:R-:W-:Y:S04]  /*5960*/  HMMA.16816.F32.BF16 R64, R104, R102, R64 ;  /* 0x000000666840723c */ /* 0x000fe80000041840 */
[----:B------:R-:W-:Y:S04]  /*5970*/  @P4 IMAD.WIDE.U32 R102, R208, 0x4, R246 ;  /* 0x00000004d0664825 */ /* 0x000fe800078e00f6 */
[C---:B------:R-:W-:Y:S01]  /*5980*/  IMAD.WIDE R182, R250.reuse, -0xc0, R100 ;  /* 0xffffff40fab67825 */ /* 0x040fe200078e0264 */
[----:B------:R-:W5:Y:S04]  /*5990*/  @P4 LDG.E R238, desc[UR24][R102.64+-0x100] ;  /* 0xffff001866ee4981 */ /* 0x000f68000c1e1900 */
[----:B------:R1:W5:Y:S01]  /*59a0*/  @P4 LDG.E R237, desc[UR24][R102.64+-0xe0] ;  /* 0xffff201866ed4981 */ /* 0x000362000c1e1900 */
[C---:B------:R-:W-:Y:S03]  /*59b0*/  LEA R180, P0, R250.reuse, R182, 0x5 ;  /* 0x000000b6fab47211 */ /* 0x040fe600078028ff */
[----:B------:R-:W-:Y:S01]  /*59c0*/  REDG.E.ADD.F32.FTZ.RN.STRONG.GPU desc[UR24][R244.64], R4 ;  /* 0x00000004f40079a6 */ /* 0x000fe2000c12f318 */
        /* <DEDUP_REMOVED lines=12> */
[C---:B------:R-:W-:Y:S03]  /*5a90*/  LEA.HI.X.SX32 R103, R250.reuse, R105, 0x5, P0 ;  /* 0x00000069fa677211 */ /* 0x040fe600000f2eff */
[----:B------:R1:W-:Y:S01]  /*5aa0*/  REDG.E.ADD.F32.FTZ.RN.STRONG.GPU desc[UR24][R100.64], R11 ;  /* 0x0000000b640079a6 */ /* 0x0003e2000c12f318 */
[C---:B--2---:R-:W-:Y:S03]  /*5ab0*/  LEA R112, P0, R250.reuse, R102, 0x5 ;  /* 0x00000066fa707211 */ /* 0x044fe600078028ff */
[----:B------:R-:W-:Y:S01]  /*5ac0*/  REDG.E.ADD.F32.FTZ.RN.STRONG.GPU desc[UR24][R244.64+0x80], R16 ;  /* 0x00008010f40079a6 */ /* 0x000fe2000c12f318 */
[C---:B------:R-:W-:Y:S03]  /*5ad0*/  LEA.HI.X.SX32 R113, R250.reuse, R103, 0x5, P0 ;  /* 0x00000067fa717211 */ /* 0x040fe600000f2eff */
[----:B------:R2:W-:Y:S01]  /*5ae0*/  REDG.E.ADD.F32.FTZ.RN.STRONG.GPU desc[UR24][R182.64+0x80], R17 ;  /* 0x00008011b60079a6 */ /* 0x0005e2000c12f318 */
[C---:B------:R-:W-:Y:S03]  /*5af0*/  LEA R4, P0, R250.reuse, R112, 0x5 ;  /* 0x00000070fa047211 */ /* 0x040fe600078028ff */
[----:B------:R2:W-:Y:S01]  /*5b00*/  REDG.E.ADD.F32.FTZ.RN.STRONG.GPU desc[UR24][R180.64+0x80], R18 ;  /* 0x00008012b40079a6 */ /* 0x0005e2000c12f318 */
[C---:B------:R-:W-:Y:S03]  /*5b10*/  LEA.HI.X.SX32 R5, R250.reuse, R113, 0x5, P0 ;  /* 0x00000071fa057211 */ /* 0x040fe600000f2eff */
[----:B------:R2:W-:Y:S01]  /*5b20*/  REDG.E.ADD.F32.FTZ.RN.STRONG.GPU desc[UR24][R106.64+0x80], R19 ;  /* 0x000080136a0079a6 */ /* 0x0005e2000c12f318 */
[C---:B---3--:R-:W-:Y:S03]  /*5b30*/  IMAD.WIDE R184, R250.reuse, -0xc0, R4 ;  /* 0xffffff40fab87825 */ /* 0x048fe600078e0204 */
[----:B------:R-:W-:Y:S01]  /*5b40*/  REDG.E.ADD.F32.FTZ.RN.STRONG.GPU desc[UR24][R104.64+0x80], R12 ;  /* 0x0000800c680079a6 */ /* 0x000fe2000c12f318 */
[C---:B----4-:R-:W-:Y:S03]  /*5b50*/  LEA R114, P0, R250.reuse, R184, 0x5 ;  /* 0x000000b8fa727211 */ /* 0x050fe600078028ff */
[----:B------:R-:W-:Y:S01]  /*5b60*/  REDG.E.ADD.F32.FTZ.RN.STRONG.GPU desc[UR24][R102.64+0x80], R13 ;  /* 0x0000800d660079a6 */ /* 0x000fe2000c12f318 */
[C---:B------:R-:W-:Y:S03]  /*5b70*/  LEA.HI.X.SX32 R115, R250.reuse, R185, 0x5, P0 ;  /* 0x000000b9fa737211 */ /* 0x040fe600000f2eff */
[----:B------:R-:W-:Y:S01]  /*5b80*/  REDG.E.ADD.F32.FTZ.RN.STRONG.GPU desc[UR24][R112.64+0x80], R14 ;  /* 0x0000800e700079a6 */ /* 0x000fe2000c12f318 */
[C---:B------:R-:W-:Y:S03]  /*5b90*/  LEA R6, P0, R250.reuse, R114, 0x5 ;  /* 0x00000072fa067211 */ /* 0x040fe600078028ff */
[----:B------:R3:W-:Y:S01]  /*5ba0*/  REDG.E.ADD.F32.FTZ.RN.STRONG.GPU desc[UR24][R4.64+0x80], R15 ;  /* 0x0000800f040079a6 */ /* 0x0007e2000c12f318 */
        /* <DEDUP_REMOVED lines=9> */
[----:B------:R4:W-:Y:S03]  /*5c40*/  REDG.E.ADD.F32.FTZ.RN.STRONG.GPU desc[UR24][R6.64+0x100], R55 ;  /* 0x00010037060079a6 */ /* 0x0009e6000c12f318 */
[C---:B------:R-:W-:Y:S01]  /*5c50*/  LEA.HI.X.SX32 R9, R250.reuse, R109, 0x5, P0 ;  /* 0x0000006dfa097211 */ /* 0x040fe200000f2eff */
[----:B------:R-:W-:Y:S01]  /*5c60*/  REDG.E.ADD.F32.FTZ.RN.STRONG.GPU desc[UR24][R186.64+0x100], R56 ;  /* 0x00010038ba0079a6 */ /* 0x000fe2000c12f318 */
[C---:B-1----:R-:W-:Y:S03]  /*5c70*/  LEA R110, P0, R250.reuse, R8, 0x5 ;  /* 0x00000008fa6e7211 */ /* 0x042fe600078028ff */
        /* <DEDUP_REMOVED lines=9> */
[C---:B--2---:R-:W-:Y:S03]  /*5d10*/  LEA R182, P0, R250.reuse, R10, 0x5 ;  /* 0x0000000afab67211 */ /* 0x044fe600078028ff */
[----:B------:R-:W-:Y:S01]  /*5d20*/  REDG.E.ADD.F32.FTZ.RN.STRONG.GPU desc[UR24][R10.64+0x180], R66 ;  /* 0x000180420a0079a6 */ /* 0x000fe2000c12f318 */
[C---:B------:R-:W-:Y:S02]  /*5d30*/  LEA.HI.X.SX32 R183, R250.reuse, R11, 0x5, P0 ;  /* 0x0000000bfab77211 */ /* 0x040fe400000f2eff */
[C---:B------:R-:W-:Y:S01]  /*5d40*/  LEA R16, P0, R250.reuse, R182, 0x5 ;  /* 0x000000b6fa107211 */ /* 0x040fe200078028ff */
[----:B------:R-:W-:Y:S03]  /*5d50*/  LDSM.16.MT88.4 R8, [R195] ;  /* 0x00000000c308783b */ /* 0x000fe60000004200 */
[C---:B------:R-:W-:Y:S01]  /*5d60*/  LEA.HI.X.SX32 R17, R250.reuse, R183, 0x5, P0 ;  /* 0x000000b7fa117211 */ /* 0x040fe200000f2eff */
[----:B------:R-:W-:Y:S01]  /*5d70*/  REDG.E.ADD.F32.FTZ.RN.STRONG.GPU desc[UR24][R182.64+0x180], R67 ;  /* 0x00018043b60079a6 */ /* 0x000fe2000c12f318 */
[C---:B------:R-:W-:Y:S03]  /*5d80*/  LEA R18, P0, R250.reuse, R16, 0x5 ;  /* 0x00000010fa127211 */ /* 0x040fe600078028ff */
[----:B------:R-:W-:Y:S01]  /*5d90*/  REDG.E.ADD.F32.FTZ.RN.STRONG.GPU desc[UR24][R16.64+0x180], R60 ;  /* 0x0001803c100079a6 */ /* 0x000fe2000c12f318 */
[C---:B------:R-:W-:Y:S02]  /*5da0*/  LEA.HI.X.SX32 R19, R250.reuse, R17, 0x5, P0 ;  /* 0x00000011fa137211 */ /* 0x040fe400000f2eff */
[C---:B---3--:R-:W-:Y:S01]  /*5db0*/  LEA R4, P0, R250.reuse, R18, 0x5 ;  /* 0x00000012fa047211 */ /* 0x048fe200078028ff */
[----:B------:R-:W-:Y:S03]  /*5dc0*/  LDSM.16.MT88.4 R12, [R0+-0x2000] ;  /* 0xffe00000000c783b */ /* 0x000fe60000004200 */
[C---:B------:R-:W-:Y:S01]  /*5dd0*/  LEA.HI.X.SX32 R5, R250.reuse, R19, 0x5, P0 ;  /* 0x00000013fa057211 */ /* 0x040fe200000f2eff */
[----:B------:R-:W-:Y:S01]  /*5de0*/  REDG.E.ADD.F32.FTZ.RN.STRONG.GPU desc[UR24][R18.64+0x180], R61 ;  /* 0x0001803d120079a6 */ /* 0x000fe2000c12f318 */
[C---:B----4-:R-:W-:Y:S03]  /*5df0*/  LEA R6, P0, R250.reuse, R4, 0x5 ;  /* 0x00000004fa067211 */ /* 0x050fe600078028ff */
[----:B------:R-:W-:Y:S01]  /*5e00*/  REDG.E.ADD.F32.FTZ.RN.STRONG.GPU desc[UR24][R4.64+0x180], R62 ;  /* 0x0001803e040079a6 */ /* 0x000fe2000c12f318 */
[----:B------:R-:W-:Y:S03]  /*5e10*/  LEA.HI.X.SX32 R7, R250, R5, 0x5, P0 ;  /* 0x00000005fa077211 */ /* 0x000fe600000f2eff */
[----:B------:R-:W-:Y:S04]  /*5e20*/  LDSM.16.MT88.4 R16, [R195+0x2000] ;  /* 0x00200000c310783b */ /* 0x000fe80000004200 */
[----:B------:R-:W-:Y:S04]  /*5e30*/  REDG.E.ADD.F32.FTZ.RN.STRONG.GPU desc[UR24][R6.64+0x180], R63 ;  /* 0x0001803f060079a6 */ /* 0x000fe8000c12f318 */
[----:B------:R-:W1:Y:S04]  /*5e40*/  LDSM.16.MT88.4 R4, [R200+-0x2000] ;  /* 0xffe00000c804783b */ /* 0x000e680000004200 */
[----:B------:R-:W-:Y:S04]  /*5e50*/  LDSM.16.MT88.4 R52, [R200+-0x1800] ;  /* 0xffe80000c834783b */ /* 0x000fe80000004200 */
[----:B------:R-:W2:Y:S04]  /*5e60*/  LDSM.16.MT88.4 R56, [R195+0x800] ;  /* 0x00080000c338783b */ /* 0x000ea80000004200 */
[----:B------:R-:W3:Y:S04]  /*5e70*/  LDSM.16.MT88.4 R64, [R0+-0x1800] ;  /* 0xffe800000040783b */ /* 0x000ee80000004200 */
[----:B------:R-:W4:Y:S04]  /*5e80*/  LDSM.16.MT88.4 R100, [R195+0x2800] ;  /* 0x00280000c364783b */ /* 0x000f280000004200 */
[----:B------:R-:W-:Y:S04]  /*5e90*/  LDSM.16.MT88.4 R60, [R195+0x1000] ;  /* 0x00100000c33c783b */ /* 0x000fe80000004200 */
[----:B------:R-:W-:Y:S04]  /*5ea0*/  LDSM.16.MT88.4 R104, [R0+-0x1000] ;  /* 0xfff000000068783b */ /* 0x000fe80000004200 */
[----:B------:R-:W-:Y:S01]  /*5eb0*/  LDSM.16.MT88.4 R108, [R195+0x3800] ;  /* 0x00380000c36c783b */ /* 0x000fe20000004200 */
[-C--:B-1----:R-:W-:Y:S08]  /*5ec0*/  HMMA.16816.F32.BF16 R68, R4, R8.reuse, R68 ;  /* 0x000000080444723c */ /* 0x082ff00000041844 */
[C---:B------:R-:W-:Y:S08]  /*5ed0*/  HMMA.16816.F32.BF16 R72, R12.reuse, R8, R72 ;  /* 0x000000080c48723c */ /* 0x040ff00000041848 */
[-C--:B------:R-:W-:Y:S08]  /*5ee0*/  HMMA.16816.F32.BF16 R76, R12, R10.reuse, R76 ;  /* 0x0000000a0c4c723c */ /* 0x080ff0000004184c */
[C---:B------:R-:W-:Y:S01]  /*5ef0*/  HMMA.16816.F32.BF16 R80, R4.reuse, R10, R80 ;  /* 0x0000000a0450723c */ /* 0x040fe20000041850 */
[----:B------:R-:W1:Y:S07]  /*5f00*/  LDSM.16.MT88.4 R8, [R200+-0x1000] ;  /* 0xfff00000c808783b */ /* 0x000e6e0000004200 */
[-C--:B------:R-:W-:Y:S08]  /*5f10*/  HMMA.16816.F32.BF16 R84, R4, R16.reuse, R84 ;  /* 0x000000100454723c */ /* 0x080ff00000041854 */
[C---:B------:R-:W-:Y:S08]  /*5f20*/  HMMA.16816.F32.BF16 R88, R12.reuse, R16, R88 ;  /* 0x000000100c58723c */ /* 0x040ff00000041858 */
[-C--:B------:R-:W-:Y:S01]  /*5f30*/  HMMA.16816.F32.BF16 R92, R12, R18.reuse, R92 ;  /* 0x000000120c5c723c */ /* 0x080fe2000004185c */
[----:B------:R-:W1:Y:S07]  /*5f40*/  LDSM.16.MT88.4 R12, [R195+0x3000] ;  /* 0x00300000c30c783b */ /* 0x000e6e0000004200 */
[----:B------:R-:W-:Y:S01]  /*5f50*/  HMMA.16816.F32.BF16 R96, R4, R18, R96 ;  /* 0x000000120460723c */ /* 0x000fe20000041860 */
[----:B------:R-:W-:Y:S04]  /*5f60*/  LDSM.16.MT88.4 R4, [R200+-0x800] ;  /* 0xfff80000c804783b */ /* 0x000fe80000004200 */
[----:B------:R-:W1:Y:S03]  /*5f70*/  LDSM.16.MT88.4 R16, [R195+0x1800] ;  /* 0x00180000c310783b */ /* 0x000e660000004200 */
[-C--:B--2---:R-:W-:Y:S08]  /*5f80*/  HMMA.16816.F32.BF16 R68, R52, R56.reuse, R68 ;  /* 0x000000383444723c */ /* 0x084ff00000041844 */
[C---:B---3--:R-:W-:Y:S08]  /*5f90*/  HMMA.16816.F32.BF16 R72, R64.reuse, R56, R72 ;  /* 0x000000384048723c */ /* 0x048ff00000041848 */
[-C--:B------:R-:W-:Y:S08]  /*5fa0*/  HMMA.16816.F32.BF16 R76, R64, R58.reuse, R76 ;  /* 0x0000003a404c723c */ /* 0x080ff0000004184c */
[C---:B------:R-:W-:Y:S01]  /*5fb0*/  HMMA.16816.F32.BF16 R80, R52.reuse, R58, R80 ;  /* 0x0000003a3450723c */ /* 0x040fe20000041850 */
[----:B------:R-:W2:Y:S07]  /*5fc0*/  LDSM.16.MT88.4 R56, [R0+-0x800] ;  /* 0xfff800000038783b */ /* 0x000eae0000004200 */
[-C--:B----4-:R-:W-:Y:S08]  /*5fd0*/  HMMA.16816.F32.BF16 R84, R52, R100.reuse, R84 ;  /* 0x000000643454723c */ /* 0x090ff00000041854 */
        /* <DEDUP_REMOVED lines=10> */
[----:B------:R-:W-:Y:S04]  /*6080*/  HMMA.16816.F32.BF16 R96, R8, R14, R96 ;  /* 0x0000000e0860723c */ /* 0x000fe80000041860 */
[----:B------:R-:W-:Y:S04]  /*6090*/  LOP3.LUT R8, R240, 0x1, RZ, 0xc0, !PT ;  /* 0x00000001f0087812 */ /* 0x000fe800078ec0ff */
[-C--:B------:R-:W-:Y:S05]  /*60a0*/  HMMA.16816.F32.BF16 R68, R4, R16.reuse, R68 ;  /* 0x000000100444723c */ /* 0x080fea0000041844 */
[----:B------:R-:W-:Y:S03]  /*60b0*/  ISETP.NE.U32.AND P0, PT, R8, 0x1, PT ;  /* 0x000000010800780c */ /* 0x000fe60003f05070 */
[C---:B--2---:R-:W-:Y:S08]  /*60c0*/  HMMA.16816.F32.BF16 R72, R56.reuse, R16, R72 ;  /* 0x000000103848723c */ /* 0x044ff00000041848 */
        /* <DEDUP_REMOVED lines=129> */
.L_x_720:
[----:B------:R-:W2:Y:S01]  /*68e0*/  LDCU.64 UR12, c[0x0][0x5c0] ;  /* 0x0000b800ff0c77ac */ /* 0x000ea20008000a00 */
[----:B-1----:R-:W-:-:S05]  /*68f0*/  IADD3 R28, PT, PT, R242, R243, RZ ;  /* 0x000000f3f21c7210 */ /* 0x002fca0007ffe0ff */
[C---:B--2---:R-:W-:Y:S02]  /*6900*/  IMAD R3, R28.reuse, UR13, RZ ;  /* 0x0000000d1c037c24 */ /* 0x044fe4000f8e02ff */
[----:B------:R-:W-:-:S05]  /*6910*/  IMAD.WIDE.U32 R28, R28, UR12, RZ ;  /* 0x0000000c1c1c7c25 */ /* 0x000fca000f8e00ff */
[----:B------:R-:W-:Y:S02]  /*6920*/  IADD3 R3, PT, PT, R29, R3, RZ ;  /* 0x000000031d037210 */ /* 0x000fe40007ffe0ff */
.L_x_721:
        /* <DEDUP_REMOVED lines=12> */
.L_x_722:
[----:B------:R-:W1:Y:S01]  /*69f0*/  LDCU.64 UR6, c[0x0][0x5c8] ;  /* 0x0000b900ff0677ac */ /* 0x000e620008000a00 */
[----:B------:R-:W-:-:S05]  /*6a00*/  IADD3 R4, PT, PT, R242, R243, RZ ;  /* 0x000000f3f2047210 */ /* 0x000fca0007ffe0ff */
[C---:B-1----:R-:W-:Y:S02]  /*6a10*/  IMAD R0, R4.reuse, UR7, RZ ;  /* 0x0000000704007c24 */ /* 0x042fe4000f8e02ff */
[----:B------:R-:W-:-:S05]  /*6a20*/  IMAD.WIDE.U32 R4, R4, UR6, RZ ;  /* 0x0000000604047c25 */ /* 0x000fca000f8e00ff */
[----:B------:R-:W-:Y:S02]  /*6a30*/  IADD3 R0, PT, PT, R5, R0, RZ ;  /* 0x0000000005007210 */ /* 0x000fe40007ffe0ff */
[----:B------:R-:W-:-:S07]  /*6a40*/  MOV R2, R4 ;  /* 0x0000000400027202 */ /* 0x000fce0000000f00 */
.L_x_723:
[----:B------:R-:W-:Y:S01]  /*6a50*/  BAR.SYNC.DEFER_BLOCKING 0x0 ;  /* 0x0000000000007b1d */ /* 0x000fe20000010000 */
[----:B------:R-:W-:Y:S01]  /*6a60*/  USHF.L.U32 UR14, UR22, 0x6, URZ ;  /* 0x00000006160e7899 */ /* 0x000fe200080006ff */
[----:B------:R-:W-:Y:S01]  /*6a70*/  LOP3.LUT R36, R211, 0x40, RZ, 0xfc, !PT ;  /* 0x00000040d3247812 */ /* 0x000fe200078efcff */
        /* <DEDUP_REMOVED lines=13> */
[----:B------:R-:W-:Y:S01]  /*6b50*/  IMAD.U32 R28, RZ, RZ, UR17 ;  /* 0x00000011ff1c7e24 */ /* 0x000fe2000f8e00ff */
[----:B------:R2:W3:Y:S01]  /*6b60*/  LDS.128 R24, [R210+0xd000] ;  /* 0x00d00000d2187984 */ /* 0x0004e20000000c00 */
[----:B------:R-:W-:-:S03]  /*6b70*/  IADD3 R29, PT, PT, R213, 0x20, RZ ;  /* 0x00000020d51d7810 */ /* 0x000fc60007ffe0ff */
        /* <DEDUP_REMOVED lines=16> */
[----:B------:R-:W2:Y:S01]  /*6c80*/  LDCU.64 UR4, c[0x0][0x560] ;  /* 0x0000ac00ff0477ac */ /* 0x000ea20008000a00 */
[----:B------:R-:W-:Y:S02]  /*6c90*/  IMAD.MOV.U32 R41, RZ, RZ, R39 ;  /* 0x000000ffff297224 */ /* 0x000fe400078e0027 */
        /* <DEDUP_REMOVED lines=9> */
.L_x_725:
[----:B------:R-:W-:Y:S05]  /*6d30*/  BSYNC.RECONVERGENT B0 ;  /* 0x0000000000007941 */ /* 0x000fea0003800200 */
.L_x_724:
[----:B------:R-:W-:Y:S04]  /*6d40*/  BSSY.RECONVERGENT B0, `(.L_x_726) ;  /* 0x0000010000007945 */ /* 0x000fe80003800200 */
        /* <DEDUP_REMOVED lines=10> */
[----:B------:R-:W-:Y:S02]  /*6df0*/  ISETP.GE.AND P0, PT, R36, UR16, PT ;  /* 0x0000001024007c0c */ /* 0x000fe4000bf06270 */
[----:B---3--:R-:W-:-:S04]  /*6e00*/  LEA R32, P3, R30, UR4, 0x1 ;  /* 0x000000041e207c11 */ /* 0x008fc8000f8608ff */
[----:B------:R-:W-:-:S05]  /*6e10*/  LEA.HI.X R33, R30, UR5, R28, 0x1, P3 ;  /* 0x000000051e217c11 */ /* 0x000fca00098f0c1c */
[----:B------:R3:W-:Y:S04]  /*6e20*/  @!P1 STG.E.128 desc[UR24][R32.64], R24 ;  /* 0x0000001820009986 */ /* 0x0007e8000c101d18 */
[----:B------:R3:W-:Y:S02]  /*6e30*/  @!P0 STG.E.128 desc[UR24][R32.64+0x80], R20 ;  /* 0x0000801420008986 */ /* 0x0007e4000c101d18 */
.L_x_727:
[----:B------:R-:W-:Y:S05]  /*6e40*/  BSYNC.RECONVERGENT B0 ;  /* 0x0000000000007941 */ /* 0x000fea0003800200 */
.L_x_726:
        /* <DEDUP_REMOVED lines=24> */
.L_x_729:
[----:B------:R-:W-:Y:S05]  /*6fd0*/  BSYNC.RECONVERGENT B0 ;  /* 0x0000000000007941 */ /* 0x000fea0003800200 */
.L_x_728:
[----:B------:R-:W-:Y:S05]  /*6fe0*/  @P4 BRA `(.L_x_696) ;  /* 0x0000000000384947 */ /* 0x000fea0003800000 */
[----:B------:R-:W4:Y:S01]  /*6ff0*/  LDCU UR12, c[0x0][0x440] ;  /* 0x00008800ff0c77ac */ /* 0x000f220008000800 */
[----:B------:R-:W-:Y:S01]  /*7000*/  MOV R3, R0 ;  /* 0x0000000000037202 */ /* 0x000fe20000000f00 */
        /* <DEDUP_REMOVED lines=8> */
[----:B-1-3--:R-:W-:-:S04]  /*7090*/  LEA R8, P2, R2, UR4, 0x1 ;  /* 0x0000000402087c11 */ /* 0x00afc8000f8408ff */
[----:B------:R-:W-:-:S05]  /*70a0*/  LEA.HI.X R9, R2, UR5, R37, 0x1, P2 ;  /* 0x0000000502097c11 */ /* 0x000fca00090f0c25 */
[----:B------:R4:W-:Y:S04]  /*70b0*/  @!P1 STG.E.128 desc[UR24][R8.64], R12 ;  /* 0x0000000c08009986 */ /* 0x0009e8000c101d18 */
[----:B------:R4:W-:Y:S02]  /*70c0*/  @!P0 STG.E.128 desc[UR24][R8.64+0x80], R4 ;  /* 0x0000800408008986 */ /* 0x0009e4000c101d18 */
.L_x_696:
[----:B------:R-:W-:Y:S05]  /*70d0*/  BSYNC.RECONVERGENT B1 ;  /* 0x0000000000017941 */ /* 0x000fea0003800200 */
.L_x_674:
        /* <DEDUP_REMOVED lines=11> */
.L_x_731:
        /* <DEDUP_REMOVED lines=15> */
.L_x_1257:


//--------------------- .text._ZN5flash25flash_bwd_dot_do_o_kernelILb0E23Flash_bwd_kernel_traitsILi128ELi64ELi64ELi8ELi4ELi2ELi2ELb1ELb0EN7cutlass10bfloat16_tE19Flash_kernel_traitsILi128ELi64ELi64ELi8ES3_EEEEvNS_16Flash_bwd_paramsE --------------------------
	.section	.text._ZN5flash25flash_bwd_dot_do_o_kernelILb0E23Flash_bwd_kernel_traitsILi128ELi64ELi64ELi8ELi4ELi2ELi2ELb1ELb0EN7cutlass10bfloat16_tE19Flash_kernel_traitsILi128ELi64ELi64ELi8ES3_EEEEvNS_16Flash_bwd_paramsE,"ax",@progbits
	.align	128
        .global         _ZN5flash25flash_bwd_dot_do_o_kernelILb0E23Flash_bwd_kernel_traitsILi128ELi64ELi64ELi8ELi4ELi2ELi2ELb1ELb0EN7cutlass10bfloat16_tE19Flash_kernel_traitsILi128ELi64ELi64ELi8ES3_EEEEvNS_16Flash_bwd_paramsE
        .type           _ZN5flash25flash_bwd_dot_do_o_kernelILb0E23Flash_bwd_kernel_traitsILi128ELi64ELi64ELi8ELi4ELi2ELi2ELb1ELb0EN7cutlass10bfloat16_tE19Flash_kernel_traitsILi128ELi64ELi64ELi8ES3_EEEEvNS_16Flash_bwd_paramsE,@function
        .size           _ZN5flash25flash_bwd_dot_do_o_kernelILb0E23Flash_bwd_kernel_traitsILi128ELi64ELi64ELi8ELi4ELi2ELi2ELb1ELb0EN7cutlass10bfloat16_tE19Flash_kernel_traitsILi128ELi64ELi64ELi8ES3_EEEEvNS_16Flash_bwd_paramsE,(.L_x_1258 - _ZN5flash25flash_bwd_dot_do_o_kernelILb0E23Flash_bwd_kernel_traitsILi128ELi64ELi64ELi8ELi4ELi2ELi2ELb1ELb0EN7cutlass10bfloat16_tE19Flash_kernel_traitsILi128ELi64ELi64ELi8ES3_EEEEvNS_16Flash_bwd_paramsE)
        .other          _ZN5flash25flash_bwd_dot_do_o_kernelILb0E23Flash_bwd_kernel_traitsILi128ELi64ELi64ELi8ELi4ELi2ELi2ELb1ELb0EN7cutlass10bfloat16_tE19Flash_kernel_traitsILi128ELi64ELi64ELi8ES3_EEEEvNS_16Flash_bwd_paramsE,@"STO_CUDA_ENTRY STV_DEFAULT"
_ZN5flash25flash_bwd_dot_do_o_kernelILb0E23Flash_bwd_kernel_traitsILi128ELi64ELi64ELi8ELi4ELi2ELi2ELb1ELb0EN7cutlass10bfloat16_tE19Flash_kernel_traitsILi128ELi64ELi64ELi8ES3_EEEEvNS_16Flash_bwd_paramsE:
.text._ZN5flash25flash_bwd_dot_do_o_kernelILb0E23Flash_bwd_kernel_traitsILi128ELi64ELi64ELi8ELi4ELi2ELi2ELb1ELb0EN7cutlass10bfloat16_tE19Flash_kernel_traitsILi128ELi64ELi64ELi8ES3_EEEEvNS_16Flash_bwd_paramsE:
[----:B------:R-:W-:Y:S08]  /*0000*/  LDC R1, c[0x0][0x37c] ;  /* 0x0000df00ff017b82 */ /* 0x000ff00000000800 */
[----:B------:R-:W0:Y:S01]  /*0010*/  LDC.64 R2, c[0x0][0x460] ;  /* 0x00011800ff027b82 */ /* 0x000e220000000a00 */
[----:B------:R-:W1:Y:S01]  /*0020*/  S2R R11, SR_CTAID.Y ;  /* 0x00000000000b7919 */ /* 0x000e620000002600 */
[----:B------:R-:W2:Y:S01]  /*0030*/  LDCU.64 UR6, c[0x0][0x358] ;  /* 0x00006b00ff0677ac */ /* 0x000ea20008000a00 */
[----:B------:R-:W-:Y:S01]  /*0040*/  IMAD.MOV.U32 R13, RZ, RZ, -0x1 ;  /* 0xffffffffff0d7424 */ /* 0x000fe200078e00ff */
[----:B0-----:R-:W-:-:S02]  /*0050*/  ISETP.NE.U32.AND P1, PT, R2, RZ, PT ;  /* 0x000000ff0200720c */ /* 0x001fc40003f25070 */
[----:B------:R-:W-:Y:S02]  /*0060*/  ISETP.NE.U32.AND P0, PT, R2, RZ, PT ;  /* 0x000000ff0200720c */ /* 0x000fe40003f05070 */
[C---:B------:R-:W-:Y:S02]  /*0070*/  ISETP.NE.AND.EX P1, PT, R3.reuse, RZ, PT, P1 ;  /* 0x000000ff0300720c */ /* 0x040fe40003f25310 */
[----:B------:R-:W-:-:S11]  /*0080*/  ISETP.NE.AND.EX P0, PT, R3, RZ, PT, P0 ;  /* 0x000000ff0300720c */ /* 0x000fd60003f05300 */
[----:B------:R-:W1:Y:S08]  /*0090*/  @P1 LDC.64 R2, c[0x0][0x460] ;  /* 0x00011800ff021b82 */ /* 0x000e700000000a00 */
[----:B------:R-:W0:Y:S01]  /*00a0*/  @P0 LDC.64 R4, c[0x0][0x460] ;  /* 0x00011800ff040b82 */ /* 0x000e220000000a00 */
[----:B-1----:R-:W-:-:S06]  /*00b0*/  @P1 IMAD.WIDE.U32 R6, R11, 0x4, R2 ;  /* 0x000000040b061825 */ /* 0x002fcc00078e0002 */
[----:B--2---:R-:W2:Y:S01]  /*00c0*/  @P1 LDG.E R6, desc[UR6][R6.64+0x4] ;  /* 0x0000040606061981 */ /* 0x004ea2000c1e1900 */
[----:B0-----:R-:W-:-:S05]  /*00d0*/  @P0 IMAD.WIDE.U32 R4, R11, 0x4, R4 ;  /* 0x000000040b040825 */ /* 0x001fca00078e0004 */
[----:B------:R-:W2:Y:S01]  /*00e0*/  @P0 LDG.E R13, desc[UR6][R4.64] ;  /* 0x00000006040d0981 */ /* 0x000ea2000c1e1900 */
[----:B------:R-:W0:Y:S08]  /*00f0*/  S2UR UR4, SR_CTAID.X ;  /* 0x00000000000479c3 */ /* 0x000e300000002500 */
[----:B------:R-:W1:Y:S01]  /*0100*/  @!P1 LDC R2, c[0x0][0x434] ;  /* 0x00010d00ff029b82 */ /* 0x000e620000000800 */
[----:B0-----:R-:W-:Y:S01]  /*0110*/  USHF.L.U32 UR4, UR4, 0x6, URZ ;  /* 0x0000000604047899 */ /* 0x001fe200080006ff */
[----:B--2---:R-:W-:-:S05]  /*0120*/  @P1 IMAD.IADD R2, R6, 0x1, -R13 ;  /* 0x0000000106021824 */ /* 0x004fca00078e0a0d */
[----:B-1----:R-:W-:-:S13]  /*0130*/  ISETP.GT.AND P0, PT, R2, UR4, PT ;  /* 0x0000000402007c0c */ /* 0x002fda000bf04270 */
[----:B------:R-:W-:Y:S05]  /*0140*/  @!P0 EXIT ;  /* 0x000000000000894d */ /* 0x000fea0003800000 */
[----:B------:R-:W-:Y:S01]  /*0150*/  ISETP.NE.AND P0, PT, R13, -0x1, PT ;  /* 0xffffffff0d00780c */ /* 0x000fe20003f05270 */
[----:B------:R-:W0:Y:S01]  /*0160*/  LDCU.U8 UR8, c[0x0][0x548] ;  /* 0x0000a900ff0877ac */ /* 0x000e220008000000 */
[----:B------:R-:W1:Y:S11]  /*0170*/  S2UR UR5, SR_CTAID.Z ;  /* 0x00000000000579c3 */ /* 0x000e760000002700 */
[----:B------:R-:W2:Y:S01]  /*0180*/  @!P0 LDC.64 R6, c[0x0][0x588] ;  /* 0x00016200ff068b82 */ /* 0x000ea20000000a00 */
[----:B0-----:R-:W-:-:S07]  /*0190*/  UISETP.NE.AND UP0, UPT, UR8, URZ, UPT ;  /* 0x000000ff0800728c */ /* 0x001fce000bf05270 */
[----:B------:R-:W0:Y:S08]  /*01a0*/  @!P0 LDC.64 R16, c[0x0][0x400] ;  /* 0x00010000ff108b82 */ /* 0x000e300000000a00 */
[----:B------:R-:W3:Y:S08]  /*01b0*/  @P0 LDC.64 R18, c[0x0][0x408] ;  /* 0x00010200ff120b82 */ /* 0x000ef00000000a00 */
[----:B------:R-:W4:Y:S01]  /*01c0*/  @P0 LDC.64 R14, c[0x0][0x590] ;  /* 0x00016400ff0e0b82 */ /* 0x000f220000000a00 */
[----:B--2---:R-:W-:-:S04]  /*01d0*/  @!P0 IMAD.WIDE.U32 R4, R11, R6, RZ ;  /* 0x000000060b048225 */ /* 0x004fc800078e00ff */
[C---:B------:R-:W-:Y:S01]  /*01e0*/  @!P0 IMAD R3, R11.reuse, R7, R5 ;  /* 0x000000070b038224 */ /* 0x040fe200078e0205 */
[----:B------:R-:W-:Y:S01]  /*01f0*/  @!P0 MOV R25, R4 ;  /* 0x0000000400198202 */ /* 0x000fe20000000f00 */
[----:B0-----:R-:W-:-:S04]  /*0200*/  @!P0 IMAD.WIDE.U32 R8, R11, R16, RZ ;  /* 0x000000100b088225 */ /* 0x001fc800078e00ff */
[----:B------:R-:W-:Y:S02]  /*0210*/  @!P0 IMAD R4, R11, R17, R9 ;  /* 0x000000110b048224 */ /* 0x000fe400078e0209 */
[----:B------:R-:W-:Y:S02]  /*0220*/  @!P0 IMAD.MOV.U32 R39, RZ, RZ, R8 ;  /* 0x000000ffff278224 */ /* 0x000fe400078e0008 */
[----:B---3--:R-:W-:-:S04]  /*0230*/  @P0 IMAD.WIDE.U32 R8, R13, R18, RZ ;  /* 0x000000120d080225 */ /* 0x008fc800078e00ff */
[C---:B------:R-:W-:Y:S01]  /*0240*/  @P0 IMAD R4, R13.reuse, R19, R9 ;  /* 0x000000130d040224 */ /* 0x040fe200078e0209 */
[----:B------:R-:W-:Y:S01]  /*0250*/  @P0 MOV R39, R8 ;  /* 0x0000000800270202 */ /* 0x000fe20000000f00 */
[----:B----4-:R-:W-:-:S04]  /*0260*/  @P0 IMAD.WIDE.U32 R6, R13, R14, RZ ;  /* 0x0000000e0d060225 */ /* 0x010fc800078e00ff */
[----:B------:R-:W-:Y:S02]  /*0270*/  @P0 IMAD R3, R13, R15, R7 ;  /* 0x0000000f0d030224 */ /* 0x000fe400078e0207 */
[----:B------:R-:W-:Y:S01]  /*0280*/  @P0 IMAD.MOV.U32 R25, RZ, RZ, R6 ;  /* 0x000000ffff190224 */ /* 0x000fe200078e0006 */
[----:B-1----:R-:W-:Y:S06]  /*0290*/  BRA.U !UP0, `(.L_x_732) ;  /* 0x0000000108247547 */ /* 0x002fec000b800000 */
[----:B------:R-:W0:Y:S01]  /*02a0*/  LDC R6, c[0x0][0x444] ;  /* 0x00011100ff067b82 */ /* 0x000e220000000800 */
[----:B------:R-:W-:-:S07]  /*02b0*/  ISETP.NE.AND P0, PT, R13, -0x1, PT ;  /* 0xffffffff0d00780c */ /* 0x000fce0003f05270 */
[----:B------:R-:W1:Y:S08]  /*02c0*/  LDC R0, c[0x0][0x430] ;  /* 0x00010c00ff007b82 */ /* 0x000e700000000800 */
[----:B------:R-:W1:Y:S01]  /*02d0*/  LDC R5, c[0x0][0x454] ;  /* 0x00011500ff057b82 */ /* 0x000e620000000800 */
[----:B0-----:R-:W-:Y:S02]  /*02e0*/  @!P0 IMAD R13, R11, R6, RZ ;  /* 0x000000060b0d8224 */ /* 0x001fe400078e02ff */
[----:B-1----:R-:W-:-:S02]  /*02f0*/  IMAD R0, R0, 0x80, R5 ;  /* 0x0000008000007824 */ /* 0x002fc400078e0205 */
[----:B------:R-:W-:-:S04]  /*0300*/  IMAD R5, R11, 0x80, R13 ;  /* 0x000000800b057824 */ /* 0x000fc800078e020d */
[----:B------:R-:W-:Y:S01]  /*0310*/  IMAD R5, R0, UR5, R5 ;  /* 0x0000000500057c24 */ /* 0x000fe2000f8e0205 */
[----:B------:R-:W-:Y:S06]  /*0320*/  BRA `(.L_x_733) ;  /* 0x0000000000107947 */ /* 0x000fec0003800000 */
.L_x_732:
[----:B------:R-:W0:Y:S08]  /*0330*/  LDC R0, c[0x0][0x3e0] ;  /* 0x0000f800ff007b82 */ /* 0x000e300000000800 */
[----:B------:R-:W1:Y:S01]  /*0340*/  LDC R6, c[0x0][0x444] ;  /* 0x00011100ff067b82 */ /* 0x000e620000000800 */
[----:B0-----:R-:W-:-:S04]  /*0350*/  IMAD R5, R11, R0, UR5 ;  /* 0x000000050b057e24 */ /* 0x001fc8000f8e0200 */
[----:B-1----:R-:W-:-:S07]  /*0360*/  IMAD R5, R5, R6, RZ ;  /* 0x0000000605057224 */ /* 0x002fce00078e02ff */
.L_x_733:
[----:B------:R-:W0:Y:S01]  /*0370*/  S2R R0, SR_TID.X ;  /* 0x0000000000007919 */ /* 0x000e220000002100 */
[----:B------:R-:W1:Y:S01]  /*0380*/  LDC.64 R20, c[0x0][0x590] ;  /* 0x00016400ff147b82 */ /* 0x000e620000000a00 */
[----:B------:R-:W-:Y:S01]  /*0390*/  IMAD.MOV.U32 R41, RZ, RZ, RZ ;  /* 0x000000ffff297224 */ /* 0x000fe200078e00ff */
[----:B------:R-:W-:Y:S01]  /*03a0*/  BSSY.RECONVERGENT B0, `(.L_x_734) ;  /* 0x000002d000007945 */ /* 0x000fe20003800200 */
[----:B------:R-:W-:Y:S02]  /*03b0*/  CS2R R14, SRZ ;  /* 0x00000000000e7805 */ /* 0x000fe4000001ff00 */
[----:B------:R-:W-:Y:S02]  /*03c0*/  CS2R R12, SRZ ;  /* 0x00000000000c7805 */ /* 0x000fe4000001ff00 */
[----:B------:R-:W-:Y:S01]  /*03d0*/  CS2R R18, SRZ ;  /* 0x0000000000127805 */ /* 0x000fe2000001ff00 */
[----:B------:R-:W-:Y:S01]  /*03e0*/  IMAD.MOV.U32 R16, RZ, RZ, RZ ;  /* 0x000000ffff107224 */ /* 0x000fe200078e00ff */
[----:B------:R-:W2:Y:S08]  /*03f0*/  LDC.64 R42, c[0x0][0x408] ;  /* 0x00010200ff2a7b82 */ /* 0x000eb00000000a00 */
[----:B------:R-:W3:Y:S08]  /*0400*/  LDC.64 R26, c[0x0][0x598] ;  /* 0x00016600ff1a7b82 */ /* 0x000ef00000000a00 */
[----:B------:R-:W4:Y:S01]  /*0410*/  LDC.64 R36, c[0x0][0x410] ;  /* 0x00010400ff247b82 */ /* 0x000f220000000a00 */
[----:B0-----:R-:W-:-:S02]  /*0420*/  SHF.L.U32 R40, R0, 0x3, RZ ;  /* 0x0000000300287819 */ /* 0x001fc400000006ff */
[----:B------:R-:W-:Y:S02]  /*0430*/  SHF.R.U32.HI R45, RZ, 0x3, R0 ;  /* 0x00000003ff2d7819 */ /* 0x000fe40000011600 */
[----:B------:R-:W-:-:S05]  /*0440*/  LOP3.LUT R40, R40, 0x38, RZ, 0xc0, !PT ;  /* 0x0000003828287812 */ /* 0x000fca00078ec0ff */
[----:B-1----:R-:W-:-:S04]  /*0450*/  IMAD.WIDE.U32 R6, R20, UR4, R40 ;  /* 0x0000000414067c25 */ /* 0x002fc8000f8e0028 */
[----:B------:R-:W-:Y:S01]  /*0460*/  IMAD R10, R21, UR4, R7 ;  /* 0x00000004150a7c24 */ /* 0x000fe2000f8e0207 */
[----:B------:R-:W-:Y:S01]  /*0470*/  IADD3 R24, P0, PT, R25, R6, RZ ;  /* 0x0000000619187210 */ /* 0x000fe20007f1e0ff */
[----:B--2---:R-:W-:-:S04]  /*0480*/  IMAD.WIDE.U32 R8, R42, UR4, R40 ;  /* 0x000000042a087c25 */ /* 0x004fc8000f8e0028 */
[----:B------:R-:W-:Y:S01]  /*0490*/  IMAD.X R25, R3, 0x1, R10, P0 ;  /* 0x0000000103197824 */ /* 0x000fe200000e060a */
[----:B------:R-:W-:Y:S01]  /*04a0*/  IADD3 R38, P1, PT, R39, R8, RZ ;  /* 0x0000000827267210 */ /* 0x000fe20007f3e0ff */
[----:B------:R-:W-:Y:S01]  /*04b0*/  VIADD R3, R2, -UR4 ;  /* 0x8000000402037c36 */ /* 0x000fe20008000000 */
[----:B------:R-:W-:Y:S01]  /*04c0*/  CS2R R10, SRZ ;  /* 0x00000000000a7805 */ /* 0x000fe2000001ff00 */
[----:B------:R-:W-:Y:S01]  /*04d0*/  IMAD R7, R43, UR4, R9 ;  /* 0x000000042b077c24 */ /* 0x000fe2000f8e0209 */
[----:B------:R-:W-:Y:S01]  /*04e0*/  CS2R R8, SRZ ;  /* 0x0000000000087805 */ /* 0x000fe2000001ff00 */
[C---:B------:R-:W-:Y:S01]  /*04f0*/  VIADD R2, R45.reuse, 0x20 ;  /* 0x000000202d027836 */ /* 0x040fe20000000000 */
[----:B------:R-:W-:Y:S01]  /*0500*/  ISETP.GE.AND P0, PT, R45, R3, PT ;  /* 0x000000032d00720c */ /* 0x000fe20003f06270 */
[----:B---3--:R-:W-:Y:S01]  /*0510*/  IMAD.WIDE.U32 R24, R26, UR5, R24 ;  /* 0x000000051a187c25 */ /* 0x008fe2000f8e0018 */
[----:B------:R-:W-:Y:S02]  /*0520*/  IADD3.X R39, PT, PT, R4, R7, RZ, P1, !PT ;  /* 0x0000000704277210 */ /* 0x000fe40000ffe4ff */
[----:B------:R-:W-:-:S02]  /*0530*/  CS2R R6, SRZ ;  /* 0x0000000000067805 */ /* 0x000fc4000001ff00 */
[----:B------:R-:W-:Y:S01]  /*0540*/  ISETP.GE.AND P1, PT, R2, R3, PT ;  /* 0x000000030200720c */ /* 0x000fe20003f26270 */
[----:B------:R-:W-:Y:S01]  /*0550*/  IMAD R27, R27, UR5, R25 ;  /* 0x000000051b1b7c24 */ /* 0x000fe2000f8e0219 */
[----:B------:R-:W-:Y:S01]  /*0560*/  IADD3 R2, PT, PT, R5, UR4, RZ ;  /* 0x0000000405027c10 */ /* 0x000fe2000fffe0ff */
[----:B----4-:R-:W-:Y:S01]  /*0570*/  IMAD.WIDE.U32 R38, R36, UR5, R38 ;  /* 0x0000000524267c25 */ /* 0x010fe2000f8e0026 */
[----:B------:R-:W-:Y:S02]  /*0580*/  CS2R R4, SRZ ;  /* 0x0000000000047805 */ /* 0x000fe4000001ff00 */
[----:B------:R-:W-:Y:S01]  /*0590*/  LOP3.LUT R3, R40, 0x40, RZ, 0xfc, !PT ;  /* 0x0000004028037812 */ /* 0x000fe200078efcff */
[----:B------:R-:W-:Y:S01]  /*05a0*/  IMAD R37, R37, UR5, R39 ;  /* 0x0000000525257c24 */ /* 0x000fe2000f8e0227 */
[----:B------:R-:W-:Y:S06]  /*05b0*/  @P0 BRA `(.L_x_735) ;  /* 0x00000000002c0947 */ /* 0x000fec0003800000 */
[----:B------:R-:W0:Y:S01]  /*05c0*/  LDCU UR8, c[0x0][0x440] ;  /* 0x00008800ff0877ac */ /* 0x000e220008000800 */
[----:B------:R-:W-:Y:S01]  /*05d0*/  IMAD.MOV.U32 R26, RZ, RZ, R24 ;  /* 0x000000ffff1a7224 */ /* 0x000fe200078e0018 */
[----:B------:R-:W1:Y:S03]  /*05e0*/  LDCU.64 UR10, c[0x0][0x550] ;  /* 0x0000aa00ff0a77ac */ /* 0x000e660008000a00 */
[----:B------:R-:W-:-:S04]  /*05f0*/  IMAD.WIDE.U32 R22, R45, R20, R26 ;  /* 0x000000142d167225 */ /* 0x000fc800078e001a */
[----:B------:R-:W-:Y:S01]  /*0600*/  IMAD R17, R45, R21, R23 ;  /* 0x000000152d117224 */ /* 0x000fe200078e0217 */
[----:B0-----:R-:W-:Y:S02]  /*0610*/  ISETP.GE.AND P2, PT, R40, UR8, PT ;  /* 0x0000000828007c0c */ /* 0x001fe4000bf46270 */
[----:B------:R-:W-:Y:S02]  /*0620*/  ISETP.GE.AND P3, PT, R3, UR8, PT ;  /* 0x0000000803007c0c */ /* 0x000fe4000bf66270 */
[----:B-1----:R-:W-:-:S04]  /*0630*/  LEA R28, P4, R22, UR10, 0x1 ;  /* 0x0000000a161c7c11 */ /* 0x002fc8000f8808ff */
[----:B------:R-:W-:-:S05]  /*0640*/  LEA.HI.X R29, R22, UR11, R17, 0x1, P4 ;  /* 0x0000000b161d7c11 */ /* 0x000fca000a0f0c11 */
[----:B------:R0:W5:Y:S04]  /*0650*/  @!P2 LDG.E.128 R8, desc[UR6][R28.64] ;  /* 0x000000061c08a981 */ /* 0x000168000c1e1d00 */
[----:B------:R0:W5:Y:S02]  /*0660*/  @!P3 LDG.E.128 R4, desc[UR6][R28.64+0x80] ;  /* 0x000080061c04b981 */ /* 0x000164000c1e1d00 */
.L_x_735:
[----:B------:R-:W-:Y:S05]  /*0670*/  BSYNC.RECONVERGENT B0 ;  /* 0x0000000000007941 */ /* 0x000fea0003800200 */
.L_x_734:
[----:B------:R-:W-:Y:S01]  /*0680*/  BSSY.RECONVERGENT B0, `(.L_x_736) ;  /* 0x0000013000007945 */ /* 0x000fe20003800200 */
[----:B------:R-:W-:Y:S02]  /*0690*/  HFMA2 R22, -RZ, RZ, 0, 0 ;  /* 0x00000000ff167431 */ /* 0x000fe400000001ff */
[----:B------:R-:W-:Y:S01]  /*06a0*/  IMAD.MOV.U32 R17, RZ, RZ, RZ ;  /* 0x000000ffff117224 */ /* 0x000fe200078e00ff */
[----:B------:R-:W-:Y:S06]  /*06b0*/  @P1 BRA `(.L_x_737) ;  /* 0x00000000003c1947 */ /* 0x000fec0003800000 */
[----:B------:R-:W1:Y:S01]  /*06c0*/  LDCU UR8, c[0x0][0x440] ;  /* 0x00008800ff0877ac */ /* 0x000e620008000800 */
[----:B------:R-:W-:Y:S01]  /*06d0*/  IADD3 R23, P2, PT, R45, 0x20, RZ ;  /* 0x000000202d177810 */ /* 0x000fe20007f5e0ff */
[----:B------:R-:W2:Y:S04]  /*06e0*/  LDCU.64 UR10, c[0x0][0x550] ;  /* 0x0000aa00ff0a77ac */ /* 0x000ea80008000a00 */
[----:B------:R-:W-:-:S04]  /*06f0*/  IMAD.X R25, RZ, RZ, RZ, P2 ;  /* 0x000000ffff197224 */ /* 0x000fc800010e06ff */
[----:B------:R-:W-:Y:S01]  /*0700*/  IMAD R26, R25, R20, RZ ;  /* 0x00000014191a7224 */ /* 0x000fe200078e02ff */
[----:B------:R-:W-:-:S03]  /*0710*/  MOV R25, R27 ;  /* 0x0000001b00197202 */ /* 0x000fc60000000f00 */
[C---:B------:R-:W-:Y:S02]  /*0720*/  IMAD R21, R23.reuse, R21, R26 ;  /* 0x0000001517157224 */ /* 0x040fe400078e021a */
[----:B------:R-:W-:Y:S01]  /*0730*/  IMAD.WIDE.U32 R24, R23, R20, R24 ;  /* 0x0000001417187225 */ /* 0x000fe200078e0018 */
[----:B-1----:R-:W-:Y:S02]  /*0740*/  ISETP.GE.AND P3, PT, R40, UR8, PT ;  /* 0x0000000828007c0c */ /* 0x002fe4000bf66270 */
[----:B------:R-:W-:Y:S01]  /*0750*/  ISETP.GE.AND P4, PT, R3, UR8, PT ;  /* 0x0000000803007c0c */ /* 0x000fe2000bf86270 */
[----:B------:R-:W-:Y:S01]  /*0760*/  IMAD.IADD R21, R25, 0x1, R21 ;  /* 0x0000000119157824 */ /* 0x000fe200078e0215 */
[----:B--2---:R-:W-:-:S04]  /*0770*/  LEA R20, P2, R24, UR10, 0x1 ;  /* 0x0000000a18147c11 */ /* 0x004fc8000f8408ff */
[----:B------:R-:W-:-:S05]  /*0780*/  LEA.HI.X R21, R24, UR11, R21, 0x1, P2 ;  /* 0x0000000b18157c11 */ /* 0x000fca00090f0c15 */
[----:B------:R1:W5:Y:S04]  /*0790*/  @!P3 LDG.E.128 R16, desc[UR6][R20.64] ;  /* 0x000000061410b981 */ /* 0x000368000c1e1d00 */
[----:B------:R1:W5:Y:S02]  /*07a0*/  @!P4 LDG.E.128 R12, desc[UR6][R20.64+0x80] ;  /* 0x00008006140cc981 */ /* 0x000364000c1e1d00 */
.L_x_737:
[----:B------:R-:W-:Y:S05]  /*07b0*/  BSYNC.RECONVERGENT B0 ;  /* 0x0000000000007941 */ /* 0x000fea0003800200 */
.L_x_736:
[----:B------:R-:W-:Y:S01]  /*07c0*/  BSSY.RECONVERGENT B0, `(.L_x_738) ;  /* 0x0000011000007945 */ /* 0x000fe20003800200 */
[----:B------:R-:W-:Y:S01]  /*07d0*/  IMAD.MOV.U32 R23, RZ, RZ, RZ ;  /* 0x000000ffff177224 */ /* 0x000fe200078e00ff */
[----:B-1----:R-:W-:Y:S02]  /*07e0*/  CS2R R20, SRZ ;  /* 0x0000000000147805 */ /* 0x002fe4000001ff00 */
[----:B------:R-:W-:Y:S02]  /*07f0*/  CS2R R26, SRZ ;  /* 0x00000000001a7805 */ /* 0x000fe4000001ff00 */
[----:B------:R-:W-:Y:S01]  /*0800*/  CS2R R24, SRZ ;  /* 0x0000000000187805 */ /* 0x000fe2000001ff00 */
[----:B------:R-:W-:Y:S06]  /*0810*/  @P0 BRA `(.L_x_739) ;  /* 0x00000000002c0947 */ /* 0x000fec0003800000 */
[----:B------:R-:W1:Y:S01]  /*0820*/  LDCU UR8, c[0x0][0x440] ;  /* 0x00008800ff0877ac */ /* 0x000e620008000800 */
[----:B------:R-:W-:Y:S01]  /*0830*/  MOV R36, R38 ;  /* 0x0000002600247202 */ /* 0x000fe20000000f00 */
[----:B------:R-:W2:Y:S04]  /*0840*/  LDCU.64 UR4, c[0x0][0x3f0] ;  /* 0x00007e00ff0477ac */ /* 0x000ea80008000a00 */
[----:B0-----:R-:W-:-:S04]  /*0850*/  IMAD.WIDE.U32 R28, R45, R42, R36 ;  /* 0x0000002a2d1c7225 */ /* 0x001fc800078e0024 */
[----:B------:R-:W-:Y:S01]  /*0860*/  IMAD R29, R45, R43, R29 ;  /* 0x0000002b2d1d7224 */ /* 0x000fe200078e021d */
[----:B-1----:R-:W-:Y:S02]  /*0870*/  ISETP.GE.AND P2, PT, R40, UR8, PT ;  /* 0x0000000828007c0c */ /* 0x002fe4000bf46270 */
[----:B------:R-:W-:Y:S02]  /*0880*/  ISETP.GE.AND P3, PT, R3, UR8, PT ;  /* 0x0000000803007c0c */ /* 0x000fe4000bf66270 */
[----:B--2---:R-:W-:-:S04]  /*0890*/  LEA R30, P0, R28, UR4, 0x1 ;  /* 0x000000041c1e7c11 */ /* 0x004fc8000f8008ff */
[----:B------:R-:W-:-:S05]  /*08a0*/  LEA.HI.X R31, R28, UR5, R29, 0x1, P0 ;  /* 0x000000051c1f7c11 */ /* 0x000fca00080f0c1d */
[----:B------:R1:W5:Y:S04]  /*08b0*/  @!P2 LDG.E.128 R24, desc[UR6][R30.64] ;  /* 0x000000061e18a981 */ /* 0x000368000c1e1d00 */
[----:B------:R1:W5:Y:S02]  /*08c0*/  @!P3 LDG.E.128 R20, desc[UR6][R30.64+0x80] ;  /* 0x000080061e14b981 */ /* 0x000364000c1e1d00 */
.L_x_739:
[----:B------:R-:W-:Y:S05]  /*08d0*/  BSYNC.RECONVERGENT B0 ;  /* 0x0000000000007941 */ /* 0x000fea0003800200 */
.L_x_738:
[----:B------:R-:W-:Y:S01]  /*08e0*/  BSSY.RECONVERGENT B0, `(.L_x_740) ;  /* 0x0000015000007945 */ /* 0x000fe20003800200 */
[----:B-1----:R-:W-:Y:S02]  /*08f0*/  CS2R R30, SRZ ;  /* 0x00000000001e7805 */ /* 0x002fe4000001ff00 */
[----:B0-----:R-:W-:Y:S02]  /*0900*/  CS2R R28, SRZ ;  /* 0x00000000001c7805 */ /* 0x001fe4000001ff00 */
[----:B------:R-:W-:Y:S02]  /*0910*/  CS2R R34, SRZ ;  /* 0x0000000000227805 */ /* 0x000fe4000001ff00 */
[----:B------:R-:W-:Y:S01]  /*0920*/  CS2R R32, SRZ ;  /* 0x0000000000207805 */ /* 0x000fe2000001ff00 */
[----:B------:R-:W-:Y:S06]  /*0930*/  @P1 BRA `(.L_x_741) ;  /* 0x00000000003c1947 */ /* 0x000fec0003800000 */
[----:B------:R-:W0:Y:S01]  /*0940*/  LDCU UR4, c[0x0][0x440] ;  /* 0x00008800ff0477ac */ /* 0x000e220008000800 */
[----:B------:R-:W-:Y:S01]  /*0950*/  IADD3 R36, P0, PT, R45, 0x20, RZ ;  /* 0x000000202d247810 */ /* 0x000fe20007f1e0ff */
[----:B------:R-:W-:Y:S01]  /*0960*/  IMAD.MOV.U32 R39, RZ, RZ, R37 ;  /* 0x000000ffff277224 */ /* 0x000fe200078e0025 */
[----:B------:R-:W1:Y:S03]  /*0970*/  LDCU.64 UR8, c[0x0][0x3f0] ;  /* 0x00007e00ff0877ac */ /* 0x000e660008000a00 */
[----:B------:R-:W-:Y:S02]  /*0980*/  IMAD.X R37, RZ, RZ, RZ, P0 ;  /* 0x000000ffff257224 */ /* 0x000fe400000e06ff */
[----:B------:R-:W-:-:S04]  /*0990*/  IMAD.WIDE.U32 R38, R36, R42, R38 ;  /* 0x0000002a24267225 */ /* 0x000fc800078e0026 */
[----:B------:R-:W-:-:S04]  /*09a0*/  IMAD R37, R37, R42, RZ ;  /* 0x0000002a25257224 */ /* 0x000fc800078e02ff */
[----:B------:R-:W-:Y:S01]  /*09b0*/  IMAD R37, R36, R43, R37 ;  /* 0x0000002b24257224 */ /* 0x000fe200078e0225 */
[----:B0-----:R-:W-:Y:S02]  /*09c0*/  ISETP.GE.AND P1, PT, R40, UR4, PT ;  /* 0x0000000428007c0c */ /* 0x001fe4000bf26270 */
[----:B------:R-:W-:Y:S02]  /*09d0*/  ISETP.GE.AND P2, PT, R3, UR4, PT ;  /* 0x0000000403007c0c */ /* 0x000fe4000bf46270 */
[----:B-1----:R-:W-:Y:S02]  /*09e0*/  LEA R36, P0, R38, UR8, 0x1 ;  /* 0x0000000826247c11 */ /* 0x002fe4000f8008ff */
[----:B------:R-:W-:-:S04]  /*09f0*/  IADD3 R3, PT, PT, R39, R37, RZ ;  /* 0x0000002527037210 */ /* 0x000fc80007ffe0ff */
[----:B------:R-:W-:-:S05]  /*0a00*/  LEA.HI.X R37, R38, UR9, R3, 0x1, P0 ;  /* 0x0000000926257c11 */ /* 0x000fca00080f0c03 */
[----:B------:R0:W5:Y:S04]  /*0a10*/  @!P1 LDG.E.128 R32, desc[UR6][R36.64] ;  /* 0x0000000624209981 */ /* 0x000168000c1e1d00 */
[----:B------:R0:W5:Y:S02]  /*0a20*/  @!P2 LDG.E.128 R28, desc[UR6][R36.64+0x80] ;  /* 0x00008006241ca981 */ /* 0x000164000c1e1d00 */
.L_x_741:
[----:B------:R-:W-:Y:S05]  /*0a30*/  BSYNC.RECONVERGENT B0 ;  /* 0x0000000000007941 */ /* 0x000fea0003800200 */
.L_x_740:
[----:B0----5:R-:W-:Y:S01]  /*0a40*/  LOP3.LUT R37, R32, 0xffff0000, RZ, 0xc0, !PT ;  /* 0xffff000020257812 */ /* 0x021fe200078ec0ff */
[C---:B------:R-:W-:Y:S01]  /*0a50*/  IMAD.U32 R41, R16.reuse, 0x10000, RZ ;  /* 0x0001000010297824 */ /* 0x040fe200078e00ff */
[----:B------:R-:W-:Y:S01]  /*0a60*/  LOP3.LUT R38, R16, 0xffff0000, RZ, 0xc0, !PT ;  /* 0xffff000010267812 */ /* 0x000fe200078ec0ff */
[----:B------:R-:W0:Y:S01]  /*0a70*/  LDCU.64 UR4, c[0x0][0x5e8] ;  /* 0x0000bd00ff0477ac */ /* 0x000e220008000a00 */
[C---:B------:R-:W-:Y:S01]  /*0a80*/  LOP3.LUT R3, R8.reuse, 0xffff0000, RZ, 0xc0, !PT ;  /* 0xffff000008037812 */ /* 0x040fe200078ec0ff */
[----:B------:R-:W-:Y:S01]  /*0a90*/  IMAD.U32 R8, R8, 0x10000, RZ ;  /* 0x0001000008087824 */ /* 0x000fe200078e00ff */
[C---:B------:R-:W-:Y:S01]  /*0aa0*/  LOP3.LUT R36, R24.reuse, 0xffff0000, RZ, 0xc0, !PT ;  /* 0xffff000018247812 */ /* 0x040fe200078ec0ff */
[----:B------:R-:W-:Y:S01]  /*0ab0*/  FMUL.FTZ R43, R37, R38 ;  /* 0x00000026252b7220 */ /* 0x000fe20000410000 */
[----:B------:R-:W-:Y:S01]  /*0ac0*/  IMAD.U32 R37, R24, 0x10000, RZ ;  /* 0x0001000018257824 */ /* 0x000fe200078e00ff */
[----:B------:R-:W-:Y:S01]  /*0ad0*/  SHF.L.U32 R16, R25, 0x10, RZ ;  /* 0x0000001019107819 */ /* 0x000fe200000006ff */
[----:B------:R-:W1:Y:S01]  /*0ae0*/  LDCU UR8, c[0x0][0x4f4] ;  /* 0x00009e80ff0877ac */ /* 0x000e620008000800 */
[----:B------:R-:W-:Y:S01]  /*0af0*/  FMUL.FTZ R39, R3, R36 ;  /* 0x0000002403277220 */ /* 0x000fe20000410000 */
[----:B------:R-:W-:Y:S01]  /*0b00*/  IMAD.U32 R3, R9, 0x10000, RZ ;  /* 0x0001000009037824 */ /* 0x000fe200078e00ff */
[----:B------:R-:W-:-:S02]  /*0b10*/  SHF.L.U32 R32, R32, 0x10, RZ ;  /* 0x0000001020207819 */ /* 0x000fc400000006ff */
[----:B------:R-:W-:Y:S01]  /*0b20*/  FFMA.FTZ R24, R8, R37, R39 ;  /* 0x0000002508187223 */ /* 0x000fe20000010027 */
[----:B------:R-:W-:Y:S01]  /*0b30*/  IMAD.U32 R39, R33, 0x10000, RZ ;  /* 0x0001000021277824 */ /* 0x000fe200078e00ff */
[----:B------:R-:W-:Y:S01]  /*0b40*/  LOP3.LUT R8, R9, 0xffff0000, RZ, 0xc0, !PT ;  /* 0xffff000009087812 */ /* 0x000fe200078ec0ff */
[----:B------:R-:W-:Y:S01]  /*0b50*/  FFMA.FTZ R32, R32, R41, R43 ;  /* 0x0000002920207223 */ /* 0x000fe2000001002b */
[----:B------:R-:W-:Y:S01]  /*0b60*/  FFMA.FTZ R37, R3, R16, R24 ;  /* 0x0000001003257223 */ /* 0x000fe20000010018 */
[----:B------:R-:W-:Y:S01]  /*0b70*/  SHF.L.U32 R24, R17, 0x10, RZ ;  /* 0x0000001011187819 */ /* 0x000fe200000006ff */
[----:B------:R-:W-:Y:S01]  /*0b80*/  IMAD.U32 R16, R10, 0x10000, RZ ;  /* 0x000100000a107824 */ /* 0x000fe200078e00ff */
[----:B------:R-:W-:Y:S02]  /*0b90*/  LOP3.LUT R25, R25, 0xffff0000, RZ, 0xc0, !PT ;  /* 0xffff000019197812 */ /* 0x000fe400078ec0ff */
[----:B------:R-:W-:Y:S01]  /*0ba0*/  LOP3.LUT R33, R33, 0xffff0000, RZ, 0xc0, !PT ;  /* 0xffff000021217812 */ /* 0x000fe200078ec0ff */
[----:B------:R-:W-:Y:S01]  /*0bb0*/  FFMA.FTZ R24, R39, R24, R32 ;  /* 0x0000001827187223 */ /* 0x000fe20000010020 */
[----:B------:R-:W-:Y:S01]  /*0bc0*/  LOP3.LUT R32, R17, 0xffff0000, RZ, 0xc0, !PT ;  /* 0xffff000011207812 */ /* 0x000fe200078ec0ff */
[----:B------:R-:W-:Y:S01]  /*0bd0*/  FFMA.FTZ R25, R8, R25, R37 ;  /* 0x0000001908197223 */ /* 0x000fe20000010025 */
[----:B------:R-:W-:Y:S01]  /*0be0*/  IMAD.U32 R17, R26, 0x10000, RZ ;  /* 0x000100001a117824 */ /* 0x000fe200078e00ff */
[----:B------:R-:W-:-:S02]  /*0bf0*/  LOP3.LUT R9, R10, 0xffff0000, RZ, 0xc0, !PT ;  /* 0xffff00000a097812 */ /* 0x000fc400078ec0ff */
[----:B------:R-:W-:Y:S01]  /*0c00*/  FFMA.FTZ R32, R33, R32, R24 ;  /* 0x0000002021207223 */ /* 0x000fe20000010018 */
[C---:B------:R-:W-:Y:S01]  /*0c10*/  SHF.L.U32 R8, R27.reuse, 0x10, RZ ;  /* 0x000000101b087819 */ /* 0x040fe200000006ff */
[----:B------:R-:W-:Y:S01]  /*0c20*/  FFMA.FTZ R36, R16, R17, R25 ;  /* 0x0000001110247223 */ /* 0x000fe20000010019 */
[----:B------:R-:W-:Y:S01]  /*0c30*/  LOP3.LUT R10, R27, 0xffff0000, RZ, 0xc0, !PT ;  /* 0xffff00001b0a7812 */ /* 0x000fe200078ec0ff */
[----:B------:R-:W-:Y:S01]  /*0c40*/  IMAD.U32 R27, R34, 0x10000, RZ ;  /* 0x00010000221b7824 */ /* 0x000fe200078e00ff */
[----:B------:R-:W-:Y:S01]  /*0c50*/  SHF.L.U32 R33, R18, 0x10, RZ ;  /* 0x0000001012217819 */ /* 0x000fe200000006ff */
[----:B------:R-:W-:Y:S01]  /*0c60*/  IMAD.U32 R16, R4, 0x10000, RZ ;  /* 0x0001000004107824 */ /* 0x000fe200078e00ff */
[----:B------:R-:W-:Y:S02]  /*0c70*/  LOP3.LUT R26, R26, 0xffff0000, RZ, 0xc0, !PT ;  /* 0xffff00001a1a7812 */ /* 0x000fe400078ec0ff */
[----:B------:R-:W-:Y:S01]  /*0c80*/  LOP3.LUT R37, R34, 0xffff0000, RZ, 0xc0, !PT ;  /* 0xffff000022257812 */ /* 0x000fe200078ec0ff */
[----:B------:R-:W-:Y:S01]  /*0c90*/  FFMA.FTZ R32, R27, R33, R32 ;  /* 0x000000211b207223 */ /* 0x000fe20000010020 */
[----:B------:R-:W-:Y:S01]  /*0ca0*/  LOP3.LUT R34, R18, 0xffff0000, RZ, 0xc0, !PT ;  /* 0xffff000012227812 */ /* 0x000fe200078ec0ff */
[----:B------:R-:W-:Y:S01]  /*0cb0*/  FFMA.FTZ R36, R9, R26, R36 ;  /* 0x0000001a09247223 */ /* 0x000fe20000010024 */
[----:B------:R-:W-:Y:S01]  /*0cc0*/  SHF.L.U32 R3, R11, 0x10, RZ ;  /* 0x000000100b037819 */ /* 0x000fe200000006ff */
[----:B------:R-:W-:Y:S01]  /*0cd0*/  IMAD.U32 R33, R20, 0x10000, RZ ;  /* 0x0001000014217824 */ /* 0x000fe200078e00ff */
[----:B------:R-:W-:Y:S01]  /*0ce0*/  SHF.L.U32 R9, R23, 0x10, RZ ;  /* 0x0000001017097819 */ /* 0x000fe200000006ff */
[----:B------:R-:W-:Y:S01]  /*0cf0*/  FFMA.FTZ R32, R37, R34, R32 ;  /* 0x0000002225207223 */ /* 0x000fe20000010020 */
[----:B------:R-:W-:Y:S01]  /*0d00*/  LOP3.LUT R18, R23, 0xffff0000, RZ, 0xc0, !PT ;  /* 0xffff000017127812 */ /* 0x000fe200078ec0ff */
[----:B------:R-:W-:Y:S01]  /*0d10*/  IMAD.U32 R23, R35, 0x10000, RZ ;  /* 0x0001000023177824 */ /* 0x000fe200078e00ff */
[----:B------:R-:W-:Y:S01]  /*0d20*/  SHF.L.U32 R38, R19, 0x10, RZ ;  /* 0x0000001013267819 */ /* 0x000fe200000006ff */
[----:B------:R-:W-:Y:S01]  /*0d30*/  FFMA.FTZ R8, R3, R8, R36 ;  /* 0x0000000803087223 */ /* 0x000fe20000010024 */
[----:B------:R-:W-:-:S02]  /*0d40*/  LOP3.LUT R11, R11, 0xffff0000, RZ, 0xc0, !PT ;  /* 0xffff00000b0b7812 */ /* 0x000fc400078ec0ff */
[----:B------:R-:W-:Y:S01]  /*0d50*/  LOP3.LUT R34, R35, 0xffff0000, RZ, 0xc0, !PT ;  /* 0xffff000023227812 */ /* 0x000fe200078ec0ff */
[----:B------:R-:W-:Y:S01]  /*0d60*/  FFMA.FTZ R23, R23, R38, R32 ;  /* 0x0000002617177223 */ /* 0x000fe20000010020 */
[----:B------:R-:W-:Y:S01]  /*0d70*/  LOP3.LUT R19, R19, 0xffff0000, RZ, 0xc0, !PT ;  /* 0xffff000013137812 */ /* 0x000fe200078ec0ff */
[----:B------:R-:W-:Y:S01]  /*0d80*/  FFMA.FTZ R11, R11, R10, R8 ;  /* 0x0000000a0b0b7223 */ /* 0x000fe20000010008 */
[----:B------:R-:W-:Y:S01]  /*0d90*/  SHF.L.U32 R3, R12, 0x10, RZ ;  /* 0x000000100c037819 */ /* 0x000fe200000006ff */
[----:B------:R-:W-:Y:S01]  /*0da0*/  IMAD.U32 R8, R28, 0x10000, RZ ;  /* 0x000100001c087824 */ /* 0x000fe200078e00ff */
[----:B------:R-:W-:Y:S01]  /*0db0*/  LOP3.LUT R17, R4, 0xffff0000, RZ, 0xc0, !PT ;  /* 0xffff000004117812 */ /* 0x000fe200078ec0ff */
[----:B------:R-:W-:Y:S01]  /*0dc0*/  FFMA.FTZ R19, R34, R19, R23 ;  /* 0x0000001322137223 */ /* 0x000fe20000010017 */
[----:B------:R-:W-:Y:S01]  /*0dd0*/  LOP3.LUT R26, R20, 0xffff0000, RZ, 0xc0, !PT ;  /* 0xffff0000141a7812 */ /* 0x000fe200078ec0ff */
[----:B------:R-:W-:Y:S01]  /*0de0*/  FFMA.FTZ R16, R16, R33, R11 ;  /* 0x0000002110107223 */ /* 0x000fe2000001000b */
        /* <DEDUP_REMOVED lines=15> */
[----:B------:R-:W-:Y:S01]  /*0ee0*/  IMAD.U32 R5, R6, 0x10000, RZ ;  /* 0x0001000006057824 */ /* 0x000fe200078e00ff */
        /* <DEDUP_REMOVED lines=17> */
[----:B------:R-:W-:Y:S01]  /*1000*/  FFMA.FTZ R6, R6, R9, R25 ;  /* 0x0000000906067223 */ /* 0x000fe20000010019 */
[----:B------:R-:W-:Y:S01]  /*1010*/  LOP3.LUT R8, R31, 0xffff0000, RZ, 0xc0, !PT ;  /* 0xffff00001f087812 */ /* 0x000fe200078ec0ff */
[----:B------:R-:W-:Y:S01]  /*1020*/  FFMA.FTZ R3, R4, R5, R3 ;  /* 0x0000000504037223 */ /* 0x000fe20000010003 */
[----:B------:R-:W-:Y:S01]  /*1030*/  LOP3.LUT R15, R15, 0xffff0000, RZ, 0xc0, !PT ;  /* 0xffff00000f0f7812 */ /* 0x000fe200078ec0ff */
[----:B------:R-:W-:Y:S01]  /*1040*/  FFMA.FTZ R6, R7, R18, R6 ;  /* 0x0000001207067223 */ /* 0x000fe20000010006 */
[----:B------:R-:W2:Y:S01]  /*1050*/  S2R R11, SR_TID.X ;  /* 0x00000000000b7919 */ /* 0x000ea20000002100 */
[----:B------:R-:W-:-:S02]  /*1060*/  LOP3.LUT P0, RZ, R0, 0x7, RZ, 0xc0, !PT ;  /* 0x0000000700ff7812 */ /* 0x000fc4000780c0ff */
[----:B------:R-:W-:Y:S02]  /*1070*/  FFMA.FTZ R8, R8, R15, R3 ;  /* 0x0000000f08087223 */ /* 0x000fe40000010003 */
[----:B------:R-:W3:Y:S04]  /*1080*/  SHFL.BFLY PT, R3, R6, 0x4, 0x1f ;  /* 0x0c801f0006037f89 */ /* 0x000ee800000e0000 */
[----:B------:R-:W4:Y:S01]  /*1090*/  SHFL.BFLY PT, R5, R8, 0x4, 0x1f ;  /* 0x0c801f0008057f89 */ /* 0x000f2200000e0000 */
[----:B---3--:R-:W-:Y:S01]  /*10a0*/  FADD.FTZ R3, R6, R3 ;  /* 0x0000000306037221 */ /* 0x008fe20000010000 */
[----:B--2---:R-:W-:Y:S01]  /*10b0*/  SHF.R.U32.HI R13, RZ, 0x3, R11 ;  /* 0x00000003ff0d7819 */ /* 0x004fe2000001160b */
[----:B----4-:R-:W-:-:S03]  /*10c0*/  FADD.FTZ R7, R8, R5 ;  /* 0x0000000508077221 */ /* 0x010fc60000010000 */
[----:B------:R-:W2:Y:S01]  /*10d0*/  SHFL.BFLY PT, R4, R3, 0x2, 0x1f ;  /* 0x0c401f0003047f89 */ /* 0x000ea200000e0000 */
[----:B------:R-:W-:Y:S02]  /*10e0*/  LOP3.LUT R11, R11, 0x7, RZ, 0xc0, !PT ;  /* 0x000000070b0b7812 */ /* 0x000fe400078ec0ff */
[C---:B------:R-:W-:Y:S01]  /*10f0*/  IADD3 R0, P1, PT, R2.reuse, R13, RZ ;  /* 0x0000000d02007210 */ /* 0x040fe20007f3e0ff */
[----:B------:R-:W3:Y:S01]  /*1100*/  SHFL.BFLY PT, R10, R7, 0x2, 0x1f ;  /* 0x0c401f00070a7f89 */ /* 0x000ee200000e0000 */
[----:B--2---:R-:W-:Y:S02]  /*1110*/  FADD.FTZ R4, R3, R4 ;  /* 0x0000000403047221 */ /* 0x004fe40000010000 */
[----:B------:R-:W-:Y:S02]  /*1120*/  LEA.HI.X.SX32 R3, R2, RZ, 0x1, P1 ;  /* 0x000000ff02037211 */ /* 0x000fe400008f0eff */
[----:B------:R-:W-:Y:S01]  /*1130*/  ISETP.NE.AND P1, PT, R11, RZ, PT ;  /* 0x000000ff0b00720c */ /* 0x000fe20003f25270 */
[----:B---3--:R-:W-:Y:S01]  /*1140*/  FADD.FTZ R10, R7, R10 ;  /* 0x0000000a070a7221 */ /* 0x008fe20000010000 */
[----:B------:R-:W2:Y:S01]  /*1150*/  SHFL.BFLY PT, R5, R4, 0x1, 0x1f ;  /* 0x0c201f0004057f89 */ /* 0x000ea200000e0000 */
[----:B0-----:R-:W-:-:S03]  /*1160*/  LEA R2, P2, R0, UR4, 0x2 ;  /* 0x0000000400027c11 */ /* 0x001fc6000f8410ff */
[----:B------:R-:W0:Y:S01]  /*1170*/  SHFL.BFLY PT, R9, R10, 0x1, 0x1f ;  /* 0x0c201f000a097f89 */ /* 0x000e2200000e0000 */
[----:B------:R-:W-:Y:S01]  /*1180*/  LEA.HI.X R3, R0, UR5, R3, 0x2, P2 ;  /* 0x0000000500037c11 */ /* 0x000fe200090f1403 */
[----:B--2---:R-:W-:-:S04]  /*1190*/  FADD.FTZ R5, R4, R5 ;  /* 0x0000000504057221 */ /* 0x004fc80000010000 */
[----:B-1----:R-:W-:Y:S01]  /*11a0*/  @!P0 FMUL.FTZ R5, R5, UR8 ;  /* 0x0000000805058c20 */ /* 0x002fe20008410000 */
[----:B0-----:R-:W-:-:S04]  /*11b0*/  FADD.FTZ R9, R10, R9 ;  /* 0x000000090a097221 */ /* 0x001fc80000010000 */
[----:B------:R-:W-:Y:S01]  /*11c0*/  FMUL.FTZ R9, R9, UR8 ;  /* 0x0000000809097c20 */ /* 0x000fe20008410000 */
[----:B------:R0:W-:Y:S01]  /*11d0*/  @!P0 STG.E desc[UR6][R2.64], R5 ;  /* 0x0000000502008986 */ /* 0x0001e2000c101906 */
[----:B------:R-:W-:Y:S05]  /*11e0*/  @P1 EXIT ;  /* 0x000000000000194d */ /* 0x000fea0003800000 */
[----:B------:R-:W-:Y:S01]  /*11f0*/  STG.E desc[UR6][R2.64+0x80], R9 ;  /* 0x0000800902007986 */ /* 0x000fe2000c101906 */
[----:B------:R-:W-:Y:S05]  /*1200*/  EXIT ;  /* 0x000000000000794d */ /* 0x000fea0003800000 */
.L_x_742:
        /* <DEDUP_REMOVED lines=15> */
.L_x_1258:


//--------------------- .text._ZN5flash25flash_bwd_dot_do_o_kernelILb1E23Flash_bwd_kernel_traitsILi128ELi64ELi64ELi8ELi4ELi2ELi2ELb1ELb0EN7cutlass10bfloat16_tE19Flash_kernel_traitsILi128ELi64ELi64ELi8ES3_EEEEvNS_16Flash_bwd_paramsE --------------------------
	.section	.text._ZN5flash25flash_bwd_dot_do_o_kernelILb1E23Flash_bwd_kernel_traitsILi128ELi64ELi64ELi8ELi4ELi2ELi2ELb1ELb0EN7cutlass10bfloat16_tE19Flash_kernel_traitsILi128ELi64ELi64ELi8ES3_EEEEvNS_16Flash_bwd_paramsE,"ax",@progbits
	.align	128
        .global         _ZN5flash25flash_bwd_dot_do_o_kernelILb1E23Flash_bwd_kernel_traitsILi128ELi64ELi64ELi8ELi4ELi2ELi2ELb1ELb0EN7cutlass10bfloat16_tE19Flash_kernel_traitsILi128ELi64ELi64ELi8ES3_EEEEvNS_16Flash_bwd_paramsE
        .type           _ZN5flash25flash_bwd_dot_do_o_kernelILb1E23Flash_bwd_kernel_traitsILi128ELi64ELi64ELi8ELi4ELi2ELi2ELb1ELb0EN7cutlass10bfloat16_tE19Flash_kernel_traitsILi128ELi64ELi64ELi8ES3_EEEEvNS_16Flash_bwd_paramsE,@function
        .size           _ZN5flash25flash_bwd_dot_do_o_kernelILb1E23Flash_bwd_kernel_traitsILi128ELi64ELi64ELi8ELi4ELi2ELi2ELb1ELb0EN7cutlass10bfloat16_tE19Flash_kernel_traitsILi128ELi64ELi64ELi8ES3_EEEEvNS_16Flash_bwd_paramsE,(.L_x_1259 - _ZN5flash25flash_bwd_dot_do_o_kernelILb1E23Flash_bwd_kernel_traitsILi128ELi64ELi64ELi8ELi4ELi2ELi2ELb1ELb0EN7cutlass10bfloat16_tE19Flash_kernel_traitsILi128ELi64ELi64ELi8ES3_EEEEvNS_16Flash_bwd_paramsE)
        .other          _ZN5flash25flash_bwd_dot_do_o_kernelILb1E23Flash_bwd_kernel_traitsILi128ELi64ELi64ELi8ELi4ELi2ELi2ELb1ELb0EN7cutlass10bfloat16_tE19Flash_kernel_traitsILi128ELi64ELi64ELi8ES3_EEEEvNS_16Flash_bwd_paramsE,@"STO_CUDA_ENTRY STV_DEFAULT"
_ZN5flash25flash_bwd_dot_do_o_kernelILb1E23Flash_bwd_kernel_traitsILi128ELi64ELi64ELi8ELi4ELi2ELi2ELb1ELb0EN7cutlass10bfloat16_tE19Flash_kernel_traitsILi128ELi64ELi64ELi8ES3_EEEEvNS_16Flash_bwd_paramsE:
.text._ZN5flash25flash_bwd_dot_do_o_kernelILb1E23Flash_bwd_kernel_traitsILi128ELi64ELi64ELi8ELi4ELi2ELi2ELb1ELb0EN7cutlass10bfloat16_tE19Flash_kernel_traitsILi128ELi64ELi64ELi8ES3_EEEEvNS_16Flash_bwd_paramsE:
        /* <DEDUP_REMOVED lines=15> */
[----:B------:R-:W0:Y:S01]  /*00f0*/  S2R R0, SR_CTAID.X ;  /* 0x0000000000007919 */ /* 0x000e220000002500 */
[----:B------:R-:W1:Y:S01]  /*0100*/  @!P1 LDC R6, c[0x0][0x434] ;  /* 0x00010d00ff069b82 */ /* 0x000e620000000800 */
[----:B0-----:R-:W-:Y:S01]  /*0110*/  IMAD.SHL.U32 R21, R0, 0x40, RZ ;  /* 0x0000004000157824 */ /* 0x001fe200078e00ff */
[----:B--2---:R-:W-:-:S04]  /*0120*/  @P1 IADD3 R6, PT, PT, R8, -R5, RZ ;  /* 0x8000000508061210 */ /* 0x004fc80007ffe0ff */
[----:B-1----:R-:W-:-:S13]  /*0130*/  ISETP.GT.AND P1, PT, R6, R21, PT ;  /* 0x000000150600720c */ /* 0x002fda0003f24270 */
[----:B------:R-:W-:Y:S05]  /*0140*/  @!P1 EXIT ;  /* 0x000000000000994d */ /* 0x000fea0003800000 */
[----:B------:R-:W-:Y:S01]  /*0150*/  ISETP.NE.AND P1, PT, R5, -0x1, PT ;  /* 0xffffffff0500780c */ /* 0x000fe20003f25270 */
[----:B------:R-:W0:Y:S01]  /*0160*/  LDC R38, c[0x0][0x3e0] ;  /* 0x0000f800ff267b82 */ /* 0x000e220000000800 */
[----:B------:R-:W0:Y:S01]  /*0170*/  LDCU UR7, c[0x0][0x44c] ;  /* 0x00008980ff0777ac */ /* 0x000e220008000800 */
[----:B------:R-:W1:Y:S10]  /*0180*/  S2R R23, SR_CTAID.Z ;  /* 0x0000000000177919 */ /* 0x000e740000002700 */
[----:B------:R-:W2:Y:S08]  /*0190*/  @!P1 LDC.64 R2, c[0x0][0x588] ;  /* 0x00016200ff029b82 */ /* 0x000eb00000000a00 */
[----:B------:R-:W3:Y:S08]  /*01a0*/  @!P1 LDC.64 R14, c[0x0][0x400] ;  /* 0x00010000ff0e9b82 */ /* 0x000ef00000000a00 */
[----:B------:R-:W4:Y:S08]  /*01b0*/  @P1 LDC.64 R16, c[0x0][0x590] ;  /* 0x00016400ff101b82 */ /* 0x000f300000000a00 */
[----:B------:R-:W5:Y:S01]  /*01c0*/  @P1 LDC.64 R18, c[0x0][0x408] ;  /* 0x00010200ff121b82 */ /* 0x000f620000000a00 */
[----:B--2---:R-:W-:-:S04]  /*01d0*/  @!P1 IMAD.WIDE.U32 R10, R12, R2, RZ ;  /* 0x000000020c0a9225 */ /* 0x004fc800078e00ff */
[C---:B------:R-:W-:Y:S02]  /*01e0*/  @!P1 IMAD R4, R12.reuse, R3, R11 ;  /* 0x000000030c049224 */ /* 0x040fe400078e020b */
[----:B---3--:R-:W-:-:S04]  /*01f0*/  @!P1 IMAD.WIDE.U32 R8, R12, R14, RZ ;  /* 0x0000000e0c089225 */ /* 0x008fc800078e00ff */
[----:B------:R-:W-:Y:S02]  /*0200*/  @!P1 IMAD R20, R12, R15, R9 ;  /* 0x0000000f0c149224 */ /* 0x000fe400078e0209 */
[----:B------:R-:W-:Y:S02]  /*0210*/  @!P1 IMAD.MOV.U32 R22, RZ, RZ, R8 ;  /* 0x000000ffff169224 */ /* 0x000fe400078e0008 */
[----:B----4-:R-:W-:-:S04]  /*0220*/  @P1 IMAD.WIDE.U32 R2, R5, R16, RZ ;  /* 0x0000001005021225 */ /* 0x010fc800078e00ff */
[C---:B------:R-:W-:Y:S02]  /*0230*/  @P1 IMAD R4, R5.reuse, R17, R3 ;  /* 0x0000001105041224 */ /* 0x040fe400078e0203 */
[----:B------:R-:W-:Y:S02]  /*0240*/  @P1 IMAD.MOV.U32 R10, RZ, RZ, R2 ;  /* 0x000000ffff0a1224 */ /* 0x000fe400078e0002 */
[----:B-----5:R-:W-:-:S04]  /*0250*/  @P1 IMAD.WIDE.U32 R14, R5, R18, RZ ;  /* 0x00000012050e1225 */ /* 0x020fc800078e00ff */
[----:B0-----:R-:W-:Y:S01]  /*0260*/  IMAD.WIDE R2, R38, UR7, RZ ;  /* 0x0000000726027c25 */ /* 0x001fe2000f8e02ff */
[----:B------:R-:W-:-:S03]  /*0270*/  @P1 MOV R22, R14 ;  /* 0x0000000e00161202 */ /* 0x000fc60000000f00 */
[----:B------:R-:W-:Y:S01]  /*0280*/  @P1 IMAD R20, R5, R19, R15 ;  /* 0x0000001305141224 */ /* 0x000fe200078e020f */
[----:B-1----:R-:W-:Y:S06]  /*0290*/  @P1 BRA `(.L_x_743) ;  /* 0x0000000000441947 */ /* 0x002fec0003800000 */
[----:B------:R-:W0:Y:S02]  /*02a0*/  LDCU UR8, c[0x0][0x444] ;  /* 0x00008880ff0877ac */ /* 0x000e240008000800 */
[----:B0-----:R-:W-:Y:S02]  /*02b0*/  USHF.R.S32.HI UR6, URZ, 0x1f, UR8 ;  /* 0x0000001fff067899 */ /* 0x001fe40008011408 */
[----:B------:R-:W-:-:S04]  /*02c0*/  IMAD.WIDE.U32 R8, R12, UR8, RZ ;  /* 0x000000080c087c25 */ /* 0x000fc8000f8e00ff */
[----:B------:R-:W-:Y:S01]  /*02d0*/  IMAD R7, R12, UR6, RZ ;  /* 0x000000060c077c24 */ /* 0x000fe2000f8e02ff */
[----:B------:R-:W-:Y:S01]  /*02e0*/  USHF.R.S32.HI UR6, URZ, 0x1f, UR7 ;  /* 0x0000001fff067899 */ /* 0x000fe20008011407 */
[----:B------:R-:W-:-:S04]  /*02f0*/  IMAD.WIDE.U32 R14, R8, R38, RZ ;  /* 0x00000026080e7225 */ /* 0x000fc800078e00ff */
[----:B------:R-:W-:Y:S01]  /*0300*/  IMAD.IADD R9, R9, 0x1, R7 ;  /* 0x0000000109097824 */ /* 0x000fe200078e0207 */
[----:B------:R-:W-:-:S03]  /*0310*/  SHF.R.S32.HI R7, RZ, 0x1f, R38 ;  /* 0x0000001fff077819 */ /* 0x000fc60000011426 */
[----:B------:R-:W-:-:S04]  /*0320*/  IMAD R9, R9, R38, RZ ;  /* 0x0000002609097224 */ /* 0x000fc800078e02ff */
[----:B------:R-:W-:Y:S02]  /*0330*/  IMAD R7, R7, R8, R9 ;  /* 0x0000000807077224 */ /* 0x000fe400078e0209 */
[----:B------:R-:W-:-:S04]  /*0340*/  IMAD.WIDE.U32 R8, R14, UR7, RZ ;  /* 0x000000070e087c25 */ /* 0x000fc8000f8e00ff */
[----:B------:R-:W-:Y:S01]  /*0350*/  IMAD.IADD R7, R15, 0x1, R7 ;  /* 0x000000010f077824 */ /* 0x000fe200078e0207 */
[----:B------:R-:W-:-:S03]  /*0360*/  MOV R11, R8 ;  /* 0x00000008000b7202 */ /* 0x000fc60000000f00 */
[----:B------:R-:W-:-:S04]  /*0370*/  IMAD R7, R7, UR7, RZ ;  /* 0x0000000707077c24 */ /* 0x000fc8000f8e02ff */
[----:B------:R-:W-:-:S04]  /*0380*/  IMAD R7, R14, UR6, R7 ;  /* 0x000000060e077c24 */ /* 0x000fc8000f8e0207 */
[----:B------:R-:W-:Y:S01]  /*0390*/  IMAD.IADD R13, R9, 0x1, R7 ;  /* 0x00000001090d7824 */ /* 0x000fe200078e0207 */
[----:B------:R-:W-:Y:S06]  /*03a0*/  BRA `(.L_x_744) ;  /* 0x0000000000107947 */ /* 0x000fec0003800000 */
.L_x_743:
[----:B------:R-:W-:-:S04]  /*03b0*/  IMAD.WIDE.U32 R8, R2, R5, RZ ;  /* 0x0000000502087225 */ /* 0x000fc800078e00ff */
[----:B------:R-:W-:Y:S01]  /*03c0*/  IMAD R13, R3, R5, RZ ;  /* 0x00000005030d7224 */ /* 0x000fe200078e02ff */
[----:B------:R-:W-:-:S03]  /*03d0*/  MOV R11, R8 ;  /* 0x00000008000b7202 */ /* 0x000fc60000000f00 */
[----:B------:R-:W-:-:S07]  /*03e0*/  IMAD.IADD R13, R9, 0x1, R13 ;  /* 0x00000001090d7824 */ /* 0x000fce00078e020d */
.L_x_744:
[----:B------:R-:W0:Y:S01]  /*03f0*/  LDCU.U8 UR6, c[0x0][0x548] ;  /* 0x0000a900ff0677ac */ /* 0x000e220008000000 */
[----:B------:R-:W-:-:S05]  /*0400*/  IMAD.SHL.U32 R14, R12, 0x80, RZ ;  /* 0x000000800c0e7824 */ /* 0x000fca00078e00ff */
[----:B------:R-:W-:-:S04]  /*0410*/  SEL R8, R14, RZ, P0 ;  /* 0x000000ff0e087207 */ /* 0x000fc80000000000 */
[----:B------:R-:W-:-:S04]  /*0420*/  IADD3 R7, P0, PT, R21, R8, RZ ;  /* 0x0000000815077210 */ /* 0x000fc80007f1e0ff */
[----:B------:R-:W-:Y:S01]  /*0430*/  IADD3.X R9, PT, PT, RZ, RZ, RZ, P0, !PT ;  /* 0x000000ffff097210 */ /* 0x000fe200007fe4ff */
[----:B0-----:R-:W-:-:S04]  /*0440*/  UISETP.NE.AND UP0, UPT, UR6, URZ, UPT ;  /* 0x000000ff0600728c */ /* 0x001fc8000bf05270 */
[-C--:B------:R-:W-:Y:S02]  /*0450*/  IMAD R15, R9, R2.reuse, RZ ;  /* 0x00000002090f7224 */ /* 0x080fe400078e02ff */
[----:B------:R-:W-:-:S04]  /*0460*/  IMAD.WIDE.U32 R8, R7, R2, RZ ;  /* 0x0000000207087225 */ /* 0x000fc800078e00ff */
[----:B------:R-:W-:Y:S02]  /*0470*/  IMAD R15, R3, R7, R15 ;  /* 0x00000007030f7224 */ /* 0x000fe400078e020f */
[----:B------:R-:W-:Y:S02]  /*0480*/  IMAD R3, R23, UR7, RZ ;  /* 0x0000000717037c24 */ /* 0x000fe4000f8e02ff */
[----:B------:R-:W-:Y:S01]  /*0490*/  IMAD.IADD R16, R9, 0x1, R15 ;  /* 0x0000000109107824 */ /* 0x000fe200078e020f */
[----:B------:R-:W-:Y:S06]  /*04a0*/  BRA.U !UP0, `(.L_x_745) ;  /* 0x0000000108247547 */ /* 0x000fec000b800000 */
[----:B------:R-:W0:Y:S01]  /*04b0*/  LDC R15, c[0x0][0x444] ;  /* 0x00011100ff0f7b82 */ /* 0x000e220000000800 */
[----:B------:R-:W-:-:S07]  /*04c0*/  ISETP.NE.AND P0, PT, R5, -0x1, PT ;  /* 0xffffffff0500780c */ /* 0x000fce0003f05270 */
[----:B------:R-:W1:Y:S08]  /*04d0*/  LDC R2, c[0x0][0x430] ;  /* 0x00010c00ff027b82 */ /* 0x000e700000000800 */
[----:B------:R-:W1:Y:S01]  /*04e0*/  LDC R7, c[0x0][0x454] ;  /* 0x00011500ff077b82 */ /* 0x000e620000000800 */
[----:B0-----:R-:W-:-:S04]  /*04f0*/  @!P0 IMAD R5, R12, R15, RZ ;  /* 0x0000000f0c058224 */ /* 0x001fc800078e02ff */
[----:B------:R-:W-:Y:S01]  /*0500*/  IMAD.IADD R5, R14, 0x1, R5 ;  /* 0x000000010e057824 */ /* 0x000fe200078e0205 */
[----:B-1----:R-:W-:-:S05]  /*0510*/  LEA R2, R2, R7, 0x7 ;  /* 0x0000000702027211 */ /* 0x002fca00078e38ff */
[----:B------:R-:W-:Y:S01]  /*0520*/  IMAD R39, R2, R23, R5 ;  /* 0x0000001702277224 */ /* 0x000fe200078e0205 */
[----:B------:R-:W-:Y:S06]  /*0530*/  BRA `(.L_x_746) ;  /* 0x00000000000c7947 */ /* 0x000fec0003800000 */
.L_x_745:
[----:B------:R-:W0:Y:S01]  /*0540*/  LDC R39, c[0x0][0x444] ;  /* 0x00011100ff277b82 */ /* 0x000e220000000800 */
[----:B------:R-:W-:-:S04]  /*0550*/  IMAD R12, R12, R38, R23 ;  /* 0x000000260c0c7224 */ /* 0x000fc800078e0217 */
[----:B0-----:R-:W-:-:S07]  /*0560*/  IMAD R39, R12, R39, RZ ;  /* 0x000000270c277224 */ /* 0x001fce00078e02ff */
.L_x_746:
[----:B------:R-:W0:Y:S01]  /*0570*/  S2R R41, SR_TID.X ;  /* 0x0000000000297919 */ /* 0x000e220000002100 */
[----:B------:R-:W1:Y:S01]  /*0580*/  LDCU.128 UR12, c[0x0][0x590] ;  /* 0x0000b200ff0c77ac */ /* 0x000e620008000c00 */
[----:B------:R-:W-:Y:S01]  /*0590*/  IMAD R38, R38, UR7, RZ ;  /* 0x0000000726267c24 */ /* 0x000fe2000f8e02ff */
[----:B------:R-:W-:Y:S01]  /*05a0*/  IADD3 R12, P0, P1, R8, R11, R3 ;  /* 0x0000000b080c7210 */ /* 0x000fe2000791e003 */
[----:B------:R-:W-:Y:S01]  /*05b0*/  IMAD.IADD R11, R6, 0x1, -R21 ;  /* 0x00000001060b7824 */ /* 0x000fe200078e0a15 */
[----:B------:R-:W2:Y:S01]  /*05c0*/  LDCU.64 UR8, c[0x0][0x570] ;  /* 0x0000ae00ff0877ac */ /* 0x000ea20008000a00 */
[----:B------:R-:W-:Y:S01]  /*05d0*/  BSSY.RECONVERGENT B0, `(.L_x_747) ;  /* 0x000002c000007945 */ /* 0x000fe20003800200 */
[----:B------:R-:W3:Y:S01]  /*05e0*/  LDCU.64 UR10, c[0x0][0x408] ;  /* 0x00008100ff0a77ac */ /* 0x000ee20008000a00 */
[C---:B0-----:R-:W-:Y:S01]  /*05f0*/  SHF.L.U32 R7, R41.reuse, 0x2, RZ ;  /* 0x0000000229077819 */ /* 0x041fe200000006ff */
[----:B------:R-:W-:Y:S01]  /*0600*/  IMAD.SHL.U32 R2, R41, 0x8, RZ ;  /* 0x0000000829027824 */ /* 0x000fe200078e00ff */
[----:B------:R-:W-:-:S02]  /*0610*/  SHF.R.U32.HI R5, RZ, 0x4, R41 ;  /* 0x00000004ff057819 */ /* 0x000fc40000011629 */
[----:B------:R-:W-:Y:S02]  /*0620*/  LOP3.LUT R7, R7, 0x3c, RZ, 0xc0, !PT ;  /* 0x0000003c07077812 */ /* 0x000fe400078ec0ff */
[----:B------:R-:W-:Y:S02]  /*0630*/  LOP3.LUT R2, R2, 0x38, RZ, 0xc0, !PT ;  /* 0x0000003802027812 */ /* 0x000fe400078ec0ff */
[----:B------:R-:W-:Y:S01]  /*0640*/  SHF.R.U32.HI R40, RZ, 0x3, R41 ;  /* 0x00000003ff287819 */ /* 0x000fe20000011629 */
[----:B------:R-:W-:Y:S01]  /*0650*/  IMAD R5, R38, R5, R7 ;  /* 0x0000000526057224 */ /* 0x000fe200078e0207 */
[----:B------:R-:W-:Y:S01]  /*0660*/  SHF.R.S32.HI R7, RZ, 0x1f, R3 ;  /* 0x0000001fff077819 */ /* 0x000fe20000011403 */
[----:B------:R-:W-:Y:S01]  /*0670*/  HFMA2 R3, -RZ, RZ, 0, 0 ;  /* 0x00000000ff037431 */ /* 0x000fe200000001ff */
[----:B------:R-:W-:Y:S02]  /*0680*/  IADD3 R6, PT, PT, R40, 0x20, RZ ;  /* 0x0000002028067810 */ /* 0x000fe40007ffe0ff */
[----:B------:R-:W-:-:S02]  /*0690*/  IADD3.X R14, PT, PT, R16, R13, R7, P0, P1 ;  /* 0x0000000d100e7210 */ /* 0x000fc400007e2407 */
[----:B------:R-:W-:Y:S02]  /*06a0*/  ISETP.GE.AND P1, PT, R40, R11, PT ;  /* 0x0000000b2800720c */ /* 0x000fe40003f26270 */
[----:B------:R-:W-:Y:S02]  /*06b0*/  IADD3 R7, P0, PT, R5, R12, RZ ;  /* 0x0000000c05077210 */ /* 0x000fe40007f1e0ff */
[----:B------:R-:W-:Y:S02]  /*06c0*/  CS2R R12, SRZ ;  /* 0x00000000000c7805 */ /* 0x000fe4000001ff00 */
[----:B------:R-:W-:Y:S01]  /*06d0*/  LOP3.LUT R46, R2, 0x40, RZ, 0xfc, !PT ;  /* 0x00000040022e7812 */ /* 0x000fe200078efcff */
[----:B-1----:R-:W-:Y:S01]  /*06e0*/  IMAD.WIDE.U32 R8, R21, UR12, R2 ;  /* 0x0000000c15087c25 */ /* 0x002fe2000f8e0002 */
[----:B--2---:R-:W-:-:S03]  /*06f0*/  LEA R36, P2, R7, UR8, 0x2 ;  /* 0x0000000807247c11 */ /* 0x004fc6000f8410ff */
[----:B------:R-:W-:Y:S01]  /*0700*/  IMAD R9, R21, UR13, R9 ;  /* 0x0000000d15097c24 */ /* 0x000fe2000f8e0209 */
[----:B------:R-:W-:Y:S02]  /*0710*/  IADD3 R24, P3, PT, R10, R8, RZ ;  /* 0x000000080a187210 */ /* 0x000fe40007f7e0ff */
[----:B------:R-:W-:Y:S02]  /*0720*/  LEA.HI.X.SX32 R8, R5, R14, 0x1, P0 ;  /* 0x0000000e05087211 */ /* 0x000fe400000f0eff */
[----:B------:R-:W-:Y:S02]  /*0730*/  CS2R R14, SRZ ;  /* 0x00000000000e7805 */ /* 0x000fe4000001ff00 */
[----:B------:R-:W-:Y:S01]  /*0740*/  ISETP.GE.AND P0, PT, R6, R11, PT ;  /* 0x0000000b0600720c */ /* 0x000fe20003f06270 */
[----:B------:R-:W-:Y:S01]  /*0750*/  IMAD.X R25, R4, 0x1, R9, P3 ;  /* 0x0000000104197824 */ /* 0x000fe200018e0609 */
[----:B------:R-:W-:Y:S02]  /*0760*/  LEA.HI.X R37, R7, UR9, R8, 0x2, P2 ;  /* 0x0000000907257c11 */ /* 0x000fe400090f1408 */
[----:B------:R-:W-:-:S02]  /*0770*/  CS2R R4, SRZ ;  /* 0x0000000000047805 */ /* 0x000fc4000001ff00 */
[----:B------:R-:W-:Y:S01]  /*0780*/  CS2R R6, SRZ ;  /* 0x0000000000067805 */ /* 0x000fe2000001ff00 */
[C---:B------:R-:W-:Y:S01]  /*0790*/  IMAD.WIDE.U32 R24, R23.reuse, UR14, R24 ;  /* 0x0000000e17187c25 */ /* 0x040fe2000f8e0018 */
[----:B------:R-:W-:Y:S02]  /*07a0*/  CS2R R8, SRZ ;  /* 0x0000000000087805 */ /* 0x000fe4000001ff00 */
[----:B------:R-:W-:Y:S01]  /*07b0*/  CS2R R10, SRZ ;  /* 0x00000000000a7805 */ /* 0x000fe2000001ff00 */
[----:B------:R-:W-:Y:S01]  /*07c0*/  IMAD R27, R23, UR15, R25 ;  /* 0x0000000f171b7c24 */ /* 0x000fe2000f8e0219 */
[----:B---3--:R-:W-:Y:S06]  /*07d0*/  @P1 BRA `(.L_x_748) ;  /* 0x00000000002c1947 */ /* 0x008fec0003800000 */
[----:B------:R-:W0:Y:S01]  /*07e0*/  LDCU UR6, c[0x0][0x440] ;  /* 0x00008800ff0677ac */ /* 0x000e220008000800 */
[----:B------:R-:W-:Y:S01]  /*07f0*/  MOV R26, R24 ;  /* 0x00000018001a7202 */ /* 0x000fe20000000f00 */
[----:B------:R-:W1:Y:S04]  /*0800*/  LDCU.64 UR8, c[0x0][0x550] ;  /* 0x0000aa00ff0877ac */ /* 0x000e680008000a00 */
[----:B------:R-:W-:-:S04]  /*0810*/  IMAD.WIDE.U32 R16, R40, UR12, R26 ;  /* 0x0000000c28107c25 */ /* 0x000fc8000f8e001a */
[----:B------:R-:W-:Y:S01]  /*0820*/  IMAD R17, R40, UR13, R17 ;  /* 0x0000000d28117c24 */ /* 0x000fe2000f8e0211 */
[----:B0-----:R-:W-:Y:S02]  /*0830*/  ISETP.GE.AND P2, PT, R2, UR6, PT ;  /* 0x0000000602007c0c */ /* 0x001fe4000bf46270 */
[----:B------:R-:W-:Y:S02]  /*0840*/  ISETP.GE.AND P3, PT, R46, UR6, PT ;  /* 0x000000062e007c0c */ /* 0x000fe4000bf66270 */
[----:B-1----:R-:W-:-:S04]  /*0850*/  LEA R18, P4, R16, UR8, 0x1 ;  /* 0x0000000810127c11 */ /* 0x002fc8000f8808ff */
[----:B------:R-:W-:-:S05]  /*0860*/  LEA.HI.X R19, R16, UR9, R17, 0x1, P4 ;  /* 0x0000000910137c11 */ /* 0x000fca000a0f0c11 */
[----:B------:R0:W5:Y:S04]  /*0870*/  @!P2 LDG.E.128 R4, desc[UR4][R18.64] ;  /* 0x000000041204a981 */ /* 0x000168000c1e1d00 */
[----:B------:R0:W5:Y:S02]  /*0880*/  @!P3 LDG.E.128 R8, desc[UR4][R18.64+0x80] ;  /* 0x000080041208b981 */ /* 0x000164000c1e1d00 */
.L_x_748:
[----:B------:R-:W-:Y:S05]  /*0890*/  BSYNC.RECONVERGENT B0 ;  /* 0x0000000000007941 */ /* 0x000fea0003800200 */
.L_x_747:
[----:B------:R-:W-:Y:S01]  /*08a0*/  BSSY.RECONVERGENT B0, `(.L_x_749) ;  /* 0x0000013000007945 */ /* 0x000fe20003800200 */
[----:B------:R-:W-:Y:S02]  /*08b0*/  CS2R R16, SRZ ;  /* 0x0000000000107805 */ /* 0x000fe4000001ff00 */
[----:B0-----:R-:W-:Y:S01]  /*08c0*/  CS2R R18, SRZ ;  /* 0x0000000000127805 */ /* 0x001fe2000001ff00 */
[----:B------:R-:W-:Y:S06]  /*08d0*/  @P0 BRA `(.L_x_750) ;  /* 0x00000000003c0947 */ /* 0x000fec0003800000 */
[----:B------:R-:W0:Y:S01]  /*08e0*/  LDCU UR6, c[0x0][0x440] ;  /* 0x00008800ff0677ac */ /* 0x000e220008000800 */
[----:B------:R-:W-:Y:S01]  /*08f0*/  IADD3 R29, P2, PT, R40, 0x20, RZ ;  /* 0x00000020281d7810 */ /* 0x000fe20007f5e0ff */
[----:B------:R-:W1:Y:S04]  /*0900*/  LDCU.64 UR8, c[0x0][0x550] ;  /* 0x0000aa00ff0877ac */ /* 0x000e680008000a00 */
[----:B------:R-:W-:-:S04]  /*0910*/  IMAD.X R25, RZ, RZ, RZ, P2 ;  /* 0x000000ffff197224 */ /* 0x000fc800010e06ff */
[----:B------:R-:W-:Y:S01]  /*0920*/  IMAD R26, R25, UR12, RZ ;  /* 0x0000000c191a7c24 */ /* 0x000fe2000f8e02ff */
[----:B------:R-:W-:-:S03]  /*0930*/  MOV R25, R27 ;  /* 0x0000001b00197202 */ /* 0x000fc60000000f00 */
[----:B------:R-:W-:Y:S01]  /*0940*/  IMAD.WIDE.U32 R24, R29, UR12, R24 ;  /* 0x0000000c1d187c25 */ /* 0x000fe2000f8e0018 */
[----:B0-----:R-:W-:-:S03]  /*0950*/  ISETP.GE.AND P3, PT, R2, UR6, PT ;  /* 0x0000000602007c0c */ /* 0x001fc6000bf66270 */
[----:B------:R-:W-:Y:S01]  /*0960*/  IMAD R29, R29, UR13, R26 ;  /* 0x0000000d1d1d7c24 */ /* 0x000fe2000f8e021a */
[----:B------:R-:W-:Y:S02]  /*0970*/  ISETP.GE.AND P4, PT, R46, UR6, PT ;  /* 0x000000062e007c0c */ /* 0x000fe4000bf86270 */
[----:B-1----:R-:W-:Y:S01]  /*0980*/  LEA R26, P2, R24, UR8, 0x1 ;  /* 0x00000008181a7c11 */ /* 0x002fe2000f8408ff */
[----:B------:R-:W-:-:S05]  /*0990*/  IMAD.IADD R25, R25, 0x1, R29 ;  /* 0x0000000119197824 */ /* 0x000fca00078e021d */
[----:B------:R-:W-:-:S05]  /*09a0*/  LEA.HI.X R27, R24, UR9, R25, 0x1, P2 ;  /* 0x00000009181b7c11 */ /* 0x000fca00090f0c19 */
[----:B------:R0:W5:Y:S04]  /*09b0*/  @!P3 LDG.E.128 R12, desc[UR4][R26.64] ;  /* 0x000000041a0cb981 */ /* 0x000168000c1e1d00 */
[----:B------:R0:W5:Y:S02]  /*09c0*/  @!P4 LDG.E.128 R16, desc[UR4][R26.64+0x80] ;  /* 0x000080041a10c981 */ /* 0x000164000c1e1d00 */
.L_x_750:
[----:B------:R-:W-:Y:S05]  /*09d0*/  BSYNC.RECONVERGENT B0 ;  /* 0x0000000000007941 */ /* 0x000fea0003800200 */
.L_x_749:
[----:B------:R-:W1:Y:S01]  /*09e0*/  LDCU.64 UR6, c[0x0][0x410] ;  /* 0x00008200ff0677ac */ /* 0x000e620008000a00 */
[C---:B------:R-:W-:Y:S01]  /*09f0*/  IMAD.WIDE.U32 R24, R21.reuse, UR10, R2 ;  /* 0x0000000a15187c25 */ /* 0x040fe2000f8e0002 */
[----:B------:R-:W-:Y:S01]  /*0a00*/  BSSY.RECONVERGENT B0, `(.L_x_751) ;  /* 0x0000016000007945 */ /* 0x000fe20003800200 */
[----:B0-----:R-:W-:Y:S02]  /*0a10*/  CS2R R26, SRZ ;  /* 0x00000000001a7805 */ /* 0x001fe4000001ff00 */
[----:B------:R-:W-:Y:S01]  /*0a20*/  IMAD R21, R21, UR11, R25 ;  /* 0x0000000b15157c24 */ /* 0x000fe2000f8e0219 */
[----:B------:R-:W-:Y:S02]  /*0a30*/  IADD3 R42, P2, PT, R22, R24, RZ ;  /* 0x00000018162a7210 */ /* 0x000fe40007f5e0ff */
[----:B------:R-:W-:Y:S02]  /*0a40*/  CS2R R24, SRZ ;  /* 0x0000000000187805 */ /* 0x000fe4000001ff00 */
[----:B------:R-:W-:-:S02]  /*0a50*/  IADD3.X R43, PT, PT, R20, R21, RZ, P2, !PT ;  /* 0x00000015142b7210 */ /* 0x000fc400017fe4ff */
[----:B------:R-:W-:Y:S01]  /*0a60*/  CS2R R20, SRZ ;  /* 0x0000000000147805 */ /* 0x000fe2000001ff00 */
[----:B-1----:R-:W-:-:S04]  /*0a70*/  IMAD.WIDE.U32 R42, R23, UR6, R42 ;  /* 0x00000006172a7c25 */ /* 0x002fc8000f8e002a */
[----:B------:R-:W-:Y:S01]  /*0a80*/  IMAD R45, R23, UR7, R43 ;  /* 0x00000007172d7c24 */ /* 0x000fe2000f8e022b */
[----:B------:R-:W-:Y:S01]  /*0a90*/  CS2R R22, SRZ ;  /* 0x0000000000167805 */ /* 0x000fe2000001ff00 */
[----:B------:R-:W-:Y:S06]  /*0aa0*/  @P1 BRA `(.L_x_752) ;  /* 0x00000000002c1947 */ /* 0x000fec0003800000 */
[----:B------:R-:W0:Y:S01]  /*0ab0*/  LDCU UR8, c[0x0][0x440] ;  /* 0x00008800ff0877ac */ /* 0x000e220008000800 */
[----:B------:R-:W-:Y:S01]  /*0ac0*/  IMAD.MOV.U32 R44, RZ, RZ, R42 ;  /* 0x000000ffff2c7224 */ /* 0x000fe200078e002a */
[----:B------:R-:W1:Y:S03]  /*0ad0*/  LDCU.64 UR6, c[0x0][0x3f0] ;  /* 0x00007e00ff0677ac */ /* 0x000e660008000a00 */
        /* <DEDUP_REMOVED lines=8> */
.L_x_752:
[----:B------:R-:W-:Y:S05]  /*0b60*/  BSYNC.RECONVERGENT B0 ;  /* 0x0000000000007941 */ /* 0x000fea0003800200 */
.L_x_751:
[----:B------:R-:W-:Y:S01]  /*0b70*/  BSSY.RECONVERGENT B0, `(.L_x_753) ;  /* 0x0000016000007945 */ /* 0x000fe20003800200 */
[----:B------:R-:W-:Y:S02]  /*0b80*/  CS2R R28, SRZ ;  /* 0x00000000001c7805 */ /* 0x000fe4000001ff00 */
[----:B0-----:R-:W-:Y:S02]  /*0b90*/  CS2R R30, SRZ ;  /* 0x00000000001e7805 */ /* 0x001fe4000001ff00 */
[----:B------:R-:W-:Y:S02]  /*0ba0*/  CS2R R32, SRZ ;  /* 0x0000000000207805 */ /* 0x000fe4000001ff00 */
[----:B------:R-:W-:Y:S01]  /*0bb0*/  CS2R R34, SRZ ;  /* 0x0000000000227805 */ /* 0x000fe2000001ff00 */
[----:B------:R-:W-:Y:S06]  /*0bc0*/  @P0 BRA `(.L_x_754) ;  /* 0x0000000000400947 */ /* 0x000fec0003800000 */
[----:B------:R-:W0:Y:S01]  /*0bd0*/  LDCU UR6, c[0x0][0x440] ;  /* 0x00008800ff0677ac */ /* 0x000e220008000800 */
[----:B------:R-:W-:Y:S01]  /*0be0*/  IADD3 R43, P0, PT, R40, 0x20, RZ ;  /* 0x00000020282b7810 */ /* 0x000fe20007f1e0ff */
[----:B------:R-:W-:Y:S01]  /*0bf0*/  IMAD.MOV.U32 R3, RZ, RZ, R45 ;  /* 0x000000ffff037224 */ /* 0x000fe200078e002d */
[----:B------:R-:W1:Y:S02]  /*0c00*/  LDCU.64 UR8, c[0x0][0x3f0] ;  /* 0x00007e00ff0877ac */ /* 0x000e640008000a00 */
[----:B------:R-:W-:-:S05]  /*0c10*/  IADD3.X R40, PT, PT, RZ, RZ, RZ, P0, !PT ;  /* 0x000000ffff287210 */ /* 0x000fca00007fe4ff */
[----:B------:R-:W-:Y:S01]  /*0c20*/  IMAD R40, R40, UR10, RZ ;  /* 0x0000000a28287c24 */ /* 0x000fe2000f8e02ff */
[----:B0-----:R-:W-:Y:S02]  /*0c30*/  ISETP.GE.AND P1, PT, R2, UR6, PT ;  /* 0x0000000602007c0c */ /* 0x001fe4000bf26270 */
[----:B------:R-:W-:Y:S02]  /*0c40*/  MOV R2, R42 ;  /* 0x0000002a00027202 */ /* 0x000fe40000000f00 */
[----:B------:R-:W-:-:S03]  /*0c50*/  ISETP.GE.AND P2, PT, R46, UR6, PT ;  /* 0x000000062e007c0c */ /* 0x000fc6000bf46270 */
[----:B------:R-:W-:-:S04]  /*0c60*/  IMAD.WIDE.U32 R2, R43, UR10, R2 ;  /* 0x0000000a2b027c25 */ /* 0x000fc8000f8e0002 */
[----:B------:R-:W-:Y:S01]  /*0c70*/  IMAD R43, R43, UR11, R40 ;  /* 0x0000000b2b2b7c24 */ /* 0x000fe2000f8e0228 */
[----:B-1----:R-:W-:-:S03]  /*0c80*/  LEA R42, P0, R2, UR8, 0x1 ;  /* 0x00000008022a7c11 */ /* 0x002fc6000f8008ff */
[----:B------:R-:W-:-:S05]  /*0c90*/  IMAD.IADD R3, R3, 0x1, R43 ;  /* 0x0000000103037824 */ /* 0x000fca00078e022b */
[----:B------:R-:W-:-:S05]  /*0ca0*/  LEA.HI.X R43, R2, UR9, R3, 0x1, P0 ;  /* 0x00000009022b7c11 */ /* 0x000fca00080f0c03 */
[----:B------:R0:W5:Y:S04]  /*0cb0*/  @!P1 LDG.E.128 R28, desc[UR4][R42.64] ;  /* 0x000000042a1c9981 */ /* 0x000168000c1e1d00 */
[----:B------:R0:W5:Y:S02]  /*0cc0*/  @!P2 LDG.E.128 R32, desc[UR4][R42.64+0x80] ;  /* 0x000080042a20a981 */ /* 0x000164000c1e1d00 */
.L_x_754:
[----:B------:R-:W-:Y:S05]  /*0cd0*/  BSYNC.RECONVERGENT B0 ;  /* 0x0000000000007941 */ /* 0x000fea0003800200 */
.L_x_753:
[----:B-----5:R-:W-:Y:S01]  /*0ce0*/  LOP3.LUT R40, R28, 0xffff0000, RZ, 0xc0, !PT ;  /* 0xffff00001c287812 */ /* 0x020fe200078ec0ff */
[----:B------:R-:W1:Y:S01]  /*0cf0*/  LDCU.64 UR6, c[0x0][0x5e8] ;  /* 0x0000bd00ff0677ac */ /* 0x000e620008000a00 */
[----:B------:R-:W-:Y:S01]  /*0d00*/  LOP3.LUT R45, R12, 0xffff0000, RZ, 0xc0, !PT ;  /* 0xffff00000c2d7812 */ /* 0x000fe200078ec0ff */
[----:B------:R-:W-:Y:S01]  /*0d10*/  IMAD R39, R0, 0x40, R39 ;  /* 0x0000004000277824 */ /* 0x000fe200078e0227 */
[----:B------:R-:W-:Y:S01]  /*0d20*/  LOP3.LUT R2, R4, 0xffff0000, RZ, 0xc0, !PT ;  /* 0xffff000004027812 */ /* 0x000fe200078ec0ff */
[----:B------:R-:W2:Y:S01]  /*0d30*/  LDCU UR8, c[0x0][0x4f4] ;  /* 0x00009e80ff0877ac */ /* 0x000ea20008000800 */
[----:B------:R-:W-:Y:S01]  /*0d40*/  LOP3.LUT R3, R20, 0xffff0000, RZ, 0xc0, !PT ;  /* 0xffff000014037812 */ /* 0x000fe200078ec0ff */
[----:B------:R-:W-:Y:S01]  /*0d50*/  FMUL.FTZ R47, R40, R45 ;  /* 0x0000002d282f7220 */ /* 0x000fe20000410000 */
[----:B------:R-:W-:Y:S01]  /*0d60*/  SHF.L.U32 R28, R28, 0x10, RZ ;  /* 0x000000101c1c7819 */ /* 0x000fe200000006ff */
[----:B------:R-:W-:Y:S01]  /*0d70*/  IMAD.U32 R45, R12, 0x10000, RZ ;  /* 0x000100000c2d7824 */ /* 0x000fe200078e00ff */
[----:B------:R-:W-:Y:S01]  /*0d80*/  SHF.L.U32 R4, R4, 0x10, RZ ;  /* 0x0000001004047819 */ /* 0x000fe200000006ff */
[----:B0-----:R-:W-:Y:S01]  /*0d90*/  FMUL.FTZ R43, R2, R3 ;  /* 0x00000003022b7220 */ /* 0x001fe20000410000 */
[----:B------:R-:W-:-:S02]  /*0da0*/  IMAD.U32 R3, R20, 0x10000, RZ ;  /* 0x0001000014037824 */ /* 0x000fc400078e00ff */
[----:B------:R-:W-:Y:S01]  /*0db0*/  FFMA.FTZ R28, R28, R45, R47 ;  /* 0x0000002d1c1c7223 */ /* 0x000fe2000001002f */
[----:B------:R-:W-:Y:S01]  /*0dc0*/  SHF.L.U32 R45, R29, 0x10, RZ ;  /* 0x000000101d2d7819 */ /* 0x000fe200000006ff */
[----:B------:R-:W-:Y:S01]  /*0dd0*/  FFMA.FTZ R43, R4, R3, R43 ;  /* 0x00000003042b7223 */ /* 0x000fe2000001002b */
[----:B------:R-:W-:Y:S01]  /*0de0*/  IMAD.U32 R4, R13, 0x10000, RZ ;  /* 0x000100000d047824 */ /* 0x000fe200078e00ff */
        /* <DEDUP_REMOVED lines=24> */
[----:B------:R-:W-:Y:S01]  /*0f70*/  LOP3.LUT R14, R14, 0xffff0000, RZ, 0xc0, !PT ;  /* 0xffff00000e0e7812 */ /* 0x000fe200078ec0ff */
[----:B------:R-:W-:Y:S01]  /*0f80*/  IMAD.U32 R5, R9, 0x10000, RZ ;  /* 0x0001000009057824 */ /* 0x000fe200078e00ff */
[----:B------:R-:W-:Y:S01]  /*0f90*/  SHF.L.U32 R29, R31, 0x10, RZ ;  /* 0x000000101f1d7819 */ /* 0x000fe200000006ff */
        /* <DEDUP_REMOVED lines=8> */
[----:B------:R-:W-:Y:S01]  /*1020*/  FFMA.FTZ R23, R7, R12, R2 ;  /* 0x0000000c07177223 */ /* 0x000fe20000010002 */
[C---:B------:R-:W-:Y:S01]  /*1030*/  SHF.L.U32 R15, R24.reuse, 0x10, RZ ;  /* 0x00000010180f7819 */ /* 0x040fe200000006ff */
[C---:B------:R-:W-:Y:S01]  /*1040*/  IMAD.U32 R14, R25.reuse, 0x10000, RZ ;  /* 0x00010000190e7824 */ /* 0x040fe200078e00ff */
[----:B------:R-:W-:Y:S01]  /*1050*/  LOP3.LUT R20, R25, 0xffff0000, RZ, 0xc0, !PT ;  /* 0xffff000019147812 */ /* 0x000fe200078ec0ff */
[----:B------:R-:W-:Y:S01]  /*1060*/  FFMA.FTZ R22, R31, R28, R22 ;  /* 0x0000001c1f167223 */ /* 0x000fe20000010016 */
[----:B------:R-:W-:Y:S01]  /*1070*/  LOP3.LUT R21, R24, 0xffff0000, RZ, 0xc0, !PT ;  /* 0xffff000018157812 */ /* 0x000fe200078ec0ff */
[----:B------:R-:W-:Y:S01]  /*1080*/  IMAD.U32 R24, R16, 0x10000, RZ ;  /* 0x0001000010187824 */ /* 0x000fe200078e00ff */
[----:B------:R-:W-:Y:S01]  /*1090*/  SHF.L.U32 R25, R32, 0x10, RZ ;  /* 0x0000001020197819 */ /* 0x000fe200000006ff */
[----:B------:R-:W-:Y:S01]  /*10a0*/  FFMA.FTZ R15, R6, R15, R23 ;  /* 0x0000000f060f7223 */ /* 0x000fe20000010017 */
[----:B------:R-:W-:Y:S01]  /*10b0*/  LOP3.LUT R8, R8, 0xffff0000, RZ, 0xc0, !PT ;  /* 0xffff000008087812 */ /* 0x000fe200078ec0ff */
[----:B------:R-:W-:Y:S01]  /*10c0*/  IMAD.U32 R6, R17, 0x10000, RZ ;  /* 0x0001000011067824 */ /* 0x000fe200078e00ff */
        /* <DEDUP_REMOVED lines=8> */
[----:B------:R-:W-:Y:S01]  /*1150*/  FFMA.FTZ R8, R5, R14, R8 ;  /* 0x0000000e05087223 */ /* 0x000fe20000010008 */
[----:B------:R-:W-:-:S02]  /*1160*/  LOP3.LUT R33, R33, 0xffff0000, RZ, 0xc0, !PT ;  /* 0xffff000021217812 */ /* 0x000fc400078ec0ff */
[----:B------:R-:W-:Y:S01]  /*1170*/  LOP3.LUT R17, R17, 0xffff0000, RZ, 0xc0, !PT ;  /* 0xffff000011117812 */ /* 0x000fe200078ec0ff */
[----:B------:R-:W-:Y:S01]  /*1180*/  FFMA.FTZ R6, R15, R6, R16 ;  /* 0x000000060f067223 */ /* 0x000fe20000010010 */
[----:B------:R-:W-:Y:S01]  /*1190*/  SHF.L.U32 R3, R10, 0x10, RZ ;  /* 0x000000100a037819 */ /* 0x000fe200000006ff */
        /* <DEDUP_REMOVED lines=14> */
[----:B------:R-:W0:Y:S01]  /*1280*/  S2R R12, SR_TID.X ;  /* 0x00000000000c7919 */ /* 0x000e220000002100 */
        /* <DEDUP_REMOVED lines=8> */
[----:B------:R-:W-:Y:S01]  /*1310*/  LOP3.LUT P0, RZ, R41, 0x7, RZ, 0xc0, !PT ;  /* 0x0000000729ff7812 */ /* 0x000fe2000780c0ff */
[----:B------:R-:W-:-:S04]  /*1320*/  IMAD.WIDE R8, R38, 0x80, RZ ;  /* 0x0000008026087825 */ /* 0x000fc800078e02ff */
[----:B------:R-:W-:Y:S01]  /*1330*/  FFMA.FTZ R19, R10, R19, R5 ;  /* 0x000000130a137223 */ /* 0x000fe20000010005 */
[----:B------:R-:W3:Y:S01]  /*1340*/  SHFL.BFLY PT, R3, R2, 0x4, 0x1f ;  /* 0x0c801f0002037f89 */ /* 0x000ee200000e0000 */
[----:B------:R-:W-:-:S03]  /*1350*/  SHF.L.U32 R5, R38, 0x2, RZ ;  /* 0x0000000226057819 */ /* 0x000fc600000006ff */
[----:B------:R-:W4:Y:S01]  /*1360*/  SHFL.BFLY PT, R4, R19, 0x4, 0x1f ;  /* 0x0c801f0013047f89 */ /* 0x000f2200000e0000 */
[----:B0-----:R-:W-:Y:S02]  /*1370*/  SHF.R.U32.HI R0, RZ, 0x3, R12 ;  /* 0x00000003ff007819 */ /* 0x001fe4000001160c */
[----:B------:R-:W-:Y:S02]  /*1380*/  LOP3.LUT R13, R12, 0x7, RZ, 0xc0, !PT ;  /* 0x000000070c0d7812 */ /* 0x000fe400078ec0ff */
[----:B------:R-:W-:Y:S01]  /*1390*/  IADD3 R0, P1, PT, R0, R39, RZ ;  /* 0x0000002700007210 */ /* 0x000fe20007f3e0ff */
[----:B---3--:R-:W-:-:S03]  /*13a0*/  FADD.FTZ R6, R2, R3 ;  /* 0x0000000302067221 */ /* 0x008fc60000010000 */
[----:B------:R-:W-:Y:S01]  /*13b0*/  LEA.HI.X.SX32 R39, R39, RZ, 0x1, P1 ;  /* 0x000000ff27277211 */ /* 0x000fe200008f0eff */
[----:B----4-:R-:W-:Y:S01]  /*13c0*/  FADD.FTZ R7, R19, R4 ;  /* 0x0000000413077221 */ /* 0x010fe20000010000 */
[----:B------:R-:W0:Y:S01]  /*13d0*/  SHFL.BFLY PT, R3, R6, 0x2, 0x1f ;  /* 0x0c401f0006037f89 */ /* 0x000e2200000e0000 */
[C---:B-1----:R-:W-:Y:S02]  /*13e0*/  LEA R12, P2, R0.reuse, UR6, 0x2 ;  /* 0x00000006000c7c11 */ /* 0x042fe4000f8410ff */
[----:B------:R-:W-:Y:S01]  /*13f0*/  ISETP.NE.AND P1, PT, R13, RZ, PT ;  /* 0x000000ff0d00720c */ /* 0x000fe20003f25270 */
[----:B------:R-:W1:Y:S01]  /*1400*/  SHFL.BFLY PT, R4, R7, 0x2, 0x1f ;  /* 0x0c401f0007047f89 */ /* 0x000e6200000e0000 */
[----:B------:R-:W-:Y:S01]  /*1410*/  LEA.HI.X R13, R0, UR7, R39, 0x2, P2 ;  /* 0x00000007000d7c11 */ /* 0x000fe200090f1427 */
[----:B0-----:R-:W-:Y:S01]  /*1420*/  FADD.FTZ R10, R6, R3 ;  /* 0x00000003060a7221 */ /* 0x001fe20000010000 */
[----:B-1----:R-:W-:-:S04]  /*1430*/  FADD.FTZ R14, R7, R4 ;  /* 0x00000004070e7221 */ /* 0x002fc80000010000 */
[----:B------:R-:W0:Y:S01]  /*1440*/  SHFL.BFLY PT, R11, R10, 0x1, 0x1f ;  /* 0x0c201f000a0b7f89 */ /* 0x000e2200000e0000 */
[----:B------:R-:W-:-:S03]  /*1450*/  IMAD.WIDE R4, R5, 0x10, R36 ;  /* 0x0000001005047825 */ /* 0x000fc600078e0224 */
[----:B------:R-:W1:Y:S01]  /*1460*/  SHFL.BFLY PT, R15, R14, 0x1, 0x1f ;  /* 0x0c201f000e0f7f89 */ /* 0x000e6200000e0000 */
[----:B------:R-:W-:-:S04]  /*1470*/  IMAD.WIDE R2, R38, 0x40, R4 ;  /* 0x0000004026027825 */ /* 0x000fc800078e0204 */
[----:B------:R-:W-:-:S03]  /*1480*/  IMAD.WIDE R6, R38, 0x40, R2 ;  /* 0x0000004026067825 */ /* 0x000fc600078e0202 */
[----:B------:R-:W-:-:S04]  /*1490*/  IADD3 R8, P3, PT, R6, -R8, RZ ;  /* 0x8000000806087210 */ /* 0x000fc80007f7e0ff */
[----:B------:R-:W-:Y:S01]  /*14a0*/  IADD3.X R9, PT, PT, R7, ~R9, RZ, P3, !PT ;  /* 0x8000000907097210 */ /* 0x000fe20001ffe4ff */
[----:B0-----:R-:W-:Y:S02]  /*14b0*/  FADD.FTZ R0, R10, R11 ;  /* 0x0000000b0a007221 */ /* 0x001fe40000010000 */
[----:B------:R-:W-:-:S04]  /*14c0*/  IMAD.WIDE R10, R38, 0x40, R8 ;  /* 0x00000040260a7825 */ /* 0x000fc800078e0208 */
[----:B-1----:R-:W-:Y:S01]  /*14d0*/  FADD.FTZ R14, R14, R15 ;  /* 0x0000000f0e0e7221 */ /* 0x002fe20000010000 */
[----:B--2---:R-:W-:-:S03]  /*14e0*/  @!P0 FMUL.FTZ R15, R0, UR8 ;  /* 0x00000008000f8c20 */ /* 0x004fc60008410000 */
[----:B------:R-:W-:Y:S01]  /*14f0*/  FMUL.FTZ R17, R14, UR8 ;  /* 0x000000080e117c20 */ /* 0x000fe20008410000 */
[----:B------:R-:W-:Y:S01]  /*1500*/  IMAD.WIDE R38, R38, 0x40, R10 ;  /* 0x0000004026267825 */ /* 0x000fe200078e020a */
[----:B------:R-:W-:Y:S04]  /*1510*/  @!P0 STG.E desc[UR4][R12.64], R15 ;  /* 0x0000000f0c008986 */ /* 0x000fe8000c101904 */
[----:B------:R-:W-:Y:S04]  /*1520*/  @!P1 STG.E desc[UR4][R12.64+0x80], R17 ;  /* 0x000080110c009986 */ /* 0x000fe8000c101904 */
[----:B------:R-:W-:Y:S04]  /*1530*/  STG.E.128 desc[UR4][R36.64], RZ ;  /* 0x000000ff24007986 */ /* 0x000fe8000c101d04 */
[----:B------:R-:W-:Y:S04]  /*1540*/  STG.E.128 desc[UR4][R4.64], RZ ;  /* 0x000000ff04007986 */ /* 0x000fe8000c101d04 */
[----:B------:R-:W-:Y:S04]  /*1550*/  STG.E.128 desc[UR4][R2.64], RZ ;  /* 0x000000ff02007986 */ /* 0x000fe8000c101d04 */
[----:B------:R-:W-:Y:S04]  /*1560*/  STG.E.128 desc[UR4][R6.64], RZ ;  /* 0x000000ff06007986 */ /* 0x000fe8000c101d04 */
[----:B------:R-:W-:Y:S04]  /*1570*/  STG.E.128 desc[UR4][R36.64+0x100], RZ ;  /* 0x000100ff24007986 */ /* 0x000fe8000c101d04 */
[----:B------:R-:W-:Y:S04]  /*1580*/  STG.E.128 desc[UR4][R8.64+0x100], RZ ;  /* 0x000100ff08007986 */ /* 0x000fe8000c101d04 */
[----:B------:R-:W-:Y:S04]  /*1590*/  STG.E.128 desc[UR4][R10.64+0x100], RZ ;  /* 0x000100ff0a007986 */ /* 0x000fe8000c101d04 */
[----:B------:R-:W-:Y:S01]  /*15a0*/  STG.E.128 desc[UR4][R38.64+0x100], RZ ;  /* 0x000100ff26007986 */ /* 0x000fe2000c101d04 */
[----:B------:R-:W-:Y:S05]  /*15b0*/  EXIT ;  /* 0x000000000000794d */ /* 0x000fea0003800000 */
.L_x_755:
        /* <DEDUP_REMOVED lines=12> */
.L_x_1259:


//--------------------- .text._ZN5flash27flash_bwd_convert_dq_kernelI23Flash_bwd_kernel_traitsILi128ELi64ELi128ELi8ELi2ELi4ELi2ELb0ELb0EN7cutlass10bfloat16_tE19Flash_kernel_traitsILi128ELi64ELi128ELi8ES3_EEEEvNS_16Flash_bwd_paramsEi --------------------------
	.section	.text._ZN5flash27flash_bwd_convert_dq_kernelI23Flash_bwd_kernel_traitsILi128ELi64ELi128ELi8ELi2ELi4ELi2ELb0ELb0EN7cutlass10bfloat16_tE19Flash_kernel_traitsILi128ELi64ELi128ELi8ES3_EEEEvNS_16Flash_bwd_paramsEi,"ax",@progbits
	.align	128
        .global         _ZN5flash27flash_bwd_convert_dq_kernelI23Flash_bwd_kernel_traitsILi128ELi64ELi128ELi8ELi2ELi4ELi2ELb0ELb0EN7cutlass10bfloat16_tE19Flash_kernel_traitsILi128ELi64ELi128ELi8ES3_EEEEvNS_16Flash_bwd_paramsEi
        .type           _ZN5flash27flash_bwd_convert_dq_kernelI23Flash_bwd_kernel_traitsILi128ELi64ELi128ELi8ELi2ELi4ELi2ELb0ELb0EN7cutlass10bfloat16_tE19Flash_kernel_traitsILi128ELi64ELi128ELi8ES3_EEEEvNS_16Flash_bwd_paramsEi,@function
        .size           _ZN5flash27flash_bwd_convert_dq_kernelI23Flash_bwd_kernel_traitsILi128ELi64ELi128ELi8ELi2ELi4ELi2ELb0ELb0EN7cutlass10bfloat16_tE19Flash_kernel_traitsILi128ELi64ELi128ELi8ES3_EEEEvNS_16Flash_bwd_paramsEi,(.L_x_1260 - _ZN5flash27flash_bwd_convert_dq_kernelI23Flash_bwd_kernel_traitsILi128ELi64ELi128ELi8ELi2ELi4ELi2ELb0ELb0EN7cutlass10bfloat16_tE19Flash_kernel_traitsILi128ELi64ELi128ELi8ES3_EEEEvNS_16Flash_bwd_paramsEi)
        .other          _ZN5flash27flash_bwd_convert_dq_kernelI23Flash_bwd_kernel_traitsILi128ELi64ELi128ELi8ELi2ELi4ELi2ELb0ELb0EN7cutlass10bfloat16_tE19Flash_kernel_traitsILi128ELi64ELi128ELi8ES3_EEEEvNS_16Flash_bwd_paramsEi,@"STO_CUDA_ENTRY STV_DEFAULT"
_ZN5flash27flash_bwd_convert_dq_kernelI23Flash_bwd_kernel_traitsILi128ELi64ELi128ELi8ELi2ELi4ELi2ELb0ELb0EN7cutlass10bfloat16_tE19Flash_kernel_traitsILi128ELi64ELi128ELi8ES3_EEEEvNS_16Flash_bwd_paramsEi:
.text._ZN5flash27flash_bwd_convert_dq_kernelI23Flash_bwd_kernel_traitsILi128ELi64ELi128ELi8ELi2ELi4ELi2ELb0ELb0EN7cutlass10bfloat16_tE19Flash_kernel_traitsILi128ELi64ELi128ELi8ES3_EEEEvNS_16Flash_bwd_paramsEi:
        /* <DEDUP_REMOVED lines=48> */
.L_x_756:
[-C--:B------:R-:W-:Y:S02]  /*0300*/  IMAD R9, R3, R25.reuse, RZ ;  /* 0x0000001903097224 */ /* 0x080fe400078e02ff */
[----:B------:R-:W-:-:S04]  /*0310*/  IMAD.WIDE.U32 R24, R2, R25, RZ ;  /* 0x0000001902187225 */ /* 0x000fc800078e00ff */
[----:B------:R-:W-:-:S07]  /*0320*/  IMAD.IADD R22, R25, 0x1, R9 ;  /* 0x0000000119167824 */ /* 0x000fce00078e0209 */
.L_x_757:
        /* <DEDUP_REMOVED lines=48> */
.L_x_759:
        /* <DEDUP_REMOVED lines=80> */
.L_x_758:
        /* <DEDUP_REMOVED lines=120> */
.L_x_761:
[----:B------:R-:W-:Y:S05]  /*12b0*/  BSYNC.RECONVERGENT B0 ;  /* 0x0000000000007941 */ /* 0x000fea0003800200 */
.L_x_760:
        /* <DEDUP_REMOVED lines=20> */
.L_x_762:
        /* <DEDUP_REMOVED lines=16> */
.L_x_1260:


//--------------------- .text._ZN5flash44flash_bwd_dq_dk_dv_loop_seqk_parallel_kernelI23Flash_bwd_kernel_traitsILi128ELi64ELi128ELi8ELi2ELi4ELi2ELb0ELb0EN7cutlass10bfloat16_tE19Flash_kernel_traitsILi128ELi64ELi128ELi8ES3_EELb1ELb1ELb0ELb0ELb0ELb0ELb0EEEvNS_16Flash_bwd_paramsE --------------------------
	.section	.text._ZN5flash44flash_bwd_dq_dk_dv_loop_seqk_parallel_kernelI23Flash_bwd_kernel_traitsILi128ELi64ELi128ELi8ELi2ELi4ELi2ELb0ELb0EN7cutlass10bfloat16_tE19Flash_kernel_traitsILi128ELi64ELi128ELi8ES3_EELb1ELb1ELb0ELb0ELb0ELb0ELb0EEEvNS_16Flash_bwd_paramsE,"ax",@progbits
	.align	128
        .global         _ZN5flash44flash_bwd_dq_dk_dv_loop_seqk_parallel_kernelI23Flash_bwd_kernel_traitsILi128ELi64ELi128ELi8ELi2ELi4ELi2ELb0ELb0EN7cutlass10bfloat16_tE19Flash_kernel_traitsILi128ELi64ELi128ELi8ES3_EELb1ELb1ELb0ELb0ELb0ELb0ELb0EEEvNS_16Flash_bwd_paramsE
        .type           _ZN5flash44flash_bwd_dq_dk_dv_loop_seqk_parallel_kernelI23Flash_bwd_kernel_traitsILi128ELi64ELi128ELi8ELi2ELi4ELi2ELb0ELb0EN7cutlass10bfloat16_tE19Flash_kernel_traitsILi128ELi64ELi128ELi8ES3_EELb1ELb1ELb0ELb0ELb0ELb0ELb0EEEvNS_16Flash_bwd_paramsE,@function
        .size           _ZN5flash44flash_bwd_dq_dk_dv_loop_seqk_parallel_kernelI23Flash_bwd_kernel_traitsILi128ELi64ELi128ELi8ELi2ELi4ELi2ELb0ELb0EN7cutlass10bfloat16_tE19Flash_kernel_traitsILi128ELi64ELi128ELi8ES3_EELb1ELb1ELb0ELb0ELb0ELb0ELb0EEEvNS_16Flash_bwd_paramsE,(.L_x_1261 - _ZN5flash44flash_bwd_dq_dk_dv_loop_seqk_parallel_kernelI23Flash_bwd_kernel_traitsILi128ELi64ELi128ELi8ELi2ELi4ELi2ELb0ELb0EN7cutlass10bfloat16_tE19Flash_kernel_traitsILi128ELi64ELi128ELi8ES3_EELb1ELb1ELb0ELb0ELb0ELb0ELb0EEEvNS_16Flash_bwd_paramsE)
        .other          _ZN5flash44flash_bwd_dq_dk_dv_loop_seqk_parallel_kernelI23Flash_bwd_kernel_traitsILi128ELi64ELi128ELi8ELi2ELi4ELi2ELb0ELb0EN7cutlass10bfloat16_tE19Flash_kernel_traitsILi128ELi64ELi128ELi8ES3_EELb1ELb1ELb0ELb0ELb0ELb0ELb0EEEvNS_16Flash_bwd_paramsE,@"STO_CUDA_ENTRY STV_DEFAULT"
_ZN5flash44flash_bwd_dq_dk_dv_loop_seqk_parallel_kernelI23Flash_bwd_kernel_traitsILi128ELi64ELi128ELi8ELi2ELi4ELi2ELb0ELb0EN7cutlass10bfloat16_tE19Flash_kernel_traitsILi128ELi64ELi128ELi8ES3_EELb1ELb1ELb0ELb0ELb0ELb0ELb0EEEvNS_16Flash_bwd_paramsE:
.text._ZN5flash44flash_bwd_dq_dk_dv_loop_seqk_parallel_kernelI23Flash_bwd_kernel_traitsILi128ELi64ELi128ELi8ELi2ELi4ELi2ELb0ELb0EN7cutlass10bfloat16_tE19Flash_kernel_traitsILi128ELi64ELi128ELi8ES3_EELb1ELb1ELb0ELb0ELb0ELb0ELb0EEEvNS_16Flash_bwd_paramsE:
        /* <DEDUP_REMOVED lines=29> */
[----:B------:R-:W2:Y:S01]  /*01d0*/  S2UR UR18, SR_CTAID.Y ;  /* 0x00000000001279c3 */ /* 0x000ea20000002600 */
[----:B------:R-:W3:Y:S01]  /*01e0*/  LDCU.64 UR6, c[0x0][0x470] ;  /* 0x00008e00ff0677ac */ /* 0x000ee20008000a00 */
[----:B----4-:R-:W-:Y:S02]  /*01f0*/  UISETP.NE.AND UP3, UPT, UR8, URZ, UPT ;  /* 0x000000ff0800728c */ /* 0x010fe4000bf65270 */
[----:B------:R-:W-:-:S04]  /*0200*/  UISETP.NE.AND.EX UP6, UPT, UR5, URZ, UPT, UP6 ;  /* 0x000000ff0500728c */ /* 0x000fc8000bfc5360 */
[----:B------:R-:W4:Y:S01]  /*0210*/  S2UR UR20, SR_CTAID.Z ;  /* 0x00000000001479c3 */ /* 0x000f220000002700 */
[----:B------:R-:W-:Y:S01]  /*0220*/  UISETP.EQ.OR.EX UP0, UPT, UR5, URZ, !UP3, UP2 ;  /* 0x000000ff0500728c */ /* 0x000fe2000df02720 */
[----:B------:R-:W-:Y:S02]  /*0230*/  UMOV UR8, 0x400 ;  /* 0x0000040000087882 */ /* 0x000fe40000000000 */
[----:B------:R-:W-:Y:S01]  /*0240*/  UMOV UR5, 0x400 ;  /* 0x0000040000057882 */ /* 0x000fe20000000000 */
[----:B------:R-:W-:Y:S02]  /*0250*/  UP2UR UR26, UPR, URZ, 0x1 ;  /* 0x00000001ff1a7883 */ /* 0x000fe40008000000 */
[----:B------:R-:W-:Y:S02]  /*0260*/  UP2UR UR25, UPR, URZ, 0x8 ;  /* 0x00000008ff197883 */ /* 0x000fe40008000000 */
        /* <DEDUP_REMOVED lines=10> */
[----:B--2---:R-:W-:-:S08]  /*0310*/  UMOV UR30, URZ ;  /* 0x000000ff001e7c82 */ /* 0x004fd00008000000 */
.L_x_843:
[----:B--2---:R-:W2:Y:S01]  /*0320*/  LDCU.64 UR8, c[0x0][0x478] ;  /* 0x00008f00ff0877ac */ /* 0x004ea20008000a00 */
        /* <DEDUP_REMOVED lines=9> */
[----:B--2---:R-:W-:Y:S02]  /*03c0*/  UISETP.NE.U32.AND UP0, UPT, UR8, URZ, UPT ;  /* 0x000000ff0800728c */ /* 0x004fe4000bf05070 */
[----:B------:R-:W2:Y:S02]  /*03d0*/  @P1 LDG.E R6, desc[UR32][R4.64] ;  /* 0x0000002004061981 */ /* 0x000ea4000c1e1900 */
[----:B------:R-:W-:-:S06]  /*03e0*/  UISETP.NE.AND.EX UP0, UPT, UR9, URZ, UPT, UP0 ;  /* 0x000000ff0900728c */ /* 0x000fcc000bf05300 */
[----:B------:R-:W-:-:S05]  /*03f0*/  PLOP3.LUT P0, PT, PT, PT, UP0, 0x80, 0x8 ;  /* 0x000000000008781c */ /* 0x000fca0003f0f008 */
[----:B------:R-:W-:Y:S01]  /*0400*/  @UP0 ULEA UR14, UP1, UR24, UR8, 0x2 ;  /* 0x00000008180e0291 */ /* 0x000fe2000f8210ff */
[----:B------:R-:W-:Y:S01]  /*0410*/  PLOP3.LUT P3, PT, PT, PT, UP2, 0x80, 0x8 ;  /* 0x000000000008781c */ /* 0x000fe20003f6f028 */
[----:B------:R-:W1:Y:S02]  /*0420*/  @!UP0 LDCU UR11, c[0x0][0x43c] ;  /* 0x00008780ff0b87ac */ /* 0x000e640008000800 */
[----:B------:R-:W-:Y:S02]  /*0430*/  @UP0 ULEA.HI.X UR15, UR24, UR9, URZ, 0x2, UP1 ;  /* 0x00000009180f0291 */ /* 0x000fe400088f14ff */
[----:B------:R-:W-:Y:S01]  /*0440*/  IMAD.U32 R2, RZ, RZ, UR14 ;  /* 0x0000000eff027e24 */ /* 0x000fe2000f8e00ff */
[----:B-----5:R-:W5:Y:S03]  /*0450*/  @!UP0 LDCU.64 UR8, c[0x0][0x488] ;  /* 0x00009100ff0887ac */ /* 0x020f660008000a00 */
[----:B------:R-:W-:-:S05]  /*0460*/  IMAD.U32 R3, RZ, RZ, UR15 ;  /* 0x0000000fff037e24 */ /* 0x000fca000f8e00ff */
[----:B------:R4:W3:Y:S01]  /*0470*/  @P0 LDG.E R4, desc[UR32][R2.64] ;  /* 0x0000002002040981 */ /* 0x0008e2000c1e1900 */
[----:B------:R-:W-:Y:S01]  /*0480*/  UMOV UR38, URZ ;  /* 0x000000ff00267c82 */ /* 0x000fe20008000000 */
[----:B------:R-:W-:Y:S01]  /*0490*/  UMOV UR16, 0xffffffff ;  /* 0xffffffff00107882 */ /* 0x000fe20000000000 */
[----:B------:R-:W-:Y:S01]  /*04a0*/  UMOV UR40, 0xffffffff ;  /* 0xffffffff00287882 */ /* 0x000fe20000000000 */
[----:B-----5:R-:W-:-:S04]  /*04b0*/  @!UP0 UISETP.NE.U32.AND UP1, UPT, UR8, URZ, UPT ;  /* 0x000000ff0800828c */ /* 0x020fc8000bf25070 */
[----:B------:R-:W-:Y:S02]  /*04c0*/  @!UP0 UISETP.NE.AND.EX UP1, UPT, UR9, URZ, UPT, UP1 ;  /* 0x000000ff0900828c */ /* 0x000fe4000bf25310 */
[----:B------:R-:W-:Y:S02]  /*04d0*/  USHF.L.U32 UR48, UR41, 0x7, URZ ;  /* 0x0000000729307899 */ /* 0x000fe400080006ff */
[----:B-1----:R-:W-:Y:S01]  /*04e0*/  @!UP0 USEL UR9, UR11, URZ, UP1 ;  /* 0x000000ff0b098287 */ /* 0x002fe20008800000 */
[----:B----4-:R-:W-:Y:S02]  /*04f0*/  IMAD.U32 R2, RZ, RZ, UR12 ;  /* 0x0000000cff027e24 */ /* 0x010fe4000f8e00ff */
[----:B------:R-:W-:-:S05]  /*0500*/  IMAD.U32 R3, RZ, RZ, UR13 ;  /* 0x0000000dff037e24 */ /* 0x000fca000f8e00ff */
[----:B------:R-:W4:Y:S04]  /*0510*/  @P4 LDG.E R5, desc[UR32][R2.64] ;  /* 0x0000002002054981 */ /* 0x000f28000c1e1900 */
[----:B------:R1:W5:Y:S02]  /*0520*/  @P2 LDG.E R0, desc[UR32][R2.64+0x4] ;  /* 0x0000042002002981 */ /* 0x000364000c1e1900 */
[----:B-1----:R-:W-:Y:S02]  /*0530*/  IMAD.U32 R2, RZ, RZ, UR42 ;  /* 0x0000002aff027e24 */ /* 0x002fe4000f8e00ff */
[----:B------:R-:W-:-:S05]  /*0540*/  IMAD.U32 R3, RZ, RZ, UR43 ;  /* 0x0000002bff037e24 */ /* 0x000fca000f8e00ff */
[----:B------:R-:W5:Y:S01]  /*0550*/  @!P3 LDG.E R2, desc[UR32][R2.64] ;  /* 0x000000200202b981 */ /* 0x000f62000c1e1900 */
[----:B--2---:R-:W-:Y:S02]  /*0560*/  @P1 R2UR UR38, R6 ;  /* 0x00000000062612ca */ /* 0x004fe400000e0000 */
[----:B---3--:R-:W-:-:S13]  /*0570*/  @P0 R2UR UR37, R4 ;  /* 0x00000000042502ca */ /* 0x008fda00000e0000 */
[----:B------:R-:W-:Y:S01]  /*0580*/  @UP0 UIADD3 UR37, UPT, UPT, UR37, -UR38, URZ ;  /* 0x8000002625250290 */ /* 0x000fe2000fffe0ff */
[----:B----4-:R-:W-:Y:S02]  /*0590*/  @P4 R2UR UR16, R5 ;  /* 0x00000000051042ca */ /* 0x010fe400000e0000 */
[----:B-----5:R-:W-:Y:S02]  /*05a0*/  @P2 R2UR UR8, R0 ;  /* 0x00000000000822ca */ /* 0x020fe400000e0000 */
        /* <DEDUP_REMOVED lines=11> */
.L_x_763:
        /* <DEDUP_REMOVED lines=34> */
.L_x_765:
[----:B------:R-:W1:Y:S01]  /*0880*/  LDCU.64 UR14, c[0x0][0x3b8] ;  /* 0x00007700ff0e77ac */ /* 0x000e620008000a00 */
[----:B------:R-:W-:-:S04]  /*0890*/  UIADD3 UR8, UPT, UPT, UR38, UR40, URZ ;  /* 0x0000002826087290 */ /* 0x000fc8000fffe0ff */
[----:B-1----:R-:W-:Y:S02]  /*08a0*/  UIMAD.WIDE.U32 UR54, UR8, UR14, URZ ;  /* 0x0000000e083672a5 */ /* 0x002fe4000f8e00ff */
[----:B------:R-:W-:-:S04]  /*08b0*/  UIMAD UR8, UR8, UR15, URZ ;  /* 0x0000000f080872a4 */ /* 0x000fc8000f8e02ff */
[----:B------:R-:W-:-:S06]  /*08c0*/  UIADD3 UR8, UPT, UPT, UR55, UR8, URZ ;  /* 0x0000000837087290 */ /* 0x000fcc000fffe0ff */
[----:B------:R-:W-:Y:S02]  /*08d0*/  MOV R20, UR8 ;  /* 0x0000000800147c02 */ /* 0x000fe40008000f00 */
.L_x_766:
        /* <DEDUP_REMOVED lines=43> */
.L_x_767:
[----:B------:R-:W1:Y:S01]  /*0b90*/  LDCU.64 UR12, c[0x0][0x3c0] ;  /* 0x00007800ff0c77ac */ /* 0x000e620008000a00 */
[----:B------:R-:W-:-:S04]  /*0ba0*/  UIADD3 UR8, UPT, UPT, UR38, UR40, URZ ;  /* 0x0000002826087290 */ /* 0x000fc8000fffe0ff */
[----:B-1----:R-:W-:Y:S02]  /*0bb0*/  UIMAD.WIDE.U32 UR52, UR8, UR12, URZ ;  /* 0x0000000c083472a5 */ /* 0x002fe4000f8e00ff */
[----:B------:R-:W-:-:S04]  /*0bc0*/  UIMAD UR8, UR8, UR13, URZ ;  /* 0x0000000d080872a4 */ /* 0x000fc8000f8e02ff */
[----:B------:R-:W-:-:S06]  /*0bd0*/  UIADD3 UR8, UPT, UPT, UR53, UR8, URZ ;  /* 0x0000000835087290 */ /* 0x000fcc000fffe0ff */
[----:B------:R-:W-:-:S07]  /*0be0*/  MOV R24, UR8 ;  /* 0x0000000800187c02 */ /* 0x000fce0008000f00 */
.L_x_768:
        /* <DEDUP_REMOVED lines=28> */
.L_x_769:
[----:B------:R-:W-:Y:S02]  /*0db0*/  UIMAD.WIDE.U32 UR10, UR58, UR16, URZ ;  /* 0x000000103a0a72a5 */ /* 0x000fe4000f8e00ff */
[----:B------:R-:W-:-:S04]  /*0dc0*/  UIMAD UR8, UR59, UR16, URZ ;  /* 0x000000103b0872a4 */ /* 0x000fc8000f8e02ff */
[----:B------:R-:W-:-:S12]  /*0dd0*/  UIADD3 UR8, UPT, UPT, UR11, UR8, URZ ;  /* 0x000000080b087290 */ /* 0x000fd8000fffe0ff */
.L_x_770:
        /* <DEDUP_REMOVED lines=20> */
.L_x_771:
[----:B------:R-:W1:Y:S01]  /*0f20*/  LDCU UR59, c[0x0][0x434] ;  /* 0x00008680ff3b77ac */ /* 0x000e620008000800 */
[----:B------:R-:W-:-:S04]  /*0f30*/  UIMAD UR9, UR24, UR44, UR23 ;  /* 0x0000002c180972a4 */ /* 0x000fc8000f8e0217 */
[----:B-1----:R-:W-:Y:S02]  /*0f40*/  UIMAD UR59, UR9, UR59, URZ ;  /* 0x0000003b093b72a4 */ /* 0x002fe4000f8e02ff */
.L_x_772:
        /* <DEDUP_REMOVED lines=11> */
.L_x_773:
[----:B------:R-:W1:Y:S01]  /*1000*/  LDCU UR58, c[0x0][0x444] ;  /* 0x00008880ff3a77ac */ /* 0x000e620008000800 */
[----:B------:R-:W-:-:S04]  /*1010*/  UIMAD UR9, UR24, UR44, UR23 ;  /* 0x0000002c180972a4 */ /* 0x000fc8000f8e0217 */
[----:B-1----:R-:W-:-:S12]  /*1020*/  UIMAD UR58, UR9, UR58, URZ ;  /* 0x0000003a093a72a4 */ /* 0x002fd8000f8e02ff */
.L_x_774:
        /* <DEDUP_REMOVED lines=8> */
[----:B------:R-:W-:Y:S01]  /*10b0*/  ULEA UR58, UR53, UR58, 0x6 ;  /* 0x0000003a353a7291 */ /* 0x000fe2000f8e30ff */
[----:B------:R-:W-:Y:S01]  /*10c0*/  BSSY.RECONVERGENT B1, `(.L_x_764) ;  /* 0x0000a35000017945 */ /* 0x000fe20003800200 */
[----:B------:R-:W-:Y:S01]  /*10d0*/  ULEA UR59, UR53, UR59, 0x6 ;  /* 0x0000003b353b7291 */ /* 0x000fe2000f8e30ff */
[----:B------:R-:W3:Y:S01]  /*10e0*/  LDC.64 R8, c[0x0][0x5f8] ;  /* 0x00017e00ff087b82 */ /* 0x000ee20000000a00 */
[----:B------:R-:W4:Y:S01]  /*10f0*/  LDCU UR9, c[0x0][0x508] ;  /* 0x0000a100ff0977ac */ /* 0x000f220008000800 */
[----:B--2---:R-:W-:Y:S01]  /*1100*/  IMAD R6, R12, UR50, RZ ;  /* 0x000000320c067c24 */ /* 0x004fe2000f8e02ff */
[----:B----4-:R-:W-:Y:S01]  /*1110*/  UIADD3 UR9, UPT, UPT, UR46, -UR9, -UR37 ;  /* 0x800000092e097290 */ /* 0x010fe2000fffe825 */
[----:B-1----:R-:W-:-:S03]  /*1120*/  IMAD.SHL.U32 R26, R28, 0x8, RZ ;  /* 0x000000081c1a7824 */ /* 0x002fc600078e00ff */
[----:B------:R-:W-:Y:S01]  /*1130*/  USHF.R.S32.HI UR8, URZ, 0x1f, UR9 ;  /* 0x0000001fff087899 */ /* 0x000fe20008011409 */
[--C-:B------:R-:W-:Y:S02]  /*1140*/  SHF.R.U32.HI R25, RZ, 0x3, R28.reuse ;  /* 0x00000003ff197819 */ /* 0x100fe4000001161c */
[----:B------:R-:W-:Y:S01]  /*1150*/  LOP3.LUT R248, R28, 0x1f, RZ, 0xc0, !PT ;  /* 0x0000001f1cf87812 */ /* 0x000fe200078ec0ff */
[----:B------:R-:W-:Y:S01]  /*1160*/  ULEA.HI UR8, UR8, UR9, URZ, 0x6 ;  /* 0x0000000908087291 */ /* 0x000fe2000f8f30ff */
[----:B------:R-:W-:Y:S02]  /*1170*/  LOP3.LUT R10, R26, 0x38, RZ, 0xc0, !PT ;  /* 0x000000381a0a7812 */ /* 0x000fe400078ec0ff */
[----:B------:R-:W-:Y:S01]  /*1180*/  SHF.R.U32.HI R244, RZ, 0x5, R28 ;  /* 0x00000005fff47819 */ /* 0x000fe2000001161c */
[----:B------:R-:W-:Y:S01]  /*1190*/  USHF.R.S32.HI UR45, URZ, 0x6, UR8 ;  /* 0x00000006ff2d7899 */ /* 0x000fe20008011408 */
[----:B------:R-:W-:Y:S01]  /*11a0*/  IADD3 R2, P0, PT, R10, UR62, RZ ;  /* 0x0000003e0a027c10 */ /* 0x000fe2000ff1e0ff */
[----:B------:R-:W-:Y:S01]  /*11b0*/  IMAD.WIDE.U32 R4, R12, UR51, R10 ;  /* 0x000000330c047c25 */ /* 0x000fe2000f8e000a */
[----:B------:R-:W1:Y:S01]  /*11c0*/  LDCU.64 UR62, c[0x0][0x5e8] ;  /* 0x0000bd00ff3e77ac */ /* 0x000e620008000a00 */
[----:B------:R-:W-:-:S02]  /*11d0*/  IADD3 R27, PT, PT, R25, 0x60, RZ ;  /* 0x00000060191b7810 */ /* 0x000fc40007ffe0ff */
[----:B------:R-:W-:Y:S01]  /*11e0*/  IMAD.X R3, RZ, RZ, UR17, P0 ;  /* 0x00000011ff037e24 */ /* 0x000fe200080e06ff */
[----:B------:R-:W2:Y:S01]  /*11f0*/  LDCU.128 UR8, c[0x0][0x590] ;  /* 0x0000b200ff0877ac */ /* 0x000ea20008000c00 */
[----:B------:R-:W-:-:S04]  /*1200*/  UISETP.LT.AND UP0, UPT, URZ, UR45, UPT ;  /* 0x0000002dff00728c */ /* 0x000fc8000bf01270 */
[----:B------:R-:W-:-:S04]  /*1210*/  USEL UR45, URZ, UR45, !UP0 ;  /* 0x0000002dff2d7287 */ /* 0x000fc8000c000000 */
[----:B------:R-:W-:Y:S02]  /*1220*/  UISETP.GT.AND UP0, UPT, UR36, UR45, UPT ;  /* 0x0000002d2400728c */ /* 0x000fe4000bf04270 */
[----:B--2---:R-:W-:Y:S01]  /*1230*/  UIMAD UR16, UR50, UR8, URZ ;  /* 0x00000008321072a4 */ /* 0x004fe2000f8e02ff */
[----:B------:R-:W-:Y:S01]  /*1240*/  IMAD.U32 R0, RZ, RZ, UR8 ;  /* 0x00000008ff007e24 */ /* 0x000fe2000f8e00ff */
[----:B------:R-:W-:Y:S02]  /*1250*/  UIMAD UR50, UR44, UR61, URZ ;  /* 0x0000003d2c3272a4 */ /* 0x000fe4000f8e02ff */
[----:B------:R-:W-:Y:S01]  /*1260*/  UIMAD UR16, UR51, UR9, UR16 ;  /* 0x00000009331072a4 */ /* 0x000fe2000f8e0210 */
[----:B------:R-:W-:Y:S01]  /*1270*/  IMAD.WIDE.U32 R2, R0, UR51, R2 ;  /* 0x0000003300027c25 */ /* 0x000fe2000f8e0002 */
[----:B------:R-:W2:Y:S03]  /*1280*/  LDCU.64 UR60, c[0x0][0x420] ;  /* 0x00008400ff3c77ac */ /* 0x000ea60008000a00 */
[----:B------:R-:W-:Y:S01]  /*1290*/  IMAD.U32 R0, RZ, RZ, UR10 ;  /* 0x0000000aff007e24 */ /* 0x000fe2000f8e00ff */
[----:B------:R-:W-:-:S05]  /*12a0*/  IADD3 R3, PT, PT, R3, UR16, RZ ;  /* 0x0000001003037c10 */ /* 0x000fca000fffe0ff */
[----:B------:R-:W4:Y:S01]  /*12b0*/  LDCU.64 UR16, c[0x0][0x3c8] ;  /* 0x00007900ff1077ac */ /* 0x000f220008000a00 */
[----:B------:R-:W-:-:S04]  /*12c0*/  IMAD.WIDE.U32 R2, R0, UR23, R2 ;  /* 0x0000001700027c25 */ /* 0x000fc8000f8e0002 */
[----:B------:R-:W-:Y:S01]  /*12d0*/  IMAD.U32 R0, RZ, RZ, UR11 ;  /* 0x0000000bff007e24 */ /* 0x000fe2000f8e00ff */
[----:B------:R-:W5:Y:S03]  /*12e0*/  LDCU.64 UR10, c[0x0][0x550] ;  /* 0x0000aa00ff0a77ac */ /* 0x000f660008000a00 */
[----:B------:R-:W-:Y:S02]  /*12f0*/  IMAD R3, R0, UR23, R3 ;  /* 0x0000001700037c24 */ /* 0x000fe4000f8e0203 */
[----:B------:R-:W-:Y:S01]  /*1300*/  IMAD R0, R13, UR51, R6 ;  /* 0x000000330d007c24 */ /* 0x000fe2000f8e0206 */
[----:B------:R-:W-:Y:S01]  /*1310*/  IADD3 R6, P0, PT, R4, UR56, RZ ;  /* 0x0000003804067c10 */ /* 0x000fe2000ff1e0ff */
[----:B------:R-:W-:Y:S01]  /*1320*/  IMAD.WIDE.U32 R2, R25, UR8, R2 ;  /* 0x0000000819027c25 */ /* 0x000fe2000f8e0002 */
[----:B------:R-:W-:Y:S02]  /*1330*/  USHF.L.U32 UR51, UR8, 0x5, URZ ;  /* 0x0000000508337899 */ /* 0x000fe400080006ff */
[----:B------:R-:W-:Y:S01]  /*1340*/  IADD3.X R7, PT, PT, R5, UR49, R0, P0, !PT ;  /* 0x0000003105077c10 */ /* 0x000fe200087fe400 */
[----:B------:R-:W-:Y:S01]  /*1350*/  IMAD R14, R25, UR9, R3 ;  /* 0x00000009190e7c24 */ /* 0x000fe2000f8e0203 */
[----:B----4-:R-:W-:Y:S01]  /*1360*/  MOV R0, UR16 ;  /* 0x0000001000007c02 */ /* 0x010fe20008000f00 */
[----:B---3--:R-:W-:Y:S01]  /*1370*/  IMAD.WIDE.U32 R4, R8, UR21, RZ ;  /* 0x0000001508047c25 */ /* 0x008fe2000f8e00ff */
[----:B------:R-:W-:Y:S01]  /*1380*/  USHF.L.U64.HI UR49, UR8, 0x5, UR9 ;  /* 0x0000000508317899 */ /* 0x000fe20008010209 */
[----:B------:R-:W3:Y:S02]  /*1390*/  LDCU.64 UR8, c[0x0][0x380] ;  /* 0x00007000ff0877ac */ /* 0x000ee40008000a00 */
[----:B------:R-:W-:Y:S01]  /*13a0*/  IMAD.U32 R3, RZ, RZ, UR17 ;  /* 0x00000011ff037e24 */ /* 0x000fe2000f8e00ff */
[----:B------:R-:W-:Y:S01]  /*13b0*/  SEL R4, R4, RZ, P3 ;  /* 0x000000ff04047207 */ /* 0x000fe20001800000 */
[----:B------:R-:W-:Y:S01]  /*13c0*/  IMAD.WIDE.U32 R6, R0, UR23, R6 ;  /* 0x0000001700067c25 */ /* 0x000fe2000f8e0006 */
[----:B------:R-:W4:Y:S01]  /*13d0*/  LDCU.64 UR16, c[0x0][0x570] ;  /* 0x0000ae00ff1077ac */ /* 0x000f220008000a00 */
[----:B-----5:R-:W-:-:S02]  /*13e0*/  LEA R242, P2, R2, UR10, 0x1 ;  /* 0x0000000a02f27c11 */ /* 0x020fc4000f8408ff */
[----:B------:R-:W-:Y:S01]  /*13f0*/  IMAD R0, R244, UR50, R248 ;  /* 0x00000032f4007c24 */ /* 0x000fe2000f8e02f8 */
[----:B------:R-:W-:Y:S01]  /*1400*/  USHF.L.U32 UR56, UR50, 0x6, URZ ;  /* 0x0000000632387899 */ /* 0x000fe200080006ff */
[----:B------:R-:W-:Y:S01]  /*1410*/  IMAD R8, R9, UR21, R5 ;  /* 0x0000001509087c24 */ /* 0x000fe2000f8e0205 */
[----:B------:R-:W-:Y:S01]  /*1420*/  LEA.HI.X R241, R2, UR11, R14, 0x1, P2 ;  /* 0x0000000b02f17c11 */ /* 0x000fe200090f0c0e */
[----:B------:R-:W-:Y:S01]  /*1430*/  IMAD R3, R3, UR23, R7 ;  /* 0x0000001703037c24 */ /* 0x000fe2000f8e0207 */
[----:B------:R-:W-:Y:S01]  /*1440*/  IADD3 R9, P1, P0, R0, UR57, R4 ;  /* 0x0000003900097c10 */ /* 0x000fe2000f83e004 */
[----:B------:R-:W-:Y:S01]  /*1450*/  IMAD.MOV.U32 R2, RZ, RZ, R6 ;  /* 0x000000ffff027224 */ /* 0x000fe200078e0006 */
[----:B------:R-:W-:Y:S01]  /*1460*/  SHF.R.S32.HI R5, RZ, 0x1f, R0 ;  /* 0x0000001fff057819 */ /* 0x000fe20000011400 */
[----:B-1----:R-:W-:Y:S01]  /*1470*/  UIMAD.WIDE UR10, UR58, 0x4, UR62 ;  /* 0x000000043a0a78a5 */ /* 0x002fe2000f8e023e */
[----:B------:R-:W-:Y:S01]  /*1480*/  SEL R0, R8, RZ, P3 ;  /* 0x000000ff08007207 */ /* 0x000fe20001800000 */
[----:B------:R-:W-:Y:S01]  /*1490*/  IMAD.WIDE.U32 R2, R25, R12, R2 ;  /* 0x0000000c19027225 */ /* 0x000fe200078e0002 */
[----:B------:R-:W-:-:S02]  /*14a0*/  MOV R4, UR56 ;  /* 0x0000003800047c02 */ /* 0x000fc40008000f00 */
[----:B------:R-:W-:Y:S01]  /*14b0*/  IADD3.X R5, PT, PT, R5, UR55, R0, P1, P0 ;  /* 0x0000003705057c10 */ /* 0x000fe20008fe0400 */
[----:B------:R-:W-:Y:S01]  /*14c0*/  IMAD R3, R25, R13, R3 ;  /* 0x0000000d19037224 */ /* 0x000fe200078e0203 */
[----:B------:R-:W-:Y:S01]  /*14d0*/  IADD3 R0, P0, PT, R9, UR56, RZ ;  /* 0x0000003809007c10 */ /* 0x000fe2000ff1e0ff */
[----:B------:R-:W-:Y:S01]  /*14e0*/  IMAD.SHL.U32 R7, R12, 0x20, RZ ;  /* 0x000000200c077824 */ /* 0x000fe200078e00ff */
[----:B---3--:R-:W-:Y:S01]  /*14f0*/  LEA R240, P1, R2, UR8, 0x1 ;  /* 0x0000000802f07c11 */ /* 0x008fe2000f8208ff */
[----:B------:R-:W-:Y:S01]  /*1500*/  VIADD R14, R25, 0x40 ;  /* 0x00000040190e7836 */ /* 0x000fe20000000000 */
[----:B------:R-:W-:Y:S01]  /*1510*/  LEA.HI.X.SX32 R4, R4, R5, 0x1, P0 ;  /* 0x0000000504047211 */ /* 0x000fe200000f0eff */
[----:B--2---:R-:W-:Y:S01]  /*1520*/  UIMAD.WIDE UR56, UR59, 0x4, UR60 ;  /* 0x000000043b3878a5 */ /* 0x004fe2000f8e023c */
[----:B----4-:R-:W-:Y:S01]  /*1530*/  LEA R236, P0, R0, UR16, 0x2 ;  /* 0x0000001000ec7c11 */ /* 0x010fe2000f8010ff */
[----:B------:R-:W-:Y:S01]  /*1540*/  UMOV UR16, UR10 ;  /* 0x0000000a00107c82 */ /* 0x000fe20008000000 */
[----:B------:R-:W-:-:S02]  /*1550*/  LEA.HI.X R239, R2, UR9, R3, 0x1, P1 ;  /* 0x0000000902ef7c11 */ /* 0x000fc400088f0c03 */
[----:B------:R-:W-:Y:S02]  /*1560*/  LEA.HI.X R237, R0, UR17, R4, 0x2, P0 ;  /* 0x0000001100ed7c11 */ /* 0x000fe400080f1404 */
[C---:B------:R-:W-:Y:S02]  /*1570*/  IADD3 R17, P2, PT, R25.reuse, 0x40, RZ ;  /* 0x0000004019117810 */ /* 0x040fe40007f5e0ff */
[C---:B------:R-:W-:Y:S02]  /*1580*/  IADD3 R16, P0, PT, R25.reuse, 0x20, RZ ;  /* 0x0000002019107810 */ /* 0x040fe40007f1e0ff */
[C---:B------:R-:W-:Y:S01]  /*1590*/  IADD3 R18, P1, PT, R25.reuse, 0x60, RZ ;  /* 0x0000006019127810 */ /* 0x040fe20007f3e0ff */
[----:B------:R-:W-:Y:S01]  /*15a0*/  IMAD.X R22, RZ, RZ, RZ, P2 ;  /* 0x000000ffff167224 */ /* 0x000fe200010e06ff */
[----:B------:R-:W-:Y:S01]  /*15b0*/  SHF.L.U64.HI R8, R12, 0x5, R13 ;  /* 0x000000050c087819 */ /* 0x000fe2000001020d */
[----:B------:R-:W-:Y:S01]  /*15c0*/  VIADD R12, R25, 0x20 ;  /* 0x00000020190c7836 */ /* 0x000fe20000000000 */
[----:B------:R-:W-:Y:S01]  /*15d0*/  IADD3.X R23, PT, PT, RZ, RZ, RZ, P1, !PT ;  /* 0x000000ffff177210 */ /* 0x000fe20000ffe4ff */
[----:B------:R-:W-:Y:S01]  /*15e0*/  IMAD.X R19, RZ, RZ, RZ, P0 ;  /* 0x000000ffff137224 */ /* 0x000fe200000e06ff */
        /* <DEDUP_REMOVED lines=15> */
.L_x_776:
[----:B------:R-:W1:Y:S01]  /*16e0*/  LDCU.64 UR10, c[0x0][0x5c0] ;  /* 0x0000b800ff0a77ac */ /* 0x000e620008000a00 */
[----:B------:R-:W-:-:S04]  /*16f0*/  UIADD3 UR8, UPT, UPT, UR38, UR40, URZ ;  /* 0x0000002826087290 */ /* 0x000fc8000fffe0ff */
[----:B-1----:R-:W-:Y:S02]  /*1700*/  UIMAD.WIDE.U32 UR16, UR8, UR10, URZ ;  /* 0x0000000a081072a5 */ /* 0x002fe4000f8e00ff */
[----:B------:R-:W-:-:S04]  /*1710*/  UIMAD UR8, UR8, UR11, URZ ;  /* 0x0000000b080872a4 */ /* 0x000fc8000f8e02ff */
[----:B------:R-:W-:-:S06]  /*1720*/  UIADD3 UR8, UPT, UPT, UR17, UR8, URZ ;  /* 0x0000000811087290 */ /* 0x000fcc000fffe0ff */
[----:B------:R-:W-:Y:S02]  /*1730*/  MOV R0, UR8 ;  /* 0x0000000800007c02 */ /* 0x000fe40008000f00 */
.L_x_777:
        /* <DEDUP_REMOVED lines=13> */
.L_x_778:
[----:B------:R-:W1:Y:S01]  /*1810*/  LDCU.64 UR8, c[0x0][0x5c8] ;  /* 0x0000b900ff0877ac */ /* 0x000e620008000a00 */
[----:B------:R-:W-:-:S04]  /*1820*/  UIADD3 UR38, UPT, UPT, UR38, UR40, URZ ;  /* 0x0000002826267290 */ /* 0x000fc8000fffe0ff */
[----:B-1----:R-:W-:Y:S02]  /*1830*/  UIMAD.WIDE.U32 UR14, UR38, UR8, URZ ;  /* 0x00000008260e72a5 */ /* 0x002fe4000f8e00ff */
[----:B------:R-:W-:-:S04]  /*1840*/  UIMAD UR38, UR38, UR9, URZ ;  /* 0x00000009262672a4 */ /* 0x000fc8000f8e02ff */
[----:B------:R-:W-:-:S06]  /*1850*/  UIADD3 UR38, UPT, UPT, UR15, UR38, URZ ;  /* 0x000000260f267290 */ /* 0x000fcc000fffe0ff */
[----:B------:R-:W-:-:S07]  /*1860*/  MOV R9, UR38 ;  /* 0x0000002600097c02 */ /* 0x000fce0008000f00 */
.L_x_779:
        /* <DEDUP_REMOVED lines=30> */
.L_x_781:
[----:B------:R-:W-:Y:S05]  /*1a50*/  BSYNC.RECONVERGENT B0 ;  /* 0x0000000000007941 */ /* 0x000fea0003800200 */
.L_x_780:
        /* <DEDUP_REMOVED lines=16> */
.L_x_783:
[----:B------:R-:W-:Y:S05]  /*1b60*/  BSYNC.RECONVERGENT B0 ;  /* 0x0000000000007941 */ /* 0x000fea0003800200 */
.L_x_782:
        /* <DEDUP_REMOVED lines=16> */
.L_x_785:
[----:B------:R-:W-:Y:S05]  /*1c70*/  BSYNC.RECONVERGENT B0 ;  /* 0x0000000000007941 */ /* 0x000fea0003800200 */
.L_x_784:
        /* <DEDUP_REMOVED lines=16> */
.L_x_787:
[----:B------:R-:W-:Y:S05]  /*1d80*/  BSYNC.RECONVERGENT B0 ;  /* 0x0000000000007941 */ /* 0x000fea0003800200 */
.L_x_786:
        /* <DEDUP_REMOVED lines=25> */
.L_x_789:
[----:B------:R-:W-:Y:S05]  /*1f20*/  BSYNC.RECONVERGENT B0 ;  /* 0x0000000000007941 */ /* 0x000fea0003800200 */
.L_x_788:
        /* <DEDUP_REMOVED lines=16> */
.L_x_791:
[----:B------:R-:W-:Y:S05]  /*2030*/  BSYNC.RECONVERGENT B0 ;  /* 0x0000000000007941 */ /* 0x000fea0003800200 */
.L_x_790:
        /* <DEDUP_REMOVED lines=16> */
.L_x_793:
[----:B------:R-:W-:Y:S05]  /*2140*/  BSYNC.RECONVERGENT B0 ;  /* 0x0000000000007941 */ /* 0x000fea0003800200 */
.L_x_792:
        /* <DEDUP_REMOVED lines=17> */
.L_x_775:
        /* <DEDUP_REMOVED lines=30> */
.L_x_796:
[----:B------:R2:W-:Y:S04]  /*2440*/  STS.128 [R6+0x8000], RZ ;  /* 0x008000ff06007388 */ /* 0x0005e80000000c00 */
[----:B------:R2:W-:Y:S02]  /*2450*/  STS.128 [R6+0xa000], RZ ;  /* 0x00a000ff06007388 */ /* 0x0005e40000000c00 */
.L_x_797:
[----:B------:R-:W-:Y:S05]  /*2460*/  BSYNC.RECONVERGENT B0 ;  /* 0x0000000000007941 */ /* 0x000fea0003800200 */
.L_x_795:
        /* <DEDUP_REMOVED lines=23> */
.L_x_799:
[----:B------:R-:W-:Y:S05]  /*25e0*/  BSYNC.RECONVERGENT B0 ;  /* 0x0000000000007941 */ /* 0x000fea0003800200 */
.L_x_798:
        /* <DEDUP_REMOVED lines=21> */
.L_x_801:
[----:B------:R1:W-:Y:S04]  /*2740*/  STS.128 [R234], RZ ;  /* 0x000000ffea007388 */ /* 0x0003e80000000c00 */
[----:B------:R1:W-:Y:S02]  /*2750*/  STS.128 [R234+0x2000], RZ ;  /* 0x002000ffea007388 */ /* 0x0003e40000000c00 */
.L_x_802:
[----:B------:R-:W-:Y:S05]  /*2760*/  BSYNC.RECONVERGENT B0 ;  /* 0x0000000000007941 */ /* 0x000fea0003800200 */
.L_x_800:
        /* <DEDUP_REMOVED lines=18> */
[----:B------:R1:W5:Y:S04]  /*2890*/  @!P2 LDG.E R252, desc[UR32][R2.64+0x20] ;  /* 0x0000202002fca981 */ /* 0x000368000c1e1900 */
[----:B------:R1:W5:Y:S04]  /*28a0*/  @!P1 LDG.E R251, desc[UR32][R2.64+0x80] ;  /* 0x0000802002fb9981 */ /* 0x000368000c1e1900 */
[----:B------:R1:W5:Y:S01]  /*28b0*/  @!P0 LDG.E R250, desc[UR32][R2.64+0xa0] ;  /* 0x0000a02002fa8981 */ /* 0x000362000c1e1900 */
[----:B------:R-:W-:Y:S03]  /*28c0*/  BSSY.RECONVERGENT B0, `(.L_x_803) ;  /* 0x0000014000007945 */ /* 0x000fe60003800200 */
[----:B------:R1:W-:Y:S04]  /*28d0*/  @P4 STS.128 [R234+0x1000], RZ ;  /* 0x001000ffea004388 */ /* 0x0003e80000000c00 */
[----:B------:R1:W-:Y:S04]  /*28e0*/  @P4 STS.128 [R234+0x3000], RZ ;  /* 0x003000ffea004388 */ /* 0x0003e80000000c00 */
[----:B----4-:R1:W-:Y:S01]  /*28f0*/  STL [R1], R4 ;  /* 0x0000000401007387 */ /* 0x0103e20000100800 */
        /* <DEDUP_REMOVED lines=16> */
.L_x_804:
[----:B------:R-:W-:Y:S05]  /*2a00*/  BSYNC.RECONVERGENT B0 ;  /* 0x0000000000007941 */ /* 0x000fea0003800200 */
.L_x_803:
[----:B------:R-:W2:Y:S01]  /*2a10*/  LDCU.64 UR8, c[0x0][0x3d0] ;  /* 0x00007a00ff0877ac */ /* 0x000ea20008000a00 */
[----:B------:R-:W-:Y:S01]  /*2a20*/  MOV R0, UR14 ;  /* 0x0000000e00007c02 */ /* 0x000fe20008000f00 */
[----:B------:R-:W-:Y:S01]  /*2a30*/  BSSY.RECONVERGENT B0, `(.L_x_805) ;  /* 0x0000024000007945 */ /* 0x000fe20003800200 */
[----:B------:R-:W-:Y:S02]  /*2a40*/  UIADD3 UR17, UPT, UPT, -UR48, UR37, URZ ;  /* 0x0000002530117290 */ /* 0x000fe4000fffe1ff */
[----:B------:R-:W-:Y:S01]  /*2a50*/  UIMAD UR53, UR47, UR14, URZ ;  /* 0x0000000e2f3572a4 */ /* 0x000fe2000f8e02ff */
[----:B-1--4-:R-:W-:-:S03]  /*2a60*/  IMAD.WIDE.U32 R2, R0, UR48, R10 ;  /* 0x0000003000027c25 */ /* 0x012fc6000f8e000a */
        /* <DEDUP_REMOVED lines=30> */
.L_x_806:
[----:B------:R2:W-:Y:S04]  /*2c50*/  STS.128 [R6+0xc000], RZ ;  /* 0x00c000ff06007388 */ /* 0x0005e80000000c00 */
[----:B------:R2:W-:Y:S02]  /*2c60*/  STS.128 [R6+0x10000], RZ ;  /* 0x010000ff06007388 */ /* 0x0005e40000000c00 */
.L_x_807:
[----:B------:R-:W-:Y:S05]  /*2c70*/  BSYNC.RECONVERGENT B0 ;  /* 0x0000000000007941 */ /* 0x000fea0003800200 */
.L_x_805:
        /* <DEDUP_REMOVED lines=29> */
.L_x_809:
[----:B------:R-:W-:Y:S05]  /*2e50*/  BSYNC.RECONVERGENT B0 ;  /* 0x0000000000007941 */ /* 0x000fea0003800200 */
.L_x_808:
        /* <DEDUP_REMOVED lines=26> */
.L_x_811:
[----:B------:R-:W-:Y:S05]  /*3000*/  BSYNC.RECONVERGENT B0 ;  /* 0x0000000000007941 */ /* 0x000fea0003800200 */
.L_x_810:
        /* <DEDUP_REMOVED lines=26> */
.L_x_813:
[----:B------:R-:W-:Y:S05]  /*31b0*/  BSYNC.RECONVERGENT B0 ;  /* 0x0000000000007941 */ /* 0x000fea0003800200 */
.L_x_812:
        /* <DEDUP_REMOVED lines=34> */
.L_x_815:
[----:B------:R1:W-:Y:S04]  /*33e0*/  STS.128 [R6+0x14000], RZ ;  /* 0x014000ff06007388 */ /* 0x0003e80000000c00 */
[----:B------:R1:W-:Y:S02]  /*33f0*/  STS.128 [R6+0x18000], RZ ;  /* 0x018000ff06007388 */ /* 0x0003e40000000c00 */
.L_x_816:
[----:B------:R-:W-:Y:S05]  /*3400*/  BSYNC.RECONVERGENT B0 ;  /* 0x0000000000007941 */ /* 0x000fea0003800200 */
.L_x_814:
[----:B------:R-:W3:Y:S02]  /*3410*/  LDC.64 R20, c[0x0][0x528] ;  /* 0x00014a00ff147b82 */ /* 0x000ee40000000a00 */
[----:B---3--:R3:W5:Y:S04]  /*3420*/  LDG.E.64 R14, desc[UR32][R20.64+0x8] ;  /* 0x00000820140e7981 */ /* 0x008768000c1e1b00 */
[----:B------:R-:W5:Y:S01]  /*3430*/  LDG.E.64 R20, desc[UR32][R20.64] ;  /* 0x0000002014147981 */ /* 0x000f62000c1e1b00 */
[----:B------:R-:W-:Y:S01]  /*3440*/  LOP3.LUT R244, R244, 0x1, RZ, 0xc0, !PT ;  /* 0x00000001f4f47812 */ /* 0x000fe200078ec0ff */
[----:B------:R-:W-:Y:S01]  /*3450*/  IMAD.U32 R0, RZ, RZ, UR36 ;  /* 0x00000024ff007e24 */ /* 0x000fe2000f8e00ff */
[----:B------:R-:W-:Y:S01]  /*3460*/  SHF.L.U32 R208, R28, 0x6, RZ ;  /* 0x000000061cd07819 */ /* 0x000fe200000006ff */
[----:B------:R-:W1:Y:S01]  /*3470*/  S2R R215, SR_TID.X ;  /* 0x0000000000d77919 */ /* 0x000e620000002100 */
[----:B------:R-:W-:Y:S01]  /*3480*/  BSSY.RECONVERGENT B0, `(.L_x_817) ;  /* 0x000001c000007945 */ /* 0x000fe20003800200 */
[----:B------:R-:W-:Y:S01]  /*3490*/  IMAD R244, R0, 0x4, R244 ;  /* 0x0000000400f47824 */ /* 0x000fe200078e02f4 */
[----:B------:R-:W-:Y:S01]  /*34a0*/  LOP3.LUT R7, R208, 0x1c0, RZ, 0xc0, !PT ;  /* 0x000001c0d0077812 */ /* 0x000fe200078ec0ff */
[----:B------:R3:W-:Y:S04]  /*34b0*/  @P5 STS.128 [R6+0x15000], RZ ;  /* 0x015000ff06005388 */ /* 0x0007e80000000c00 */
[----:B------:R3:W-:Y:S01]  /*34c0*/  @P5 STS.128 [R6+0x19000], RZ ;  /* 0x019000ff06005388 */ /* 0x0007e20000000c00 */
[----:B------:R-:W-:Y:S05]  /*34d0*/  @P5 BRA `(.L_x_818) ;  /* 0x0000000000585947 */ /* 0x000fea0003800000 */
[----:B------:R-:W4:Y:S01]  /*34e0*/  LDCU UR14, c[0x0][0x440] ;  /* 0x00008800ff0e77ac */ /* 0x000f220008000800 */
[----:B--2---:R-:W-:Y:S01]  /*34f0*/  MOV R3, R12 ;  /* 0x0000000c00037202 */ /* 0x004fe20000000f00 */
[----:B------:R-:W-:Y:S01]  /*3500*/  IMAD R0, R19, UR12, RZ ;  /* 0x0000000c13007c24 */ /* 0x000fe2000f8e02ff */
[----:B------:R-:W2:Y:S01]  /*3510*/  LDCU.64 UR8, c[0x0][0x390] ;  /* 0x00007200ff0877ac */ /* 0x000ea20008000a00 */
[----:B------:R-:W-:Y:S02]  /*3520*/  IMAD.MOV.U32 R2, RZ, RZ, R8 ;  /* 0x000000ffff027224 */ /* 0x000fe400078e0008 */
[C---:B------:R-:W-:Y:S02]  /*3530*/  IMAD R0, R16.reuse, UR13, R0 ;  /* 0x0000000d10007c24 */ /* 0x040fe4000f8e0200 */
[----:B------:R-:W-:-:S04]  /*3540*/  IMAD.WIDE.U32 R4, R16, UR12, R2 ;  /* 0x0000000c10047c25 */ /* 0x000fc8000f8e0002 */
[----:B------:R-:W-:Y:S01]  /*3550*/  IMAD.IADD R0, R5, 0x1, R0 ;  /* 0x0000000105007824 */ /* 0x000fe200078e0200 */
[----:B----4-:R-:W-:Y:S02]  /*3560*/  ISETP.GE.AND P1, PT, R10, UR14, PT ;  /* 0x0000000e0a007c0c */ /* 0x010fe4000bf26270 */
        /* <DEDUP_REMOVED lines=13> */
.L_x_818:
[----:B------:R-:W-:Y:S05]  /*3640*/  BSYNC.RECONVERGENT B0 ;  /* 0x0000000000007941 */ /* 0x000fea0003800200 */
.L_x_817:
[----:B------:R1:W-:Y:S01]  /*3650*/  @P4 STS.128 [R6+0x16000], RZ ;  /* 0x016000ff06004388 */ /* 0x0003e20000000c00 */
[----:B--2---:R-:W-:Y:S01]  /*3660*/  SHF.R.U32.HI R2, RZ, 0x4, R28 ;  /* 0x00000004ff027819 */ /* 0x004fe2000001161c */
[----:B------:R-:W-:Y:S01]  /*3670*/  IMAD.U32 R0, RZ, RZ, UR35 ;  /* 0x00000023ff007e24 */ /* 0x000fe2000f8e00ff */
[----:B------:R-:W-:Y:S01]  /*3680*/  LOP3.LUT R16, R7, 0x38, R26, 0xf8, !PT ;  /* 0x0000003807107812 */ /* 0x000fe200078ef81a */
[----:B------:R2:W-:Y:S01]  /*3690*/  @P4 STS.128 [R6+0x1a000], RZ ;  /* 0x01a000ff06004388 */ /* 0x0005e20000000c00 */
[----:B------:R-:W-:Y:S01]  /*36a0*/  LOP3.LUT R2, R2, 0x8, RZ, 0xc0, !PT ;  /* 0x0000000802027812 */ /* 0x000fe200078ec0ff */
[----:B------:R-:W-:Y:S01]  /*36b0*/  IMAD.SHL.U32 R209, R28, 0x20, RZ ;  /* 0x000000201cd17824 */ /* 0x000fe200078e00ff */
[----:B------:R-:W-:Y:S01]  /*36c0*/  LOP3.LUT R4, R208, 0x200, RZ, 0xc0, !PT ;  /* 0x00000200d0047812 */ /* 0x000fe200078ec0ff */
[----:B------:R-:W-:Y:S01]  /*36d0*/  IMAD.U32 R7, RZ, RZ, UR39 ;  /* 0x00000027ff077e24 */ /* 0x000fe2000f8e00ff */
[----:B------:R-:W-:Y:S01]  /*36e0*/  LOP3.LUT R2, R2, 0x10, R28, 0xf8, !PT ;  /* 0x0000001002027812 */ /* 0x000fe200078ef81c */
[----:B------:R-:W1:Y:S01]  /*36f0*/  LDCU UR14, c[0x0][0x440] ;  /* 0x00008800ff0e77ac */ /* 0x000e620008000800 */
[----:B------:R-:W-:Y:S01]  /*3700*/  IADD3 R5, PT, PT, R0, UR37, R245 ;  /* 0x0000002500057c10 */ /* 0x000fe2000fffe0f5 */
[----:B------:R-:W-:Y:S01]  /*3710*/  BSSY.RECONVERGENT B0, `(.L_x_819) ;  /* 0x0000020000007945 */ /* 0x000fe20003800200 */
[----:B------:R-:W-:-:S02]  /*3720*/  LOP3.LUT R4, R4, 0x400, R209, 0xf8, !PT ;  /* 0x0000040004047812 */ /* 0x000fc400078ef8d1 */
[----:B------:R-:W-:Y:S02]  /*3730*/  LOP3.LUT R3, R16, 0x8, R29, 0x78, !PT ;  /* 0x0000000810037812 */ /* 0x000fe400078e781d */
[----:B------:R-:W-:Y:S02]  /*3740*/  LOP3.LUT R2, R2, R16, RZ, 0x3c, !PT ;  /* 0x0000001002027212 */ /* 0x000fe400078e3cff */
[----:B------:R-:W-:Y:S02]  /*3750*/  LOP3.LUT R0, R16, 0x8, R28, 0x78, !PT ;  /* 0x0000000810007812 */ /* 0x000fe400078e781c */
[----:B------:R-:W-:Y:S02]  /*3760*/  IADD3 R235, PT, PT, R5, -0x1f, -R7 ;  /* 0xffffffe105eb7810 */ /* 0x000fe40007ffe807 */
[----:B------:R-:W-:Y:S02]  /*3770*/  LOP3.LUT R213, R4, R3, RZ, 0xfc, !PT ;  /* 0x0000000304d57212 */ /* 0x000fe400078efcff */
[----:B------:R-:W-:-:S02]  /*3780*/  LOP3.LUT R208, R2, 0x200, R208, 0xf8, !PT ;  /* 0x0000020002d07812 */ /* 0x000fc400078ef8d0 */
[----:B------:R-:W-:Y:S01]  /*3790*/  LOP3.LUT R209, R0, 0x7a00, R209, 0xf8, !PT ;  /* 0x00007a0000d17812 */ /* 0x000fe200078ef8d1 */
[----:B-12---:R-:W-:Y:S06]  /*37a0*/  @P4 BRA `(.L_x_820) ;  /* 0x0000000000584947 */ /* 0x006fec0003800000 */
[----:B------:R-:W1:Y:S01]  /*37b0*/  LDCU UR15, c[0x0][0x440] ;  /* 0x00008800ff0f77ac */ /* 0x000e620008000800 */
[----:B------:R-:W-:Y:S01]  /*37c0*/  MOV R3, R12 ;  /* 0x0000000c00037202 */ /* 0x000fe20000000f00 */
[----:B------:R-:W-:Y:S01]  /*37d0*/  IMAD R0, R22, UR12, RZ ;  /* 0x0000000c16007c24 */ /* 0x000fe2000f8e02ff */
[----:B------:R-:W2:Y:S01]  /*37e0*/  LDCU.64 UR8, c[0x0][0x390] ;  /* 0x00007200ff0877ac */ /* 0x000ea20008000a00 */
[----:B------:R-:W-:Y:S02]  /*37f0*/  IMAD.MOV.U32 R2, RZ, RZ, R8 ;  /* 0x000000ffff027224 */ /* 0x000fe400078e0008 */
        /* <DEDUP_REMOVED lines=17> */
.L_x_820:
[----:B------:R-:W-:Y:S05]  /*3910*/  BSYNC.RECONVERGENT B0 ;  /* 0x0000000000007941 */ /* 0x000fea0003800200 */
.L_x_819:
[----:B------:R2:W-:Y:S01]  /*3920*/  @P3 STS.128 [R6+0x17000], RZ ;  /* 0x017000ff06003388 */ /* 0x0005e20000000c00 */
[----:B------:R-:W-:Y:S03]  /*3930*/  BSSY.RECONVERGENT B0, `(.L_x_821) ;  /* 0x0000019000007945 */ /* 0x000fe60003800200 */
[----:B------:R2:W-:Y:S01]  /*3940*/  @P3 STS.128 [R6+0x1b000], RZ ;  /* 0x01b000ff06003388 */ /* 0x0005e20000000c00 */
[----:B------:R-:W-:Y:S05]  /*3950*/  @P3 BRA `(.L_x_822) ;  /* 0x0000000000583947 */ /* 0x000fea0003800000 */
[----:B------:R-:W3:Y:S01]  /*3960*/  LDCU UR15, c[0x0][0x440] ;  /* 0x00008800ff0f77ac */ /* 0x000ee20008000800 */
[----:B------:R-:W-:Y:S01]  /*3970*/  MOV R5, R12 ;  /* 0x0000000c00057202 */ /* 0x000fe20000000f00 */
        /* <DEDUP_REMOVED lines=20> */
.L_x_822:
[----:B------:R-:W-:Y:S05]  /*3ac0*/  BSYNC.RECONVERGENT B0 ;  /* 0x0000000000007941 */ /* 0x000fea0003800200 */
.L_x_821:
[C---:B------:R-:W-:Y:S01]  /*3ad0*/  IMAD.SHL.U32 R0, R215.reuse, 0x40, RZ ;  /* 0x00000040d7007824 */ /* 0x040fe200078e00ff */
[----:B------:R-:W-:Y:S01]  /*3ae0*/  UIMAD UR9, UR24, UR44, UR23 ;  /* 0x0000002c180972a4 */ /* 0x000fe2000f8e0217 */
[C---:B-1234-:R-:W-:Y:S01]  /*3af0*/  IMAD.SHL.U32 R6, R215.reuse, 0x20, RZ ;  /* 0x00000020d7067824 */ /* 0x05efe200078e00ff */
[--C-:B------:R-:W-:Y:S01]  /*3b00*/  SHF.R.U32.HI R8, RZ, 0x1, R215.reuse ;  /* 0x00000001ff087819 */ /* 0x100fe200000116d7 */
[C---:B------:R-:W-:Y:S01]  /*3b10*/  IMAD.SHL.U32 R9, R215.reuse, 0x2, RZ ;  /* 0x00000002d7097824 */ /* 0x040fe200078e00ff */
[C---:B------:R-:W-:Y:S01]  /*3b20*/  LOP3.LUT R4, R0.reuse, 0x1c0, RZ, 0xc0, !PT ;  /* 0x000001c000047812 */ /* 0x040fe200078ec0ff */
[C---:B------:R-:W-:Y:S01]  /*3b30*/  IMAD.SHL.U32 R216, R215.reuse, 0x8, RZ ;  /* 0x00000008d7d87824 */ /* 0x040fe200078e00ff */
[----:B------:R-:W-:Y:S01]  /*3b40*/  LOP3.LUT R2, R0, 0x200, RZ, 0xc0, !PT ;  /* 0x0000020000027812 */ /* 0x000fe200078ec0ff */
[----:B------:R-:W-:Y:S01]  /*3b50*/  IMAD.SHL.U32 R7, R215, 0x10, RZ ;  /* 0x00000010d7077824 */ /* 0x000fe200078e00ff */
[----:B------:R-:W-:Y:S01]  /*3b60*/  LOP3.LUT R3, R9, 0x7006, R6, 0xc8, !PT ;  /* 0x0000700609037812 */ /* 0x000fe200078ec806 */
[----:B------:R-:W-:Y:S01]  /*3b70*/  USHF.L.U32 UR9, UR9, 0x5, URZ ;  /* 0x0000000509097899 */ /* 0x000fe200080006ff */
[----:B------:R-:W-:Y:S01]  /*3b80*/  LOP3.LUT R0, R4, 0x38, R216, 0xf8, !PT ;  /* 0x0000003804007812 */ /* 0x000fe200078ef8d8 */
[----:B------:R-:W1:Y:S01]  /*3b90*/  LDC R243, c[0x0][0x44c] ;  /* 0x00011300fff37b82 */ /* 0x000e620000000800 */
[----:B------:R-:W-:Y:S01]  /*3ba0*/  LOP3.LUT R7, R7, 0x1c0, RZ, 0xc0, !PT ;  /* 0x000001c007077812 */ /* 0x000fe200078ec0ff */
[----:B------:R-:W-:Y:S01]  /*3bb0*/  USHF.R.S32.HI UR13, URZ, 0x1f, UR9 ;  /* 0x0000001fff0d7899 */ /* 0x000fe20008011409 */
[--C-:B------:R-:W-:Y:S01]  /*3bc0*/  LOP3.LUT R5, R3, 0x400, R6.reuse, 0xf8, !PT ;  /* 0x0000040003057812 */ /* 0x100fe200078ef806 */
[----:B------:R-:W0:Y:S01]  /*3bd0*/  LDGDEPBAR ;  /* 0x00000000000079af */ /* 0x000e220000000000 */
[----:B------:R-:W-:Y:S01]  /*3be0*/  LOP3.LUT R3, R0, 0x8, R215, 0x78, !PT ;  /* 0x0000000800037812 */ /* 0x000fe200078e78d7 */
[----:B------:R-:W-:Y:S01]  /*3bf0*/  IMAD.MOV.U32 R202, RZ, RZ, 0x40 ;  /* 0x00000040ffca7424 */ /* 0x000fe200078e00ff */
[----:B------:R-:W-:Y:S01]  /*3c00*/  LOP3.LUT R4, R7, 0x38, R9, 0xf8, !PT ;  /* 0x0000003807047812 */ /* 0x000fe200078ef809 */
[----:B------:R-:W-:Y:S01]  /*3c10*/  IMAD.MOV.U32 R201, RZ, RZ, 0x20 ;  /* 0x00000020ffc97424 */ /* 0x000fe200078e00ff */
[----:B------:R-:W-:Y:S01]  /*3c20*/  LOP3.LUT R2, R2, 0x400, R6, 0xf8, !PT ;  /* 0x0000040002027812 */ /* 0x000fe200078ef806 */
[----:B------:R-:W-:Y:S01]  /*3c30*/  IMAD.MOV.U32 R238, RZ, RZ, R234 ;  /* 0x000000ffffee7224 */ /* 0x000fe200078e00ea */
[----:B------:R-:W-:-:S02]  /*3c40*/  LOP3.LUT R0, R0, 0x8, R8, 0x78, !PT ;  /* 0x0000000800007812 */ /* 0x000fc400078e7808 */
[----:B------:R-:W-:Y:S02]  /*3c50*/  CS2R R158, SRZ ;  /* 0x00000000009e7805 */ /* 0x000fe4000001ff00 */
[----:B------:R-:W-:Y:S02]  /*3c60*/  LOP3.LUT R6, R3, 0x7a00, R6, 0xf8, !PT ;  /* 0x00007a0003067812 */ /* 0x000fe400078ef806 */
[----:B------:R-:W-:Y:S02]  /*3c70*/  CS2R R156, SRZ ;  /* 0x00000000009c7805 */ /* 0x000fe4000001ff00 */
[----:B------:R-:W-:Y:S02]  /*3c80*/  LOP3.LUT R3, R4, 0x20, R8, 0x78, !PT ;  /* 0x0000002004037812 */ /* 0x000fe400078e7808 */
[----:B------:R-:W-:Y:S02]  /*3c90*/  CS2R R162, SRZ ;  /* 0x0000000000a27805 */ /* 0x000fe4000001ff00 */
[----:B------:R-:W-:Y:S01]  /*3ca0*/  LOP3.LUT R214, R2, R0, RZ, 0xfc, !PT ;  /* 0x0000000002d67212 */ /* 0x000fe200078efcff */
[----:B------:R-:W-:Y:S01]  /*3cb0*/  STL [R1+0xc], R6 ;  /* 0x00000c0601007387 */ /* 0x000fe20000100800 */
[----:B------:R-:W-:-:S02]  /*3cc0*/  LOP3.LUT R0, R5, R3, RZ, 0xfc, !PT ;  /* 0x0000000305007212 */ /* 0x000fc400078efcff */
[----:B------:R-:W-:Y:S02]  /*3cd0*/  CS2R R160, SRZ ;  /* 0x0000000000a07805 */ /* 0x000fe4000001ff00 */
[----:B-----5:R-:W-:Y:S02]  /*3ce0*/  IADD3 R248, P3, P0, R14, UR9, R248 ;  /* 0x000000090ef87c10 */ /* 0x020fe4000f87e0f8 */
[----:B------:R-:W-:Y:S02]  /*3cf0*/  CS2R R154, SRZ ;  /* 0x00000000009a7805 */ /* 0x000fe4000001ff00 */
[----:B------:R-:W-:Y:S01]  /*3d00*/  R2UR UR15, R21 ;  /* 0x00000000150f72ca */ /* 0x000fe200000e0000 */
[----:B------:R2:W-:Y:S01]  /*3d10*/  STL [R1+0x8], R0 ;  /* 0x0000080001007387 */ /* 0x0005e20000100800 */
[----:B------:R-:W-:Y:S02]  /*3d20*/  R2P PR, R28, 0x6 ;  /* 0x000000061c007804 */ /* 0x000fe40000000000 */
[----:B------:R-:W-:-:S02]  /*3d30*/  CS2R R152, SRZ ;  /* 0x0000000000987805 */ /* 0x000fc4000001ff00 */
[----:B------:R-:W-:Y:S02]  /*3d40*/  R2UR UR17, R20 ;  /* 0x00000000141172ca */ /* 0x000fe400000e0000 */
[----:B------:R-:W-:Y:S02]  /*3d50*/  CS2R R150, SRZ ;  /* 0x0000000000967805 */ /* 0x000fe4000001ff00 */
[----:B------:R-:W-:Y:S02]  /*3d60*/  LEA R209, R209, UR34, 0x1 ;  /* 0x00000022d1d17c11 */ /* 0x000fe4000f8e08ff */
[----:B------:R-:W-:Y:S02]  /*3d70*/  CS2R R148, SRZ ;  /* 0x0000000000947805 */ /* 0x000fe4000001ff00 */
[----:B------:R-:W-:Y:S02]  /*3d80*/  SEL R202, R202, 0xffffffc0, !P2 ;  /* 0xffffffc0caca7807 */ /* 0x000fe40005000000 */
[----:B------:R-:W-:-:S02]  /*3d90*/  CS2R R142, SRZ ;  /* 0x00000000008e7805 */ /* 0x000fc4000001ff00 */
[----:B------:R-:W-:Y:S02]  /*3da0*/  LEA R213, R213, UR34, 0x1 ;  /* 0x00000022d5d57c11 */ /* 0x000fe4000f8e08ff */
[----:B------:R-:W-:Y:S02]  /*3db0*/  CS2R R140, SRZ ;  /* 0x00000000008c7805 */ /* 0x000fe4000001ff00 */
[----:B------:R-:W-:Y:S01]  /*3dc0*/  LEA R208, R208, UR34, 0x1 ;  /* 0x00000022d0d07c11 */ /* 0x000fe2000f8e08ff */
[----:B------:R-:W-:Y:S01]  /*3dd0*/  IMAD.IADD R210, R202, 0x1, R209 ;  /* 0x00000001cad27824 */ /* 0x000fe200078e02d1 */
[----:B------:R-:W-:Y:S02]  /*3de0*/  SEL R201, R201, 0xffffffe0, !P1 ;  /* 0xffffffe0c9c97807 */ /* 0x000fe40004800000 */
        /* <DEDUP_REMOVED lines=11> */
[----:B--2---:R-:W-:Y:S01]  /*3ea0*/  IADD3.X R0, PT, PT, R15, UR13, RZ, P3, P0 ;  /* 0x0000000d0f007c10 */ /* 0x004fe20009fe04ff */
[----:B------:R-:W2:Y:S01]  /*3eb0*/  LDCU UR13, c[0x0][0x590] ;  /* 0x0000b200ff0d77ac */ /* 0x000ea20008000800 */
[----:B------:R-:W-:Y:S02]  /*3ec0*/  LOP3.LUT P0, RZ, R215, 0x4, RZ, 0xc0, !PT ;  /* 0x00000004d7ff7812 */ /* 0x000fe4000780c0ff */
[----:B------:R-:W-:-:S02]  /*3ed0*/  CS2R R122, SRZ ;  /* 0x00000000007a7805 */ /* 0x000fc4000001ff00 */
[----:B------:R-:W-:Y:S01]  /*3ee0*/  CS2R R120, SRZ ;  /* 0x0000000000787805 */ /* 0x000fe2000001ff00 */
[----:B------:R3:W-:Y:S01]  /*3ef0*/  STL [R1+0x4], R0 ;  /* 0x0000040001007387 */ /* 0x0007e20000100800 */
        /* <DEDUP_REMOVED lines=23> */
[----:B------:R-:W-:Y:S01]  /*4070*/  CS2R R72, SRZ ;  /* 0x0000000000487805 */ /* 0x000fe2000001ff00 */
[----:B---3--:R-:W-:Y:S01]  /*4080*/  IMAD.MOV.U32 R0, RZ, RZ, 0x10 ;  /* 0x00000010ff007424 */ /* 0x008fe200078e00ff */
        /* <DEDUP_REMOVED lines=19> */
[----:B------:R-:W-:Y:S01]  /*41c0*/  VIADD R244, R244, 0xfffffffc ;  /* 0xfffffffcf4f47836 */ /* 0x000fe20000000000 */
[----:B------:R-:W-:Y:S01]  /*41d0*/  LOP3.LUT P4, RZ, R215, 0x8, RZ, 0xc0, !PT ;  /* 0x00000008d7ff7812 */ /* 0x000fe2000788c0ff */
[----:B------:R-:W-:Y:S01]  /*41e0*/  VIADD R213, R213, UR10 ;  /* 0x0000000ad5d57c36 */ /* 0x000fe20008000000 */
[----:B------:R-:W-:Y:S01]  /*41f0*/  SHF.R.U32.HI R217, RZ, 0x3, R215 ;  /* 0x00000003ffd97819 */ /* 0x000fe200000116d7 */
[----:B------:R-:W-:Y:S01]  /*4200*/  VIADD R208, R208, UR10 ;  /* 0x0000000ad0d07c36 */ /* 0x000fe20008000000 */
[----:B------:R-:W-:Y:S01]  /*4210*/  SEL R0, R0, 0xfffffff0, !P0 ;  /* 0xfffffff000007807 */ /* 0x000fe20004000000 */
[C---:B------:R-:W-:Y:S01]  /*4220*/  IMAD.IADD R211, R201.reuse, 0x1, R209 ;  /* 0x00000001c9d37824 */ /* 0x040fe200078e02d1 */
[----:B------:R-:W-:Y:S01]  /*4230*/  LOP3.LUT R247, R2, 0x40, RZ, 0xfc, !PT ;  /* 0x0000004002f77812 */ /* 0x000fe200078efcff */
[----:B------:R-:W-:Y:S01]  /*4240*/  IMAD.IADD R212, R201, 0x1, R210 ;  /* 0x00000001c9d47824 */ /* 0x000fe200078e02d2 */
[----:B------:R-:W3:Y:S01]  /*4250*/  LDCU UR8, c[0x0][0x3e0] ;  /* 0x00007c00ff0877ac */ /* 0x000ee20008000800 */
[----:B------:R-:W-:Y:S01]  /*4260*/  IMAD.WIDE.U32 R248, R248, -0x2daee0ad, RZ ;  /* 0xd2511f53f8f87825 */ /* 0x000fe200078e00ff */
[----:B------:R-:W4:Y:S01]  /*4270*/  LDCU UR12, c[0x0][0x45c] ;  /* 0x00008b80ff0c77ac */ /* 0x000f220008000800 */
[----:B------:R-:W1:Y:S01]  /*4280*/  LDCU.U8 UR9, c[0x0][0x4f8] ;  /* 0x00009f00ff0977ac */ /* 0x000e620008000000 */
[----:B--2---:R-:W-:-:S02]  /*4290*/  USHF.L.U32 UR13, UR13, 0x6, URZ ;  /* 0x000000060d0d7899 */ /* 0x004fc400080006ff */
[----:B------:R-:W-:Y:S02]  /*42a0*/  UIADD3 UR46, UPT, UPT, UR46, 0x80, -UR37 ;  /* 0x000000802e2e7890 */ /* 0x000fe4000fffe825 */
[----:B------:R-:W-:Y:S02]  /*42b0*/  USHF.L.U32 UR50, UR50, 0x3, URZ ;  /* 0x0000000332327899 */ /* 0x000fe400080006ff */
[----:B------:R-:W-:Y:S02]  /*42c0*/  UIADD3 UR60, UPT, UPT, UR17, -0x61c88647, URZ ;  /* 0x9e3779b9113c7890 */ /* 0x000fe4000fffe0ff */
[----:B------:R-:W-:Y:S02]  /*42d0*/  UIADD3 UR59, UPT, UPT, UR15, -0x4498517b, URZ ;  /* 0xbb67ae850f3b7890 */ /* 0x000fe4000fffe0ff */
[----:B------:R-:W-:Y:S02]  /*42e0*/  UIADD3 UR58, UPT, UPT, UR17, 0x3c6ef372, URZ ;  /* 0x3c6ef372113a7890 */ /* 0x000fe4000fffe0ff */
[----:B------:R-:W-:-:S02]  /*42f0*/  UIADD3 UR55, UPT, UPT, UR15, 0x76cf5d0a, URZ ;  /* 0x76cf5d0a0f377890 */ /* 0x000fc4000fffe0ff */
[----:B------:R-:W-:Y:S02]  /*4300*/  UIADD3 UR54, UPT, UPT, UR17, -0x255992d5, URZ ;  /* 0xdaa66d2b11367890 */ /* 0x000fe4000fffe0ff */
[----:B------:R-:W-:Y:S02]  /*4310*/  UIADD3 UR53, UPT, UPT, UR15, 0x32370b8f, URZ ;  /* 0x32370b8f0f357890 */ /* 0x000fe4000fffe0ff */
[----:B------:R-:W-:Y:S02]  /*4320*/  UIADD3 UR52, UPT, UPT, UR17, 0x78dde6e4, URZ ;  /* 0x78dde6e411347890 */ /* 0x000fe4000fffe0ff */
[----:B------:R-:W-:Y:S02]  /*4330*/  UIADD3 UR48, UPT, UPT, UR15, -0x126145ec, URZ ;  /* 0xed9eba140f307890 */ /* 0x000fe4000fffe0ff */
[----:B------:R-:W-:Y:S02]  /*4340*/  UIADD3 UR47, UPT, UPT, UR17, 0x1715609d, URZ ;  /* 0x1715609d112f7890 */ /* 0x000fe4000fffe0ff */
[----:B------:R-:W-:-:S02]  /*4350*/  UIADD3 UR44, UPT, UPT, UR15, -0x56f99767, URZ ;  /* 0xa90668990f2c7890 */ /* 0x000fc4000fffe0ff */
[----:B------:R-:W-:Y:S02]  /*4360*/  UIADD3 UR39, UPT, UPT, UR17, -0x4ab325aa, URZ ;  /* 0xb54cda5611277890 */ /* 0x000fe4000fffe0ff */
[----:B-1-34-:R-:W-:-:S12]  /*4370*/  UIADD3 UR24, UPT, UPT, UR15, 0x646e171e, URZ ;  /* 0x646e171e0f187890 */ /* 0x01afd8000fffe0ff */
.L_x_825:
[----:B------:R-:W0:Y:S01]  /*4380*/  LDGDEPBAR ;  /* 0x00000000000079af */ /* 0x000e220000000000 */
[C---:B------:R-:W-:Y:S01]  /*4390*/  IMAD.IADD R0, R213.reuse, 0x1, R201 ;  /* 0x00000001d5007824 */ /* 0x040fe200078e02c9 */
[----:B------:R-:W-:Y:S01]  /*43a0*/  UIADD3 UR35, UPT, UPT, UR35, -0x40, URZ ;  /* 0xffffffc023237890 */ /* 0x000fe2000fffe0ff */
[----:B------:R-:W-:Y:S05]  /*43b0*/  IMAD.IADD R3, R213, 0x1, R202 ;  /* 0x00000001d5037824 */ /* 0x000fea00078e02ca */
[----:B------:R-:W2:Y:S01]  /*43c0*/  LDL R219, [R1+0x8] ;  /* 0x0000080001db7983 */ /* 0x000ea20000100800 */
[----:B------:R-:W-:Y:S01]  /*43d0*/  USHF.L.U32 UR10, UR41, 0x7, URZ ;  /* 0x00000007290a7899 */ /* 0x000fe200080006ff */
[----:B------:R-:W-:Y:S01]  /*43e0*/  SHF.R.U32.HI R220, RZ, 0x6, R215 ;  /* 0x00000006ffdc7819 */ /* 0x000fe200000116d7 */
[----:B------:R-:W-:Y:S01]  /*43f0*/  IMAD.IADD R2, R201, 0x1, R3 ;  /* 0x00000001c9027824 */ /* 0x000fe200078e0203 */
[----:B------:R-:W3:Y:S01]  /*4400*/  LDL R218, [R1+0x4] ;  /* 0x0000040001da7983 */ /* 0x000ee20000100800 */
[----:B------:R-:W-:Y:S01]  /*4410*/  UISETP.GE.AND UP0, UPT, UR35, UR46, UPT ;  /* 0x0000002e2300728c */ /* 0x000fe2000bf06270 */
[----:B-----5:R-:W-:Y:S01]  /*4420*/  FSETP.NEU.FTZ.AND P6, PT, R252, -INF , PT ;  /* 0xff800000fc00780b */ /* 0x020fe20003fdd000 */
[----:B------:R-:W-:Y:S01]  /*4430*/  UIADD3 UR10, UPT, UPT, UR10, 0x80, URZ ;  /* 0x000000800a0a7890 */ /* 0x000fe2000fffe0ff */
[----:B------:R-:W-:Y:S01]  /*4440*/  FSETP.NEU.FTZ.AND P5, PT, R251, -INF , PT ;  /* 0xff800000fb00780b */ /* 0x000fe20003fbd000 */
[----:B------:R-:W-:Y:S01]  /*4450*/  IMAD.SHL.U32 R246, R215, 0x10, RZ ;  /* 0x00000010d7f67824 */ /* 0x000fe200078e00ff */
[----:B------:R-:W-:Y:S02]  /*4460*/  UIADD3 UR36, UPT, UPT, UR36, -0x1, URZ ;  /* 0xffffffff24247890 */ /* 0x000fe4000fffe0ff */
[----:B------:R-:W-:Y:S02]  /*4470*/  UISETP.LT.AND UP0, UPT, UR10, UR37, UP0 ;  /* 0x000000250a00728c */ /* 0x000fe40008701270 */
[----:B------:R-:W-:Y:S04]  /*4480*/  LOP3.LUT R246, R246, 0x1c0, RZ, 0xc0, !PT ;  /* 0x000001c0f6f67812 */ /* 0x000fe800078ec0ff */
        /* <DEDUP_REMOVED lines=21> */
[----:B------:R-:W-:Y:S01]  /*45e0*/  LDSM.16.M88.4 R196, [R2] ;  /* 0x0000000002c4783b */ /* 0x000fe20000000200 */
[-C--:B------:R-:W-:Y:S07]  /*45f0*/  HMMA.16816.F32.BF16 R28, R28, R166.reuse, RZ ;  /* 0x000000a61c1c723c */ /* 0x080fee00000418ff */
[----:B------:R-:W-:Y:S01]  /*4600*/  LDSM.16.M88.4 R200, [R212+0xc000] ;  /* 0x00c00000d4c8783b */ /* 0x000fe20000000200 */
[----:B------:R-:W-:Y:S07]  /*4610*/  HMMA.16816.F32.BF16 R32, R32, R166, RZ ;  /* 0x000000a62020723c */ /* 0x000fee00000418ff */
[----:B------:R-:W4:Y:S01]  /*4620*/  LDSM.16.M88.4 R164, [R210+0xc800] ;  /* 0x00c80000d2a4783b */ /* 0x000f220000000200 */
[-C--:B------:R-:W-:Y:S07]  /*4630*/  HMMA.16816.F32.BF16 R4, R168, R172.reuse, R4 ;  /* 0x000000aca804723c */ /* 0x080fee0000041804 */
[----:B------:R-:W4:Y:S01]  /*4640*/  LDSM.16.M88.4 R204, [R2+0x1000] ;  /* 0x0010000002cc783b */ /* 0x000f220000000200 */
[C---:B-1----:R-:W-:Y:S08]  /*4650*/  HMMA.16816.F32.BF16 R8, R176.reuse, R172, R8 ;  /* 0x000000acb008723c */ /* 0x042ff00000041808 */
[-C--:B------:R-:W-:Y:S08]  /*4660*/  HMMA.16816.F32.BF16 R12, R176, R174.reuse, R12 ;  /* 0x000000aeb00c723c */ /* 0x080ff0000004180c */
[C---:B------:R-:W-:Y:S01]  /*4670*/  HMMA.16816.F32.BF16 R16, R168.reuse, R174, R16 ;  /* 0x000000aea810723c */ /* 0x040fe20000041810 */
[----:B------:R-:W-:Y:S07]  /*4680*/  LDSM.16.M88.4 R172, [R213+0x2000] ;  /* 0x00200000d5ac783b */ /* 0x000fee0000000200 */
[-C--:B----4-:R-:W-:Y:S08]  /*4690*/  HMMA.16816.F32.BF16 R20, R168, R180.reuse, R20 ;  /* 0x000000b4a814723c */ /* 0x090ff00000041814 */
[C---:B------:R-:W-:Y:S08]  /*46a0*/  HMMA.16816.F32.BF16 R24, R176.reuse, R180, R24 ;  /* 0x000000b4b018723c */ /* 0x040ff00000041818 */
[-C--:B------:R-:W-:Y:S01]  /*46b0*/  HMMA.16816.F32.BF16 R28, R176, R182.reuse, R28 ;  /* 0x000000b6b01c723c */ /* 0x080fe2000004181c */
[----:B------:R-:W-:Y:S07]  /*46c0*/  LDSM.16.M88.4 R176, [R209+0x10000] ;  /* 0x01000000d1b0783b */ /* 0x000fee0000000200 */
[----:B------:R-:W-:Y:S01]  /*46d0*/  HMMA.16816.F32.BF16 R32, R168, R182, R32 ;  /* 0x000000b6a820723c */ /* 0x000fe20000041820 */
[----:B------:R-:W1:Y:S07]  /*46e0*/  LDSM.16.M88.4 R168, [R212+0xc800] ;  /* 0x00c80000d4a8783b */ /* 0x000e6e0000000200 */
[-C--:B------:R-:W-:Y:S01]  /*46f0*/  HMMA.16816.F32.BF16 R4, R184, R188.reuse, R4 ;  /* 0x000000bcb804723c */ /* 0x080fe20000041804 */
[----:B------:R-:W4:Y:S07]  /*4700*/  LDSM.16.M88.4 R180, [R213+0x3000] ;  /* 0x00300000d5b4783b */ /* 0x000f2e0000000200 */
[C---:B------:R-:W-:Y:S08]  /*4710*/  HMMA.16816.F32.BF16 R8, R192.reuse, R188, R8 ;  /* 0x000000bcc008723c */ /* 0x040ff00000041808 */
        /* <DEDUP_REMOVED lines=8> */
[----:B------:R-:W2:Y:S07]  /*47a0*/  LDSM.16.M88.4 R164, [R209+0x10800] ;  /* 0x01080000d1a4783b */ /* 0x000eae0000000200 */
[-C--:B------:R-:W-:Y:S01]  /*47b0*/  HMMA.16816.F32.BF16 R4, R196, R200.reuse, R4 ;  /* 0x000000c8c404723c */ /* 0x080fe20000041804 */
[----:B------:R1:W3:Y:S07]  /*47c0*/  LDSM.16.M88.4 R184, [R0+0x2000] ;  /* 0x0020000000b8783b */ /* 0x0002ee0000000200 */
[C---:B------:R-:W-:Y:S08]  /*47d0*/  HMMA.16816.F32.BF16 R8, R204.reuse, R200, R8 ;  /* 0x000000c8cc08723c */ /* 0x040ff00000041808 */
[-C--:B------:R-:W-:Y:S08]  /*47e0*/  HMMA.16816.F32.BF16 R12, R204, R202.reuse, R12 ;  /* 0x000000cacc0c723c */ /* 0x080ff0000004180c */
[C---:B------:R-:W-:Y:S01]  /*47f0*/  HMMA.16816.F32.BF16 R16, R196.reuse, R202, R16 ;  /* 0x000000cac410723c */ /* 0x040fe20000041810 */
[----:B------:R-:W-:Y:S01]  /*4800*/  LDSM.16.M88.4 R200, [R210+0x10000] ;  /* 0x01000000d2c8783b */ /* 0x000fe20000000200 */
[----:B-1----:R-:W-:Y:S04]  /*4810*/  IMAD.U32 R0, RZ, RZ, UR41 ;  /* 0x00000029ff007e24 */ /* 0x002fe8000f8e00ff */
[----:B------:R-:W-:Y:S02]  /*4820*/  IMAD R0, R0, 0x4, R220 ;  /* 0x0000000400007824 */ /* 0x000fe400078e02dc */
[-C--:B------:R-:W-:Y:S08]  /*4830*/  HMMA.16816.F32.BF16 R20, R196, R168.reuse, R20 ;  /* 0x000000a8c414723c */ /* 0x080ff00000041814 */
[C---:B------:R-:W-:Y:S08]  /*4840*/  HMMA.16816.F32.BF16 R24, R204.reuse, R168, R24 ;  /* 0x000000a8cc18723c */ /* 0x040ff00000041818 */
[-C--:B------:R-:W-:Y:S01]  /*4850*/  HMMA.16816.F32.BF16 R28, R204, R170.reuse, R28 ;  /* 0x000000aacc1c723c */ /* 0x080fe2000004181c */
[----:B------:R-:W-:Y:S07]  /*4860*/  LDSM.16.M88.4 R204, [R3+0x3000] ;  /* 0x0030000003cc783b */ /* 0x000fee0000000200 */
[----:B------:R-:W-:Y:S01]  /*4870*/  HMMA.16816.F32.BF16 R32, R196, R170, R32 ;  /* 0x000000aac420723c */ /* 0x000fe20000041820 */
[----:B------:R-:W1:Y:S07]  /*4880*/  LDSM.16.M88.4 R168, [R211+0x10800] ;  /* 0x01080000d3a8783b */ /* 0x000e6e0000000200 */
[-C--:B------:R-:W-:Y:S01]  /*4890*/  HMMA.16816.F32.BF16 R4, R172, R176.reuse, R4 ;  /* 0x000000b0ac04723c */ /* 0x080fe20000041804 */
[----:B------:R2:W1:Y:S07]  /*48a0*/  LDSM.16.M88.4 R196, [R3+0x2000] ;  /* 0x0020000003c4783b */ /* 0x00046e0000000200 */
[C---:B----4-:R-:W-:Y:S08]  /*48b0*/  HMMA.16816.F32.BF16 R8, R180.reuse, R176, R8 ;  /* 0x000000b0b408723c */ /* 0x050ff00000041808 */
[-C--:B------:R-:W-:Y:S08]  /*48c0*/  HMMA.16816.F32.BF16 R12, R180, R178.reuse, R12 ;  /* 0x000000b2b40c723c */ /* 0x080ff0000004180c */
[C---:B------:R-:W-:Y:S01]  /*48d0*/  HMMA.16816.F32.BF16 R16, R172.reuse, R178, R16 ;  /* 0x000000b2ac10723c */ /* 0x040fe20000041810 */
[----:B------:R-:W-:Y:S03]  /*48e0*/  LDSM.16.M88.4 R176, [R2+0x3000] ;  /* 0x0030000002b0783b */ /* 0x000fe60000000200 */
[----:B--2---:R-:W-:Y:S04]  /*48f0*/  LOP3.LUT R3, R0, UR15, R249, 0x96, !PT ;  /* 0x0000000f00037c12 */ /* 0x004fe8000f8e96f9 */
[-C--:B------:R-:W-:Y:S08]  /*4900*/  HMMA.16816.F32.BF16 R20, R172, R164.reuse, R20 ;  /* 0x000000a4ac14723c */ /* 0x080ff00000041814 */
[C---:B------:R-:W-:Y:S08]  /*4910*/  HMMA.16816.F32.BF16 R24, R180.reuse, R164, R24 ;  /* 0x000000a4b418723c */ /* 0x040ff00000041818 */
[-C--:B------:R-:W-:Y:S03]  /*4920*/  HMMA.16816.F32.BF16 R28, R180, R166.reuse, R28 ;  /* 0x000000a6b41c723c */ /* 0x080fe6000004181c */
[----:B------:R-:W-:Y:S05]  /*4930*/  IMAD.WIDE.U32 R182, R244, -0x326172a9, RZ ;  /* 0xcd9e8d57f4b67825 */ /* 0x000fea00078e00ff */
[----:B------:R-:W-:Y:S01]  /*4940*/  HMMA.16816.F32.BF16 R32, R172, R166, R32 ;  /* 0x000000a6ac20723c */ /* 0x000fe20000041820 */
[----:B------:R-:W2:Y:S07]  /*4950*/  LDSM.16.M88.4 R164, [R210+0x10800] ;  /* 0x01080000d2a4783b */ /* 0x000eae0000000200 */
[-C--:B---3--:R-:W-:Y:S01]  /*4960*/  HMMA.16816.F32.BF16 R4, R184, R188.reuse, R4 ;  /* 0x000000bcb804723c */ /* 0x088fe20000041804 */
[----:B------:R-:W-:Y:S07]  /*4970*/  LDSM.16.M88.4 R172, [R212+0x10000] ;  /* 0x01000000d4ac783b */ /* 0x000fee0000000200 */
[C---:B------:R-:W-:Y:S04]  /*4980*/  HMMA.16816.F32.BF16 R8, R192.reuse, R188, R8 ;  /* 0x000000bcc008723c */ /* 0x040fe80000041808 */
[----:B------:R-:W-:Y:S04]  /*4990*/  LOP3.LUT R188, R218, UR17, R183, 0x96, !PT ;  /* 0x00000011dabc7c12 */ /* 0x000fe8000f8e96b7 */
[-C--:B------:R-:W-:Y:S03]  /*49a0*/  HMMA.16816.F32.BF16 R12, R192, R190.reuse, R12 ;  /* 0x000000bec00c723c */ /* 0x080fe6000004180c */
[----:B------:R-:W-:Y:S05]  /*49b0*/  IMAD.WIDE.U32 R188, R188, -0x2daee0ad, RZ ;  /* 0xd2511f53bcbc7825 */ /* 0x000fea00078e00ff */
[C---:B------:R-:W-:Y:S08]  /*49c0*/  HMMA.16816.F32.BF16 R16, R184.reuse, R190, R16 ;  /* 0x000000beb810723c */ /* 0x040ff00000041810 */
[-C--:B-1----:R-:W-:Y:S08]  /*49d0*/  HMMA.16816.F32.BF16 R20, R184, R168.reuse, R20 ;  /* 0x000000a8b814723c */ /* 0x082ff00000041814 */
[C---:B------:R-:W-:Y:S08]  /*49e0*/  HMMA.16816.F32.BF16 R24, R192.reuse, R168, R24 ;  /* 0x000000a8c018723c */ /* 0x040ff00000041818 */
[-C--:B------:R-:W-:Y:S08]  /*49f0*/  HMMA.16816.F32.BF16 R28, R192, R170.reuse, R28 ;  /* 0x000000aac01c723c */ /* 0x080ff0000004181c */
[----:B------:R-:W-:Y:S01]  /*4a00*/  HMMA.16816.F32.BF16 R32, R184, R170, R32 ;  /* 0x000000aab820723c */ /* 0x000fe20000041820 */
[----:B------:R1:W3:Y:S03]  /*4a10*/  LDSM.16.M88.4 R168, [R2+0x2000] ;  /* 0x0020000002a8783b */ /* 0x0002e60000000200 */
[----:B------:R-:W-:Y:S01]  /*4a20*/  LEA R184, R219, UR4, 0x1 ;  /* 0x00000004dbb87c11 */ /* 0x000fe2000f8e08ff */
[----:B------:R-:W-:Y:S03]  /*4a30*/  VIADD R186, R244, 0x2 ;  /* 0x00000002f4ba7836 */ /* 0x000fe60000000000 */
[-C--:B------:R-:W-:Y:S05]  /*4a40*/  HMMA.16816.F32.BF16 R4, R196, R200.reuse, R4 ;  /* 0x000000c8c404723c */ /* 0x080fea0000041804 */
[C---:B------:R-:W-:Y:S02]  /*4a50*/  VIADD R0, R184.reuse, 0x20000 ;  /* 0x00020000b8007836 */ /* 0x040fe40000000000 */
[----:B------:R-:W-:Y:S01]  /*4a60*/  VIADD R185, R184, 0x20020 ;  /* 0x00020020b8b97836 */ /* 0x000fe20000000000 */
[C---:B------:R-:W-:Y:S04]  /*4a70*/  HMMA.16816.F32.BF16 R8, R204.reuse, R200, R8 ;  /* 0x000000c8cc08723c */ /* 0x040fe80000041808 */
[----:B------:R-:W-:Y:S01]  /*4a80*/  @P4 VIADD R185, R0, 0xffffffe0 ;  /* 0xffffffe000b94836 */ /* 0x000fe20000000000 */
[----:B------:R-:W-:Y:S01]  /*4a90*/  LOP3.LUT R200, R248, UR59, R189, 0x96, !PT ;  /* 0x0000003bf8c87c12 */ /* 0x000fe2000f8e96bd */
[----:B------:R-:W-:Y:S02]  /*4aa0*/  IMAD.WIDE.U32 R186, R186, -0x326172a9, RZ ;  /* 0xcd9e8d57baba7825 */ /* 0x000fe400078e00ff */
[-C--:B------:R-:W-:Y:S03]  /*4ab0*/  HMMA.16816.F32.BF16 R12, R204, R202.reuse, R12 ;  /* 0x000000cacc0c723c */ /* 0x080fe6000004180c */
[----:B------:R-:W-:Y:S01]  /*4ac0*/  LOP3.LUT R180, R218, UR17, R187, 0x96, !PT ;  /* 0x00000011dab47c12 */ /* 0x000fe2000f8e96bb */
[----:B-1----:R-:W-:Y:S04]  /*4ad0*/  IMAD.WIDE.U32 R2, R3, -0x326172a9, RZ ;  /* 0xcd9e8d5703027825 */ /* 0x002fe800078e00ff */
[C---:B------:R-:W-:Y:S01]  /*4ae0*/  HMMA.16816.F32.BF16 R16, R196.reuse, R202, R16 ;  /* 0x000000cac410723c */ /* 0x040fe20000041810 */
[----:B------:R-:W4:Y:S03]  /*4af0*/  LDL R202, [R1] ;  /* 0x0000000001ca7983 */ /* 0x000f260000100800 */
[----:B------:R-:W-:Y:S01]  /*4b00*/  IMAD.WIDE.U32 R180, R180, -0x2daee0ad, RZ ;  /* 0xd2511f53b4b47825 */ /* 0x000fe200078e00ff */
[----:B------:R-:W-:Y:S03]  /*4b10*/  LOP3.LUT R192, R186, UR60, R3, 0x96, !PT ;  /* 0x0000003cbac07c12 */ /* 0x000fe6000f8e9603 */
[-C--:B--2---:R-:W-:Y:S03]  /*4b20*/  HMMA.16816.F32.BF16 R20, R196, R164.reuse, R20 ;  /* 0x000000a4c414723c */ /* 0x084fe60000041814 */
[----:B------:R-:W-:Y:S01]  /*4b30*/  LOP3.LUT R190, R248, UR59, R181, 0x96, !PT ;  /* 0x0000003bf8be7c12 */ /* 0x000fe2000f8e96b5 */
[----:B------:R-:W-:Y:S04]  /*4b40*/  IMAD.WIDE.U32 R192, R192, -0x2daee0ad, RZ ;  /* 0xd2511f53c0c07825 */ /* 0x000fe800078e00ff */
[C---:B------:R-:W-:Y:S01]  /*4b50*/  HMMA.16816.F32.BF16 R24, R204.reuse, R164, R24 ;  /* 0x000000a4cc18723c */ /* 0x040fe20000041818 */
[----:B------:R-:W-:Y:S03]  /*4b60*/  IMAD.U32 R164, RZ, RZ, UR41 ;  /* 0x00000029ffa47e24 */ /* 0x000fe6000f8e00ff */
[----:B------:R-:W-:Y:S01]  /*4b70*/  LOP3.LUT R165, R182, UR60, R3, 0x96, !PT ;  /* 0x0000003cb6a57c12 */ /* 0x000fe2000f8e9603 */
[----:B------:R-:W-:Y:S04]  /*4b80*/  IMAD.WIDE.U32 R190, R190, -0x326172a9, RZ ;  /* 0xcd9e8d57bebe7825 */ /* 0x000fe800078e00ff */
[----:B------:R-:W-:Y:S01]  /*4b90*/  FMUL.FTZ R3, R251, 1.4426950216293334961 ;  /* 0x3fb8aa3bfb037820 */ /* 0x000fe20000410000 */
[-C--:B------:R-:W-:Y:S01]  /*4ba0*/  HMMA.16816.F32.BF16 R28, R204, R166.reuse, R28 ;  /* 0x000000a6cc1c723c */ /* 0x080fe2000004181c */
[----:B------:R-:W-:Y:S02]  /*4bb0*/  IMAD.MOV.U32 R182, RZ, RZ, 0x20 ;  /* 0x00000020ffb67424 */ /* 0x000fe400078e00ff */
[----:B------:R-:W-:Y:S01]  /*4bc0*/  IMAD.SHL.U32 R218, R215, 0x2, RZ ;  /* 0x00000002d7da7824 */ /* 0x000fe200078e00ff */
[----:B------:R-:W-:Y:S01]  /*4bd0*/  LOP3.LUT R187, R2, UR58, R191, 0x96, !PT ;  /* 0x0000003a02bb7c12 */ /* 0x000fe2000f8e96bf */
[----:B------:R-:W-:Y:S01]  /*4be0*/  IMAD.WIDE.U32 R200, R200, -0x326172a9, RZ ;  /* 0xcd9e8d57c8c87825 */ /* 0x000fe200078e00ff */
[----:B------:R-:W-:Y:S02]  /*4bf0*/  @!P1 VIADDMNMX R182, R235, -R182, UR37, PT ;  /* 0x00000025ebb69e46 */ /* 0x000fe4000b8009b6 */
[----:B------:R-:W-:Y:S01]  /*4c00*/  HMMA.16816.F32.BF16 R32, R196, R166, R32 ;  /* 0x000000a6c420723c */ /* 0x000fe20000041820 */
[----:B------:R-:W2:Y:S01]  /*4c10*/  LDL R197, [R1+0xc] ;  /* 0x00000c0001c57983 */ /* 0x000ea20000100800 */
[----:B------:R-:W-:Y:S02]  /*4c20*/  IMAD.MOV.U32 R196, RZ, RZ, 0x10 ;  /* 0x00000010ffc47424 */ /* 0x000fe400078e00ff */
[----:B------:R-:W-:Y:S01]  /*4c30*/  @!P1 LOP3.LUT R0, R218, 0x6, RZ, 0xc0, !PT ;  /* 0x00000006da009812 */ /* 0x000fe200078ec0ff */
[----:B------:R-:W-:Y:S01]  /*4c40*/  IMAD.SHL.U32 R205, R215, 0x20, RZ ;  /* 0x00000020d7cd7824 */ /* 0x000fe200078e00ff */
[----:B------:R-:W-:Y:S02]  /*4c50*/  SHF.R.U32.HI R218, RZ, 0x1, R215 ;  /* 0x00000001ffda7819 */ /* 0x000fe400000116d7 */
[-C--:B---3--:R-:W-:Y:S05]  /*4c60*/  HMMA.16816.F32.BF16 R4, R168, R172.reuse, R4 ;  /* 0x000000aca804723c */ /* 0x088fea0000041804 */
[----:B------:R-:W-:Y:S02]  /*4c70*/  @!P1 LOP3.LUT R0, R0, 0x1e0, R218, 0xf8, !PT ;  /* 0x000001e000009812 */ /* 0x000fe400078ef8da */
[----:B------:R-:W-:Y:S01]  /*4c80*/  LOP3.LUT R194, R2, UR58, R201, 0x96, !PT ;  /* 0x0000003a02c27c12 */ /* 0x000fe2000f8e96c9 */
[C---:B------:R-:W-:Y:S04]  /*4c90*/  HMMA.16816.F32.BF16 R8, R176.reuse, R172, R8 ;  /* 0x000000acb008723c */ /* 0x040fe80000041808 */
[----:B------:R-:W-:Y:S02]  /*4ca0*/  @!P1 IMAD R0, R164, 0x80, R0 ;  /* 0x00000080a4009824 */ /* 0x000fe400078e0200 */
[----:B------:R-:W-:Y:S01]  /*4cb0*/  FMUL.FTZ R2, R252, 1.4426950216293334961 ;  /* 0x3fb8aa3bfc027820 */ /* 0x000fe20000410000 */
[----:B------:R-:W-:Y:S01]  /*4cc0*/  IMAD.WIDE.U32 R164, R165, -0x2daee0ad, RZ ;  /* 0xd2511f53a5a47825 */ /* 0x000fe200078e00ff */
[----:B------:R-:W-:Y:S01]  /*4cd0*/  FSEL R3, R3, RZ, P5 ;  /* 0x000000ff03037208 */ /* 0x000fe20002800000 */
[-C--:B------:R-:W-:Y:S03]  /*4ce0*/  HMMA.16816.F32.BF16 R12, R176, R174.reuse, R12 ;  /* 0x000000aeb00c723c */ /* 0x080fe6000004180c */
[----:B------:R-:W-:Y:S01]  /*4cf0*/  IMAD.WIDE.U32 R194, R194, -0x2daee0ad, RZ ;  /* 0xd2511f53c2c27825 */ /* 0x000fe200078e00ff */
[----:B------:R-:W-:Y:S02]  /*4d00*/  LOP3.LUT R191, R188, UR55, R165, 0x96, !PT ;  /* 0x00000037bcbf7c12 */ /* 0x000fe4000f8e96a5 */
[----:B------:R-:W-:Y:S01]  /*4d10*/  LOP3.LUT R188, R180, UR55, R193, 0x96, !PT ;  /* 0x00000037b4bc7c12 */ /* 0x000fe2000f8e96c1 */
[----:B------:R-:W-:Y:S01]  /*4d20*/  FMUL.FTZ R180, R250, 1.4426950216293334961 ;  /* 0x3fb8aa3bfab47820 */ /* 0x000fe20000410000 */
[C---:B------:R-:W-:Y:S04]  /*4d30*/  HMMA.16816.F32.BF16 R16, R168.reuse, R174, R16 ;  /* 0x000000aea810723c */ /* 0x040fe80000041810 */
[----:B------:R-:W-:Y:S01]  /*4d40*/  LOP3.LUT R189, R164, UR53, R195, 0x96, !PT ;  /* 0x00000035a4bd7c12 */ /* 0x000fe2000f8e96c3 */
[----:B------:R-:W-:Y:S01]  /*4d50*/  @!P1 VIADD R186, R0, 0x1 ;  /* 0x0000000100ba9836 */ /* 0x000fe20000000000 */
[----:B------:R-:W1:Y:S01]  /*4d60*/  LDSM.16.M88.4 R164, [R212+0x10800] ;  /* 0x01080000d4a4783b */ /* 0x000e620000000200 */
[----:B------:R-:W-:Y:S01]  /*4d70*/  FSEL R172, R2, RZ, P6 ;  /* 0x000000ff02ac7208 */ /* 0x000fe20003000000 */
[----:B------:R-:W-:Y:S01]  /*4d80*/  @!P1 VIADD R174, R0, 0x8 ;  /* 0x0000000800ae9836 */ /* 0x000fe20000000000 */
[----:B------:R-:W-:Y:S01]  /*4d90*/  SEL R196, R196, 0xfffffff0, !P0 ;  /* 0xfffffff0c4c47807 */ /* 0x000fe20004000000 */
[----:B------:R-:W-:Y:S01]  /*4da0*/  @!P1 VIADD R175, R0, 0x9 ;  /* 0x0000000900af9836 */ /* 0x000fe20000000000 */
[----:B------:R-:W-:Y:S04]  /*4db0*/  @!P1 ISETP.GE.AND P5, PT, R186, R182, PT ;  /* 0x000000b6ba00920c */ /* 0x000fe80003fa6270 */
[----:B------:R-:W-:Y:S01]  /*4dc0*/  @!P1 FSEL R5, R5, -INF , !P5 ;  /* 0xff80000005059808 */ /* 0x000fe20006800000 */
[-C--:B-1----:R-:W-:Y:S08]  /*4dd0*/  HMMA.16816.F32.BF16 R20, R168, R164.reuse, R20 ;  /* 0x000000a4a814723c */ /* 0x082ff00000041814 */
[C---:B------:R-:W-:Y:S08]  /*4de0*/  HMMA.16816.F32.BF16 R24, R176.reuse, R164, R24 ;  /* 0x000000a4b018723c */ /* 0x040ff00000041818 */
[-C--:B------:R-:W-:Y:S08]  /*4df0*/  HMMA.16816.F32.BF16 R28, R176, R166.reuse, R28 ;  /* 0x000000a6b01c723c */ /* 0x080ff0000004181c */
[----:B------:R-:W-:Y:S04]  /*4e00*/  HMMA.16816.F32.BF16 R32, R168, R166, R32 ;  /* 0x000000a6a820723c */ /* 0x000fe80000041820 */
[----:B------:R-:W-:Y:S04]  /*4e10*/  IMAD.WIDE.U32 R166, R189, -0x326172a9, RZ ;  /* 0xcd9e8d57bda67825 */ /* 0x000fe800078e00ff */
[C---:B----4-:R-:W-:Y:S01]  /*4e20*/  FMUL.FTZ R183, R202.reuse, 1.4426950216293334961 ;  /* 0x3fb8aa3bcab77820 */ /* 0x050fe20000410000 */
[----:B------:R-:W-:Y:S01]  /*4e30*/  FSETP.NEU.FTZ.AND P2, PT, R202, -INF , PT ;  /* 0xff800000ca00780b */ /* 0x000fe20003f5d000 */
[----:B------:R-:W-:Y:S03]  /*4e40*/  IMAD.MOV.U32 R202, RZ, RZ, 0x18 ;  /* 0x00000018ffca7424 */ /* 0x000fe600078e00ff */
[----:B------:R-:W-:Y:S02]  /*4e50*/  FSEL R183, R183, RZ, P2 ;  /* 0x000000ffb7b77208 */ /* 0x000fe40001000000 */
[----:B------:R-:W-:Y:S02]  /*4e60*/  FSETP.NEU.FTZ.AND P2, PT, R250, -INF , PT ;  /* 0xff800000fa00780b */ /* 0x000fe40003f5d000 */
[C---:B------:R-:W-:Y:S01]  /*4e70*/  @!P1 VIADDMNMX R181, R235.reuse, -R202, UR37, PT ;  /* 0x00000025ebb59e46 */ /* 0x040fe2000b8009ca */
[----:B------:R-:W-:Y:S01]  /*4e80*/  IMAD.MOV.U32 R202, RZ, RZ, 0x8 ;  /* 0x00000008ffca7424 */ /* 0x000fe200078e00ff */
[----:B------:R-:W-:Y:S02]  /*4e90*/  FSEL R2, R180, RZ, P2 ;  /* 0x000000ffb4027208 */ /* 0x000fe40001000000 */
[C---:B------:R-:W-:Y:S02]  /*4ea0*/  @!P1 ISETP.GE.AND P2, PT, R0.reuse, R182, PT ;  /* 0x000000b60000920c */ /* 0x040fe40003f46270 */
[-C--:B------:R-:W-:Y:S02]  /*4eb0*/  @!P1 ISETP.GE.AND P6, PT, R0, R181.reuse, PT ;  /* 0x000000b50000920c */ /* 0x080fe40003fc6270 */
[----:B------:R-:W-:Y:S02]  /*4ec0*/  @!P1 FSEL R4, R4, -INF , !P2 ;  /* 0xff80000004049808 */ /* 0x000fe40005000000 */
[C---:B------:R-:W-:Y:S02]  /*4ed0*/  @!P1 VIMNMX R180, PT, PT, R235.reuse, UR37, PT ;  /* 0x00000025ebb49c48 */ /* 0x040fe4000bfe0100 */
[----:B------:R-:W-:Y:S01]  /*4ee0*/  @!P1 FSEL R6, R6, -INF , !P6 ;  /* 0xff80000006069808 */ /* 0x000fe20007000000 */
[----:B------:R-:W-:Y:S01]  /*4ef0*/  FFMA.FTZ R4, R4, UR12, -R183 ;  /* 0x0000000c04047c23 */ /* 0x000fe200080108b7 */
[C---:B------:R-:W-:Y:S02]  /*4f00*/  @!P1 ISETP.GE.AND P2, PT, R186.reuse, R181, PT ;  /* 0x000000b5ba00920c */ /* 0x040fe40003f46270 */
[----:B------:R-:W-:Y:S01]  /*4f10*/  @!P1 ISETP.GE.AND P6, PT, R186, R180, PT ;  /* 0x000000b4ba00920c */ /* 0x000fe20003fc6270 */
[----:B------:R1:W3:Y:S01]  /*4f20*/  MUFU.EX2 R203, R4 ;  /* 0x0000000400cb7308 */ /* 0x0002e20000000800 */
[----:B------:R-:W-:Y:S01]  /*4f30*/  @!P1 VIADDMNMX R173, R235, R202, UR37, PT ;  /* 0x00000025ebad9e46 */ /* 0x000fe2000b8001ca */
[--C-:B------:R-:W-:Y:S01]  /*4f40*/  FFMA.FTZ R6, R6, UR12, -R172.reuse ;  /* 0x0000000c06067c23 */ /* 0x100fe200080108ac */
[----:B------:R-:W-:Y:S02]  /*4f50*/  @!P1 FSEL R7, R7, -INF , !P2 ;  /* 0xff80000007079808 */ /* 0x000fe40005000000 */
[----:B------:R-:W-:Y:S02]  /*4f60*/  @!P1 FSEL R9, R9, -INF , !P6 ;  /* 0xff80000009099808 */ /* 0x000fe40007000000 */
[-C--:B------:R-:W-:Y:S01]  /*4f70*/  @!P1 ISETP.GE.AND P2, PT, R186, R173.reuse, PT ;  /* 0x000000adba00920c */ /* 0x080fe20003f46270 */
[----:B------:R-:W-:Y:S01]  /*4f80*/  FFMA.FTZ R7, R7, UR12, -R172 ;  /* 0x0000000c07077c23 */ /* 0x000fe200080108ac */
[-C--:B------:R-:W-:Y:S01]  /*4f90*/  @!P1 ISETP.GE.AND P6, PT, R174, R180.reuse, PT ;  /* 0x000000b4ae00920c */ /* 0x080fe20003fc6270 */
[----:B------:R-:W-:Y:S01]  /*4fa0*/  FFMA.FTZ R9, R9, UR12, -R3 ;  /* 0x0000000c09097c23 */ /* 0x000fe20008010803 */
[----:B------:R-:W-:Y:S01]  /*4fb0*/  @!P1 ISETP.GE.AND P5, PT, R0, R180, PT ;  /* 0x000000b40000920c */ /* 0x000fe20003fa6270 */
[----:B------:R-:W-:Y:S01]  /*4fc0*/  MUFU.EX2 R226, R6 ;  /* 0x0000000600e27308 */ /* 0x000fe20000000800 */
[----:B------:R-:W-:Y:S02]  /*4fd0*/  @!P1 FSEL R11, R11, -INF , !P2 ;  /* 0xff8000000b0b9808 */ /* 0x000fe40005000000 */
[----:B------:R-:W-:Y:S01]  /*4fe0*/  @!P1 FSEL R12, R12, -INF , !P6 ;  /* 0xff8000000c0c9808 */ /* 0x000fe20007000000 */
[----:B-1----:R-:W-:Y:S01]  /*4ff0*/  FFMA.FTZ R4, R5, UR12, -R183 ;  /* 0x0000000c05047c23 */ /* 0x002fe200080108b7 */
[-C--:B------:R-:W-:Y:S01]  /*5000*/  @!P1 ISETP.GE.AND P2, PT, R174, R173.reuse, PT ;  /* 0x000000adae00920c */ /* 0x080fe20003f46270 */
[----:B------:R-:W-:Y:S01]  /*5010*/  @!P1 VIADD R5, R0, 0x10 ;  /* 0x0000001000059836 */ /* 0x000fe20000000000 */
[-C--:B------:R-:W-:Y:S03]  /*5020*/  @!P1 ISETP.GE.AND P6, PT, R175, R173.reuse, PT ;  /* 0x000000adaf00920c */ /* 0x080fe60003fc6270 */
[----:B------:R1:W4:Y:S01]  /*5030*/  MUFU.EX2 R204, R4 ;  /* 0x0000000400cc7308 */ /* 0x0003220000000800 */
[----:B------:R-:W-:Y:S01]  /*5040*/  @!P1 FSEL R8, R8, -INF , !P5 ;  /* 0xff80000008089808 */ /* 0x000fe20006800000 */
[--C-:B------:R-:W-:Y:S01]  /*5050*/  FFMA.FTZ R11, R11, UR12, -R2.reuse ;  /* 0x0000000c0b0b7c23 */ /* 0x100fe20008010802 */
[----:B------:R-:W-:Y:S01]  /*5060*/  @!P1 ISETP.GE.AND P5, PT, R0, R173, PT ;  /* 0x000000ad0000920c */ /* 0x000fe20003fa6270 */
[--C-:B------:R-:W-:Y:S01]  /*5070*/  FFMA.FTZ R12, R12, UR12, -R3.reuse ;  /* 0x0000000c0c0c7c23 */ /* 0x100fe20008010803 */
[----:B------:R-:W-:Y:S01]  /*5080*/  @!P1 FSEL R14, R14, -INF , !P2 ;  /* 0xff8000000e0e9808 */ /* 0x000fe20005000000 */
[----:B------:R-:W-:Y:S01]  /*5090*/  FFMA.FTZ R8, R8, UR12, -R3 ;  /* 0x0000000c08087c23 */ /* 0x000fe20008010803 */
[----:B------:R-:W-:Y:S03]  /*50a0*/  @!P1 FSEL R15, R15, -INF , !P6 ;  /* 0xff8000000f0f9808 */ /* 0x000fe60007000000 */
[----:B------:R-:W-:Y:S01]  /*50b0*/  MUFU.EX2 R230, R9 ;  /* 0x0000000900e67308 */ /* 0x000fe20000000800 */
[-C--:B------:R-:W-:Y:S01]  /*50c0*/  @!P1 ISETP.GE.AND P2, PT, R174, R181.reuse, PT ;  /* 0x000000b5ae00920c */ /* 0x080fe20003f46270 */
[--C-:B------:R-:W-:Y:S01]  /*50d0*/  FFMA.FTZ R14, R14, UR12, -R2.reuse ;  /* 0x0000000c0e0e7c23 */ /* 0x100fe20008010802 */
[----:B------:R-:W-:Y:S01]  /*50e0*/  @!P1 ISETP.GE.AND P6, PT, R175, R182, PT ;  /* 0x000000b6af00920c */ /* 0x000fe20003fc6270 */
[--C-:B------:R-:W-:Y:S01]  /*50f0*/  FFMA.FTZ R15, R15, UR12, -R2.reuse ;  /* 0x0000000c0f0f7c23 */ /* 0x100fe20008010802 */
[----:B------:R-:W-:Y:S02]  /*5100*/  @!P1 FSEL R10, R10, -INF , !P5 ;  /* 0xff8000000a0a9808 */ /* 0x000fe40006800000 */
[----:B------:R-:W-:Y:S03]  /*5110*/  @!P1 ISETP.GE.AND P5, PT, R175, R180, PT ;  /* 0x000000b4af00920c */ /* 0x000fe60003fa6270 */
[----:B------:R2:W-:Y:S01]  /*5120*/  MUFU.EX2 R231, R8 ;  /* 0x0000000800e77308 */ /* 0x0005e20000000800 */
[----:B-1----:R-:W-:Y:S01]  /*5130*/  @!P1 VIADD R4, R0, 0x11 ;  /* 0x0000001100049836 */ /* 0x002fe20000000000 */
[----:B------:R-:W-:Y:S01]  /*5140*/  @!P1 FSEL R17, R17, -INF , !P6 ;  /* 0xff80000011119808 */ /* 0x000fe20007000000 */
[----:B------:R-:W-:Y:S01]  /*5150*/  FFMA.FTZ R10, R10, UR12, -R2 ;  /* 0x0000000c0a0a7c23 */ /* 0x000fe20008010802 */
[----:B------:R-:W-:Y:S02]  /*5160*/  @!P1 FSEL R18, R18, -INF , !P2 ;  /* 0xff80000012129808 */ /* 0x000fe40005000000 */
[-C--:B------:R-:W-:Y:S01]  /*5170*/  @!P1 ISETP.GE.AND P6, PT, R5, R182.reuse, PT ;  /* 0x000000b60500920c */ /* 0x080fe20003fc6270 */
[--C-:B------:R-:W-:Y:S01]  /*5180*/  FFMA.FTZ R17, R17, UR12, -R183.reuse ;  /* 0x0000000c11117c23 */ /* 0x100fe200080108b7 */
[-C--:B------:R-:W-:Y:S02]  /*5190*/  @!P1 ISETP.GE.AND P2, PT, R4, R182.reuse, PT ;  /* 0x000000b60400920c */ /* 0x080fe40003f46270 */
[----:B------:R-:W-:Y:S01]  /*51a0*/  MUFU.EX2 R233, R10 ;  /* 0x0000000a00e97308 */ /* 0x000fe20000000800 */
[----:B------:R-:W-:Y:S01]  /*51b0*/  @!P1 FSEL R13, R13, -INF , !P5 ;  /* 0xff8000000d0d9808 */ /* 0x000fe20006800000 */
[--C-:B------:R-:W-:Y:S01]  /*51c0*/  FFMA.FTZ R18, R18, UR12, -R172.reuse ;  /* 0x0000000c12127c23 */ /* 0x100fe200080108ac */
[----:B------:R-:W-:Y:S02]  /*51d0*/  @!P1 ISETP.GE.AND P5, PT, R174, R182, PT ;  /* 0x000000b6ae00920c */ /* 0x000fe40003fa6270 */
[----:B------:R-:W-:Y:S02]  /*51e0*/  @!P1 FSEL R20, R20, -INF , !P6 ;  /* 0xff80000014149808 */ /* 0x000fe40007000000 */
[----:B------:R-:W-:Y:S03]  /*51f0*/  @!P1 FSEL R21, R21, -INF , !P2 ;  /* 0xff80000015159808 */ /* 0x000fe60005000000 */
[----:B------:R1:W4:Y:S01]  /*5200*/  MUFU.EX2 R225, R7 ;  /* 0x0000000700e17308 */ /* 0x0003220000000800 */
[-C--:B------:R-:W-:Y:S01]  /*5210*/  @!P1 ISETP.GE.AND P6, PT, R4, R181.reuse, PT ;  /* 0x000000b50400920c */ /* 0x080fe20003fc6270 */
[----:B--2---:R-:W-:Y:S01]  /*5220*/  IMAD.WIDE.U32 R8, R187, -0x2daee0ad, RZ ;  /* 0xd2511f53bb087825 */ /* 0x004fe200078e00ff */
[-C--:B------:R-:W-:Y:S02]  /*5230*/  @!P1 ISETP.GE.AND P2, PT, R5, R180.reuse, PT ;  /* 0x000000b40500920c */ /* 0x080fe40003f46270 */
[----:B------:R-:W-:Y:S01]  /*5240*/  @!P1 FSEL R16, R16, -INF , !P5 ;  /* 0xff80000010109808 */ /* 0x000fe20006800000 */
[--C-:B------:R-:W-:Y:S01]  /*5250*/  FFMA.FTZ R20, R20, UR12, -R183.reuse ;  /* 0x0000000c14147c23 */ /* 0x100fe200080108b7 */
[----:B------:R-:W-:Y:S03]  /*5260*/  @!P1 ISETP.GE.AND P5, PT, R175, R181, PT ;  /* 0x000000b5af00920c */ /* 0x000fe60003fa6270 */
[----:B------:R2:W-:Y:S01]  /*5270*/  MUFU.EX2 R232, R11 ;  /* 0x0000000b00e87308 */ /* 0x0005e20000000800 */
[----:B------:R-:W-:Y:S01]  /*5280*/  @!P1 FSEL R23, R23, -INF , !P6 ;  /* 0xff80000017179808 */ /* 0x000fe20007000000 */
[--C-:B------:R-:W-:Y:S01]  /*5290*/  FFMA.FTZ R16, R16, UR12, -R183.reuse ;  /* 0x0000000c10107c23 */ /* 0x100fe200080108b7 */
[----:B------:R-:W-:Y:S01]  /*52a0*/  @!P1 FSEL R24, R24, -INF , !P2 ;  /* 0xff80000018189808 */ /* 0x000fe20005000000 */
[----:B------:R-:W-:Y:S01]  /*52b0*/  FFMA.FTZ R21, R21, UR12, -R183 ;  /* 0x0000000c15157c23 */ /* 0x000fe200080108b7 */
[CC--:B------:R-:W-:Y:S01]  /*52c0*/  @!P1 ISETP.GE.AND P6, PT, R4.reuse, R180.reuse, PT ;  /* 0x000000b40400920c */ /* 0x0c0fe20003fc6270 */
[--C-:B------:R-:W-:Y:S01]  /*52d0*/  FFMA.FTZ R23, R23, UR12, -R172.reuse ;  /* 0x0000000c17177c23 */ /* 0x100fe200080108ac */
[----:B------:R-:W-:Y:S01]  /*52e0*/  @!P1 ISETP.GE.AND P2, PT, R4, R173, PT ;  /* 0x000000ad0400920c */ /* 0x000fe20003f46270 */
[C---:B------:R-:W-:Y:S01]  /*52f0*/  @!P1 VIADD R4, R0.reuse, 0x18 ;  /* 0x0000001800049836 */ /* 0x040fe20000000000 */
[----:B------:R-:W-:Y:S01]  /*5300*/  @!P1 FSEL R19, R19, -INF , !P5 ;  /* 0xff80000013139808 */ /* 0x000fe20006800000 */
[----:B------:R-:W-:Y:S01]  /*5310*/  @!P1 VIADD R0, R0, 0x19 ;  /* 0x0000001900009836 */ /* 0x000fe20000000000 */
[----:B------:R-:W-:Y:S01]  /*5320*/  @!P1 ISETP.GE.AND P5, PT, R5, R181, PT ;  /* 0x000000b50500920c */ /* 0x000fe20003fa6270 */
[----:B------:R3:W4:Y:S01]  /*5330*/  MUFU.EX2 R227, R12 ;  /* 0x0000000c00e37308 */ /* 0x0007220000000800 */
[----:B------:R-:W-:Y:S01]  /*5340*/  @!P1 FSEL R25, R25, -INF , !P6 ;  /* 0xff80000019199808 */ /* 0x000fe20007000000 */
[----:B-1----:R-:W-:Y:S01]  /*5350*/  IMAD.WIDE.U32 R6, R188, -0x326172a9, RZ ;  /* 0xcd9e8d57bc067825 */ /* 0x002fe200078e00ff */
[----:B------:R-:W-:Y:S02]  /*5360*/  @!P1 FSEL R22, R22, -INF , !P5 ;  /* 0xff80000016169808 */ /* 0x000fe40006800000 */
[-C--:B------:R-:W-:Y:S01]  /*5370*/  @!P1 ISETP.GE.AND P5, PT, R5, R173.reuse, PT ;  /* 0x000000ad0500920c */ /* 0x080fe20003fa6270 */
[--C-:B------:R-:W-:Y:S01]  /*5380*/  FFMA.FTZ R19, R19, UR12, -R172.reuse ;  /* 0x0000000c13137c23 */ /* 0x100fe200080108ac */
[-C--:B------:R-:W-:Y:S03]  /*5390*/  @!P1 ISETP.GE.AND P6, PT, R4, R180.reuse, PT ;  /* 0x000000b40400920c */ /* 0x080fe60003fc6270 */
[----:B------:R1:W-:Y:S01]  /*53a0*/  MUFU.EX2 R229, R14 ;  /* 0x0000000e00e57308 */ /* 0x0003e20000000800 */
[----:B------:R-:W-:Y:S01]  /*53b0*/  @!P1 FSEL R26, R26, -INF , !P5 ;  /* 0xff8000001a1a9808 */ /* 0x000fe20006800000 */
[----:B------:R-:W-:Y:S01]  /*53c0*/  FFMA.FTZ R22, R22, UR12, -R172 ;  /* 0x0000000c16167c23 */ /* 0x000fe200080108ac */
[----:B------:R-:W-:Y:S01]  /*53d0*/  @!P1 FSEL R28, R28, -INF , !P6 ;  /* 0xff8000001c1c9808 */ /* 0x000fe20007000000 */
[--C-:B------:R-:W-:Y:S01]  /*53e0*/  FFMA.FTZ R25, R25, UR12, -R3.reuse ;  /* 0x0000000c19197c23 */ /* 0x100fe20008010803 */
[----:B------:R-:W-:Y:S01]  /*53f0*/  @!P1 ISETP.GE.AND P5, PT, R0, R180, PT ;  /* 0x000000b40000920c */ /* 0x000fe20003fa6270 */
[--C-:B------:R-:W-:Y:S01]  /*5400*/  FFMA.FTZ R24, R24, UR12, -R3.reuse ;  /* 0x0000000c18187c23 */ /* 0x100fe20008010803 */
[-C--:B------:R-:W-:Y:S03]  /*5410*/  @!P1 ISETP.GE.AND P6, PT, R0, R173.reuse, PT ;  /* 0x000000ad0000920c */ /* 0x080fe60003fc6270 */
[----:B------:R-:W-:Y:S01]  /*5420*/  MUFU.EX2 R228, R15 ;  /* 0x0000000f00e47308 */ /* 0x000fe20000000800 */
[----:B------:R-:W-:Y:S01]  /*5430*/  @!P1 FSEL R29, R29, -INF , !P5 ;  /* 0xff8000001d1d9808 */ /* 0x000fe20006800000 */
[--C-:B------:R-:W-:Y:S01]  /*5440*/  FFMA.FTZ R26, R26, UR12, -R2.reuse ;  /* 0x0000000c1a1a7c23 */ /* 0x100fe20008010802 */
[----:B------:R-:W-:Y:S01]  /*5450*/  @!P1 FSEL R31, R31, -INF , !P6 ;  /* 0xff8000001f1f9808 */ /* 0x000fe20007000000 */
[----:B------:R-:W-:Y:S01]  /*5460*/  FFMA.FTZ R28, R28, UR12, -R3 ;  /* 0x0000000c1c1c7c23 */ /* 0x000fe20008010803 */
[----:B------:R-:W-:Y:S02]  /*5470*/  @!P1 FSEL R27, R27, -INF , !P2 ;  /* 0xff8000001b1b9808 */ /* 0x000fe40005000000 */
[C---:B------:R-:W-:Y:S03]  /*5480*/  @!P1 ISETP.GE.AND P2, PT, R4.reuse, R173, PT ;  /* 0x000000ad0400920c */ /* 0x040fe60003f46270 */
[----:B------:R-:W-:Y:S01]  /*5490*/  MUFU.EX2 R221, R18 ;  /* 0x0000001200dd7308 */ /* 0x000fe20000000800 */
[CC--:B------:R-:W-:Y:S01]  /*54a0*/  @!P1 ISETP.GE.AND P5, PT, R4.reuse, R182.reuse, PT ;  /* 0x000000b60400920c */ /* 0x0c0fe20003fa6270 */
[----:B------:R-:W-:Y:S01]  /*54b0*/  FFMA.FTZ R27, R27, UR12, -R2 ;  /* 0x0000000c1b1b7c23 */ /* 0x000fe20008010802 */
[-C--:B------:R-:W-:Y:S01]  /*54c0*/  @!P1 ISETP.GE.AND P6, PT, R4, R181.reuse, PT ;  /* 0x000000b50400920c */ /* 0x080fe20003fc6270 */
[----:B------:R-:W-:Y:S01]  /*54d0*/  IMAD.WIDE.U32 R4, R191, -0x326172a9, RZ ;  /* 0xcd9e8d57bf047825 */ /* 0x000fe200078e00ff */
[----:B------:R-:W-:Y:S02]  /*54e0*/  LOP3.LUT R10, R192, UR53, R9, 0x96, !PT ;  /* 0x00000035c00a7c12 */ /* 0x000fe4000f8e9609 */
[----:B------:R-:W-:Y:S03]  /*54f0*/  LOP3.LUT R164, R190, UR54, R7, 0x96, !PT ;  /* 0x00000036bea47c12 */ /* 0x000fe6000f8e9607 */
[----:B------:R-:W-:Y:S01]  /*5500*/  MUFU.EX2 R192, R17 ;  /* 0x0000001100c07308 */ /* 0x000fe20000000800 */
[----:B------:R-:W-:Y:S01]  /*5510*/  LOP3.LUT R168, R4, UR52, R167, 0x96, !PT ;  /* 0x0000003404a87c12 */ /* 0x000fe2000f8e96a7 */
[----:B--2---:R-:W-:Y:S01]  /*5520*/  IMAD.WIDE.U32 R10, R10, -0x326172a9, RZ ;  /* 0xcd9e8d570a0a7825 */ /* 0x004fe200078e00ff */
[----:B------:R-:W-:Y:S02]  /*5530*/  LOP3.LUT R5, R200, UR54, R5, 0x96, !PT ;  /* 0x00000036c8057c12 */ /* 0x000fe4000f8e9605 */
[----:B------:R-:W-:Y:S01]  /*5540*/  @!P1 FSEL R30, R30, -INF , !P2 ;  /* 0xff8000001e1e9808 */ /* 0x000fe20005000000 */
[----:B------:R-:W-:Y:S01]  /*5550*/  IMAD.WIDE.U32 R168, R168, -0x2daee0ad, RZ ;  /* 0xd2511f53a8a87825 */ /* 0x000fe200078e00ff */
[----:B------:R-:W-:Y:S03]  /*5560*/  @!P1 FSEL R32, R32, -INF , !P5 ;  /* 0xff80000020209808 */ /* 0x000fe60006800000 */
[----:B------:R-:W-:Y:S01]  /*5570*/  MUFU.EX2 R219, R19 ;  /* 0x0000001300db7308 */ /* 0x000fe20000000800 */
[C---:B------:R-:W-:Y:S01]  /*5580*/  @!P1 ISETP.GE.AND P2, PT, R0.reuse, R182, PT ;  /* 0x000000b60000920c */ /* 0x040fe20003f46270 */
[----:B------:R-:W-:Y:S01]  /*5590*/  IMAD.WIDE.U32 R4, R5, -0x2daee0ad, RZ ;  /* 0xd2511f5305047825 */ /* 0x000fe200078e00ff */
[----:B------:R-:W-:Y:S03]  /*55a0*/  @!P1 ISETP.GE.AND P5, PT, R0, R181, PT ;  /* 0x000000b50000920c */ /* 0x000fe60003fa6270 */
[----:B------:R-:W-:Y:S01]  /*55b0*/  FFMA.FTZ R0, R13, UR12, -R3 ;  /* 0x0000000c0d007c23 */ /* 0x000fe20008010803 */
[----:B---3--:R-:W-:Y:S01]  /*55c0*/  LOP3.LUT R12, R6, UR52, R11, 0x96, !PT ;  /* 0x00000034060c7c12 */ /* 0x008fe2000f8e960b */
[----:B------:R-:W-:Y:S01]  /*55d0*/  IMAD.WIDE.U32 R164, R164, -0x2daee0ad, RZ ;  /* 0xd2511f53a4a47825 */ /* 0x000fe200078e00ff */
[----:B------:R-:W-:Y:S01]  /*55e0*/  LOP3.LUT R6, R4, UR44, R169, 0x96, !PT ;  /* 0x0000002c04067c12 */ /* 0x000fe2000f8e96a9 */
[----:B------:R2:W3:Y:S01]  /*55f0*/  MUFU.EX2 R224, R0 ;  /* 0x0000000000e07308 */ /* 0x0004e20000000800 */
[----:B------:R-:W-:Y:S01]  /*5600*/  LOP3.LUT R5, R194, UR48, R5, 0x96, !PT ;  /* 0x00000030c2057c12 */ /* 0x000fe2000f8e9605 */
[----:B------:R-:W-:Y:S01]  /*5610*/  IMAD.WIDE.U32 R12, R12, -0x2daee0ad, RZ ;  /* 0xd2511f530c0c7825 */ /* 0x000fe200078e00ff */
[----:B------:R-:W-:Y:S02]  /*5620*/  LOP3.LUT R8, R8, UR48, R165, 0x96, !PT ;  /* 0x0000003008087c12 */ /* 0x000fe4000f8e96a5 */
[----:B------:R-:W-:Y:S01]  /*5630*/  @!P1 FSEL R33, R33, -INF , !P2 ;  /* 0xff80000021219808 */ /* 0x000fe20005000000 */
[----:B------:R-:W-:Y:S01]  /*5640*/  IMAD.WIDE.U32 R4, R5, -0x326172a9, RZ ;  /* 0xcd9e8d5705047825 */ /* 0x000fe200078e00ff */
[----:B------:R-:W-:Y:S03]  /*5650*/  LOP3.LUT R164, R164, UR44, R13, 0x96, !PT ;  /* 0x0000002ca4a47c12 */ /* 0x000fe6000f8e960d */
[----:B------:R-:W3:Y:S01]  /*5660*/  MUFU.EX2 R194, R16 ;  /* 0x0000001000c27308 */ /* 0x000ee20000000800 */
[----:B------:R-:W-:Y:S01]  /*5670*/  @!P1 FSEL R34, R34, -INF , !P6 ;  /* 0xff80000022229808 */ /* 0x000fe20007000000 */
[----:B------:R-:W-:Y:S01]  /*5680*/  IMAD.WIDE.U32 R6, R6, -0x326172a9, RZ ;  /* 0xcd9e8d5706067825 */ /* 0x000fe200078e00ff */
[----:B------:R-:W-:Y:S02]  /*5690*/  LOP3.LUT R166, R166, UR47, R5, 0x96, !PT ;  /* 0x0000002fa6a67c12 */ /* 0x000fe4000f8e9605 */
[----:B------:R-:W-:Y:S01]  /*56a0*/  @!P1 FSEL R35, R35, -INF , !P5 ;  /* 0xff80000023239808 */ /* 0x000fe20006800000 */
[----:B------:R-:W-:Y:S01]  /*56b0*/  IMAD.WIDE.U32 R8, R8, -0x326172a9, RZ ;  /* 0xcd9e8d5708087825 */ /* 0x000fe200078e00ff */
[----:B------:R-:W-:Y:S03]  /*56c0*/  LOP3.LUT R7, R4, UR39, R7, 0x96, !PT ;  /* 0x0000002704077c12 */ /* 0x000fe6000f8e9607 */
[----:B------:R-:W3:Y:S01]  /*56d0*/  MUFU.EX2 R188, R20 ;  /* 0x0000001400bc7308 */ /* 0x000ee20000000800 */
[----:B------:R-:W-:Y:S01]  /*56e0*/  PRMT R11, R6, 0x7770, RZ ;  /* 0x00007770060b7816 */ /* 0x000fe200000000ff */
[----:B------:R-:W-:Y:S01]  /*56f0*/  IMAD.WIDE.U32 R4, R164, -0x326172a9, RZ ;  /* 0xcd9e8d57a4047825 */ /* 0x000fe200078e00ff */
[----:B------:R-:W-:Y:S02]  /*5700*/  LOP3.LUT R165, R10, UR47, R9, 0x96, !PT ;  /* 0x0000002f0aa57c12 */ /* 0x000fe4000f8e9609 */
[----:B------:R-:W-:Y:S01]  /*5710*/  LOP3.LUT R9, R7, 0xffff, RZ, 0xc0, !PT ;  /* 0x0000ffff07097812 */ /* 0x000fe200078ec0ff */
[--C-:B------:R-:W-:Y:S01]  /*5720*/  FFMA.FTZ R32, R32, UR12, -R183.reuse ;  /* 0x0000000c20207c23 */ /* 0x100fe200080108b7 */
[C---:B------:R-:W-:Y:S03]  /*5730*/  PRMT R10, R6.reuse, 0x7771, RZ ;  /* 0x00007771060a7816 */ /* 0x040fe600000000ff */
[----:B------:R-:W3:Y:S01]  /*5740*/  MUFU.EX2 R191, R21 ;  /* 0x0000001500bf7308 */ /* 0x000ee20000000800 */
[C---:B-1----:R-:W-:Y:S01]  /*5750*/  PRMT R14, R6.reuse, 0x7772, RZ ;  /* 0x00007772060e7816 */ /* 0x042fe200000000ff */
[----:B------:R-:W-:Y:S01]  /*5760*/  FFMA.FTZ R183, R33, UR12, -R183 ;  /* 0x0000000c21b77c23 */ /* 0x000fe200080108b7 */
[----:B------:R-:W-:Y:S01]  /*5770*/  PRMT R13, R6, 0x7773, RZ ;  /* 0x00007773060d7816 */ /* 0x000fe200000000ff */
[----:B------:R-:W-:Y:S01]  /*5780*/  FFMA.FTZ R3, R29, UR12, -R3 ;  /* 0x0000000c1d037c23 */ /* 0x000fe20008010803 */
[----:B--2---:R-:W-:Y:S01]  /*5790*/  LOP3.LUT R0, R8, UR39, R5, 0x96, !PT ;  /* 0x0000002708007c12 */ /* 0x004fe2000f8e9605 */
[--C-:B------:R-:W-:Y:S01]  /*57a0*/  FFMA.FTZ R34, R34, UR12, -R172.reuse ;  /* 0x0000000c22227c23 */ /* 0x100fe200080108ac */
[----:B------:R-:W-:Y:S03]  /*57b0*/  LOP3.LUT R6, R7, 0xff, RZ, 0xc0, !PT ;  /* 0x000000ff07067812 */ /* 0x000fe600078ec0ff */
[----:B------:R-:W1:Y:S01]  /*57c0*/  MUFU.EX2 R200, R23 ;  /* 0x0000001700c87308 */ /* 0x000e620000000800 */
[----:B------:R-:W-:Y:S01]  /*57d0*/  SHF.R.U32.HI R5, RZ, 0x8, R9 ;  /* 0x00000008ff057819 */ /* 0x000fe20000011609 */
[----:B------:R-:W-:Y:S01]  /*57e0*/  FFMA.FTZ R172, R35, UR12, -R172 ;  /* 0x0000000c23ac7c23 */ /* 0x000fe200080108ac */
[----:B------:R-:W-:Y:S01]  /*57f0*/  ISETP.LE.U32.AND P2, PT, R6, UR9, PT ;  /* 0x0000000906007c0c */ /* 0x000fe2000bf43070 */
[--C-:B------:R-:W-:Y:S01]  /*5800*/  FFMA.FTZ R30, R30, UR12, -R2.reuse ;  /* 0x0000000c1e1e7c23 */ /* 0x100fe20008010802 */
[----:B------:R-:W-:Y:S01]  /*5810*/  LOP3.LUT R5, R5, 0xffff, RZ, 0xc0, !PT ;  /* 0x0000ffff05057812 */ /* 0x000fe200078ec0ff */
[----:B------:R-:W-:Y:S01]  /*5820*/  FFMA.FTZ R2, R31, UR12, -R2 ;  /* 0x0000000c1f027c23 */ /* 0x000fe20008010802 */
[----:B------:R-:W-:Y:S03]  /*5830*/  PRMT R6, R7, 0x7632, R6 ;  /* 0x0000763207067816 */ /* 0x000fe60000000006 */
[----:B------:R-:W2:Y:S01]  /*5840*/  MUFU.EX2 R207, R22 ;  /* 0x0000001600cf7308 */ /* 0x000ea20000000800 */
[----:B------:R-:W-:Y:S02]  /*5850*/  ISETP.LE.U32.AND P6, PT, R5, UR9, PT ;  /* 0x0000000905007c0c */ /* 0x000fe4000bfc3070 */
[----:B------:R-:W-:Y:S02]  /*5860*/  LOP3.LUT R6, R6, 0xff, RZ, 0xc0, !PT ;  /* 0x000000ff06067812 */ /* 0x000fe400078ec0ff */
[----:B------:R-:W-:Y:S02]  /*5870*/  LOP3.LUT R5, R0, 0xffff, RZ, 0xc0, !PT ;  /* 0x0000ffff00057812 */ /* 0x000fe400078ec0ff */
[----:B------:R-:W-:Y:S01]  /*5880*/  ISETP.LE.U32.AND P1, PT, R6, UR9, PT ;  /* 0x0000000906007c0c */ /* 0x000fe2000bf23070 */
[----:B------:R-:W-:Y:S01]  /*5890*/  @!P2 FADD.FTZ R203, -R203, -RZ ;  /* 0x800000ffcbcba221 */ /* 0x000fe20000010100 */
[----:B------:R-:W-:Y:S01]  /*58a0*/  SHF.R.U32.HI R7, RZ, 0x18, R7 ;  /* 0x00000018ff077819 */ /* 0x000fe20000011607 */
[----:B------:R-:W-:Y:S01]  /*58b0*/  MUFU.EX2 R218, R25 ;  /* 0x0000001900da7308 */ /* 0x000fe20000000800 */
[----:B------:R-:W-:Y:S02]  /*58c0*/  LOP3.LUT R6, R0, 0xff, RZ, 0xc0, !PT ;  /* 0x000000ff00067812 */ /* 0x000fe400078ec0ff */
[----:B------:R-:W-:Y:S01]  /*58d0*/  SHF.R.U32.HI R5, RZ, 0x8, R5 ;  /* 0x00000008ff057819 */ /* 0x000fe20000011605 */
[----:B----4-:R-:W-:Y:S01]  /*58e0*/  @!P6 FADD.FTZ R204, -R204, -RZ ;  /* 0x800000ffcccce221 */ /* 0x010fe20000010100 */
[----:B------:R-:W-:Y:S02]  /*58f0*/  ISETP.LE.U32.AND P5, PT, R7, UR9, PT ;  /* 0x0000000907007c0c */ /* 0x000fe4000bfa3070 */
[----:B------:R-:W-:Y:S03]  /*5900*/  ISETP.LE.U32.AND P2, PT, R6, UR9, PT ;  /* 0x0000000906007c0c */ /* 0x000fe6000bf43070 */
[----:B------:R-:W4:Y:S01]  /*5910*/  MUFU.EX2 R220, R24 ;  /* 0x0000001800dc7308 */ /* 0x000f220000000800 */
[----:B------:R-:W-:Y:S01]  /*5920*/  LOP3.LUT R5, R5, 0xffff, RZ, 0xc0, !PT ;  /* 0x0000ffff05057812 */ /* 0x000fe200078ec0ff */
[----:B------:R-:W-:Y:S01]  /*5930*/  @!P1 FADD.FTZ R226, -R226, -RZ ;  /* 0x800000ffe2e29221 */ /* 0x000fe20000010100 */
[----:B------:R-:W-:Y:S02]  /*5940*/  PRMT R6, R0, 0x7632, R6 ;  /* 0x0000763200067816 */ /* 0x000fe40000000006 */
[----:B------:R-:W-:Y:S02]  /*5950*/  ISETP.LE.U32.AND P6, PT, R5, UR9, PT ;  /* 0x0000000905007c0c */ /* 0x000fe4000bfc3070 */
[----:B------:R-:W-:Y:S03]  /*5960*/  PRMT R5, R4, 0x7770, RZ ;  /* 0x0000777004057816 */ /* 0x000fe600000000ff */
[----:B------:R-:W-:Y:S01]  /*5970*/  MUFU.EX2 R223, R26 ;  /* 0x0000001a00df7308 */ /* 0x000fe20000000800 */
[----:B------:R-:W-:Y:S01]  /*5980*/  SHF.R.U32.HI R0, RZ, 0x18, R0 ;  /* 0x00000018ff007819 */ /* 0x000fe20000011600 */
[----:B------:R-:W-:Y:S01]  /*5990*/  @!P5 FADD.FTZ R225, -R225, -RZ ;  /* 0x800000ffe1e1d221 */ /* 0x000fe20000010100 */
[----:B------:R-:W-:Y:S01]  /*59a0*/  ISETP.LE.U32.AND P1, PT, R5, UR9, PT ;  /* 0x0000000905007c0c */ /* 0x000fe2000bf23070 */
[----:B------:R-:W-:Y:S01]  /*59b0*/  @!P2 FADD.FTZ R231, -R231, -RZ ;  /* 0x800000ffe7e7a221 */ /* 0x000fe20000010100 */
[----:B------:R-:W-:Y:S01]  /*59c0*/  LOP3.LUT R5, R6, 0xff, RZ, 0xc0, !PT ;  /* 0x000000ff06057812 */ /* 0x000fe200078ec0ff */
[----:B------:R-:W-:Y:S01]  /*59d0*/  IMAD.WIDE.U32 R6, R166, -0x2daee0ad, RZ ;  /* 0xd2511f53a6067825 */ /* 0x000fe200078e00ff */
[----:B------:R-:W-:Y:S03]  /*59e0*/  ISETP.LE.U32.AND P2, PT, R0, UR9, PT ;  /* 0x0000000900007c0c */ /* 0x000fe6000bf43070 */
[----:B------:R-:W4:Y:S01]  /*59f0*/  MUFU.EX2 R222, R27 ;  /* 0x0000001b00de7308 */ /* 0x000f220000000800 */
[----:B------:R-:W-:Y:S01]  /*5a00*/  ISETP.LE.U32.AND P5, PT, R5, UR9, PT ;  /* 0x0000000905007c0c */ /* 0x000fe2000bfa3070 */
[----:B------:R-:W-:Y:S01]  /*5a10*/  @!P6 FADD.FTZ R230, -R230, -RZ ;  /* 0x800000ffe6e6e221 */ /* 0x000fe20000010100 */
[----:B------:R-:W-:Y:S02]  /*5a20*/  PRMT R0, R4, 0x7771, RZ ;  /* 0x0000777104007816 */ /* 0x000fe400000000ff */
[----:B------:R-:W-:Y:S02]  /*5a30*/  LOP3.LUT R7, R168, UR24, R7, 0x96, !PT ;  /* 0x00000018a8077c12 */ /* 0x000fe4000f8e9607 */
[----:B------:R-:W-:Y:S01]  /*5a40*/  ISETP.GT.U32.AND P6, PT, R0, UR9, PT ;  /* 0x0000000900007c0c */ /* 0x000fe2000bfc4070 */
[----:B------:R-:W-:Y:S01]  /*5a50*/  @!P1 FADD.FTZ R227, -R227, -RZ ;  /* 0x800000ffe3e39221 */ /* 0x000fe20000010100 */
[C---:B------:R-:W-:Y:S01]  /*5a60*/  PRMT R0, R4.reuse, 0x7772, RZ ;  /* 0x0000777204007816 */ /* 0x040fe200000000ff */
[----:B------:R-:W4:Y:S01]  /*5a70*/  MUFU.EX2 R186, R183 ;  /* 0x000000b700ba7308 */ /* 0x000f220000000800 */
[----:B------:R-:W-:Y:S01]  /*5a80*/  PRMT R4, R4, 0x7773, RZ ;  /* 0x0000777304047816 */ /* 0x000fe200000000ff */
[----:B------:R-:W-:Y:S01]  /*5a90*/  @!P2 FADD.FTZ R232, -R232, -RZ ;  /* 0x800000ffe8e8a221 */ /* 0x000fe20000010100 */
[----:B------:R-:W-:Y:S01]  /*5aa0*/  ISETP.LE.U32.AND P1, PT, R11, UR9, PT ;  /* 0x000000090b007c0c */ /* 0x000fe2000bf23070 */
[----:B------:R-:W-:Y:S01]  /*5ab0*/  @!P5 FADD.FTZ R233, -R233, -RZ ;  /* 0x800000ffe9e9d221 */ /* 0x000fe20000010100 */
[----:B------:R-:W-:Y:S01]  /*5ac0*/  ISETP.GT.U32.AND P2, PT, R4, UR9, PT ;  /* 0x0000000904007c0c */ /* 0x000fe2000bf44070 */
[----:B------:R-:W-:Y:S01]  /*5ad0*/  IMAD.WIDE.U32 R4, R165, -0x2daee0ad, RZ ;  /* 0xd2511f53a5047825 */ /* 0x000fe200078e00ff */
[----:B------:R-:W-:Y:S03]  /*5ae0*/  ISETP.GT.U32.AND P5, PT, R0, UR9, PT ;  /* 0x0000000900007c0c */ /* 0x000fe6000bfa4070 */
[----:B------:R-:W-:Y:S01]  /*5af0*/  MUFU.EX2 R193, R3 ;  /* 0x0000000300c17308 */ /* 0x000fe20000000800 */
[C---:B------:R-:W-:Y:S01]  /*5b00*/  LOP3.LUT R8, R7.reuse, 0xff, RZ, 0xc0, !PT ;  /* 0x000000ff07087812 */ /* 0x040fe200078ec0ff */
[----:B---3--:R-:W-:Y:S01]  /*5b10*/  @P6 FADD.FTZ R224, -R224, -RZ ;  /* 0x800000ffe0e06221 */ /* 0x008fe20000010100 */
[----:B------:R-:W-:Y:S02]  /*5b20*/  ISETP.GT.U32.AND P6, PT, R10, UR9, PT ;  /* 0x000000090a007c0c */ /* 0x000fe4000bfc4070 */
[----:B------:R-:W-:Y:S02]  /*5b30*/  LOP3.LUT R0, R12, UR24, R5, 0x96, !PT ;  /* 0x000000180c007c12 */ /* 0x000fe4000f8e9605 */
[----:B------:R-:W-:Y:S01]  /*5b40*/  LOP3.LUT R5, R7, 0xffff, RZ, 0xc0, !PT ;  /* 0x0000ffff07057812 */ /* 0x000fe200078ec0ff */
[----:B------:R-:W-:Y:S01]  /*5b50*/  @!P1 FADD.FTZ R194, -R194, -RZ ;  /* 0x800000ffc2c29221 */ /* 0x000fe20000010100 */
[----:B------:R-:W-:Y:S01]  /*5b60*/  ISETP.LE.U32.AND P1, PT, R8, UR9, PT ;  /* 0x0000000908007c0c */ /* 0x000fe2000bf23070 */
[----:B------:R-:W-:Y:S01]  /*5b70*/  @P2 FADD.FTZ R228, -R228, -RZ ;  /* 0x800000ffe4e42221 */ /* 0x000fe20000010100 */
[----:B------:R-:W-:Y:S01]  /*5b80*/  SHF.R.U32.HI R5, RZ, 0x8, R5 ;  /* 0x00000008ff057819 */ /* 0x000fe20000011605 */
[----:B------:R-:W-:Y:S01]  /*5b90*/  @P5 FADD.FTZ R229, -R229, -RZ ;  /* 0x800000ffe5e55221 */ /* 0x000fe20000010100 */
[----:B------:R-:W-:Y:S01]  /*5ba0*/  ISETP.GT.U32.AND P5, PT, R14, UR9, PT ;  /* 0x000000090e007c0c */ /* 0x000fe2000bfa4070 */
[----:B------:R-:W3:Y:S01]  /*5bb0*/  MUFU.EX2 R187, R32 ;  /* 0x0000002000bb7308 */ /* 0x000ee20000000800 */
[----:B------:R-:W-:Y:S01]  /*5bc0*/  ISETP.GT.U32.AND P2, PT, R13, UR9, PT ;  /* 0x000000090d007c0c */ /* 0x000fe2000bf44070 */
[----:B------:R-:W-:Y:S01]  /*5bd0*/  @P6 FADD.FTZ R192, -R192, -RZ ;  /* 0x800000ffc0c06221 */ /* 0x000fe20000010100 */
[----:B------:R-:W-:Y:S02]  /*5be0*/  LOP3.LUT R5, R5, 0xffff, RZ, 0xc0, !PT ;  /* 0x0000ffff05057812 */ /* 0x000fe400078ec0ff */
[--C-:B------:R-:W-:Y:S02]  /*5bf0*/  SHF.R.U32.HI R8, RZ, 0x18, R7.reuse ;  /* 0x00000018ff087819 */ /* 0x100fe40000011607 */
[----:B------:R-:W-:Y:S01]  /*5c00*/  ISETP.LE.U32.AND P6, PT, R5, UR9, PT ;  /* 0x0000000905007c0c */ /* 0x000fe2000bfc3070 */
[----:B------:R-:W-:Y:S01]  /*5c10*/  @!P1 FADD.FTZ R188, -R188, -RZ ;  /* 0x800000ffbcbc9221 */ /* 0x000fe20000010100 */
[----:B------:R-:W-:Y:S01]  /*5c20*/  PRMT R7, R7, 0x7632, R7 ;  /* 0x0000763207077816 */ /* 0x000fe20000000007 */
[----:B------:R-:W-:Y:S01]  /*5c30*/  MUFU.EX2 R189, R172 ;  /* 0x000000ac00bd7308 */ /* 0x000fe20000000800 */
[----:B------:R-:W-:Y:S01]  /*5c40*/  LOP3.LUT R5, R0, 0xffff, RZ, 0xc0, !PT ;  /* 0x0000ffff00057812 */ /* 0x000fe200078ec0ff */
[----:B------:R-:W-:Y:S01]  /*5c50*/  @P5 FADD.FTZ R221, -R221, -RZ ;  /* 0x800000ffdddd5221 */ /* 0x000fe20000010100 */
[----:B------:R-:W-:Y:S01]  /*5c60*/  LOP3.LUT R7, R7, 0xff, RZ, 0xc0, !PT ;  /* 0x000000ff07077812 */ /* 0x000fe200078ec0ff */
[----:B------:R-:W-:Y:S01]  /*5c70*/  @P2 FADD.FTZ R219, -R219, -RZ ;  /* 0x800000ffdbdb2221 */ /* 0x000fe20000010100 */
[----:B------:R-:W-:Y:S02]  /*5c80*/  SHF.R.U32.HI R5, RZ, 0x8, R5 ;  /* 0x00000008ff057819 */ /* 0x000fe40000011605 */
[----:B------:R-:W-:Y:S03]  /*5c90*/  ISETP.LE.U32.AND P5, PT, R8, UR9, PT ;  /* 0x0000000908007c0c */ /* 0x000fe6000bfa3070 */
[----:B------:R-:W3:Y:S01]  /*5ca0*/  MUFU.EX2 R190, R34 ;  /* 0x0000002200be7308 */ /* 0x000ee20000000800 */
[----:B------:R-:W-:Y:S01]  /*5cb0*/  ISETP.LE.U32.AND P2, PT, R7, UR9, PT ;  /* 0x0000000907007c0c */ /* 0x000fe2000bf43070 */
[----:B------:R-:W-:Y:S01]  /*5cc0*/  @!P6 FADD.FTZ R191, -R191, -RZ ;  /* 0x800000ffbfbfe221 */ /* 0x000fe20000010100 */
[C---:B------:R-:W-:Y:S01]  /*5cd0*/  LOP3.LUT R7, R0.reuse, 0xff, RZ, 0xc0, !PT ;  /* 0x000000ff00077812 */ /* 0x040fe200078ec0ff */
[----:B------:R-:W-:Y:S01]  /*5ce0*/  IMAD.MOV.U32 R8, RZ, RZ, 0x20 ;  /* 0x00000020ff087424 */ /* 0x000fe200078e00ff */
[----:B------:R-:W-:Y:S02]  /*5cf0*/  LOP3.LUT R5, R5, 0xffff, RZ, 0xc0, !PT ;  /* 0x0000ffff05057812 */ /* 0x000fe400078ec0ff */
[----:B------:R-:W-:Y:S03]  /*5d00*/  ISETP.LE.U32.AND P1, PT, R7, UR9, PT ;  /* 0x0000000907007c0c */ /* 0x000fe6000bf23070 */
[----:B------:R3:W-:Y:S01]  /*5d10*/  MUFU.EX2 R198, R2 ;  /* 0x0000000200c67308 */ /* 0x0007e20000000800 */
[----:B------:R-:W-:Y:S02]  /*5d20*/  ISETP.LE.U32.AND P6, PT, R5, UR9, PT ;  /* 0x0000000905007c0c */ /* 0x000fe4000bfc3070 */
[----:B------:R-:W-:Y:S01]  /*5d30*/  PRMT R7, R0, 0x7632, R7 ;  /* 0x0000763200077816 */ /* 0x000fe20000000007 */
[----:B-1----:R-:W-:Y:S01]  /*5d40*/  @!P5 FADD.FTZ R200, -R200, -RZ ;  /* 0x800000ffc8c8d221 */ /* 0x002fe20000010100 */
[----:B------:R-:W-:Y:S01]  /*5d50*/  SHF.R.U32.HI R5, RZ, 0x18, R0 ;  /* 0x00000018ff057819 */ /* 0x000fe20000011600 */
[----:B--2---:R-:W-:Y:S01]  /*5d60*/  @!P2 FADD.FTZ R207, -R207, -RZ ;  /* 0x800000ffcfcfa221 */ /* 0x004fe20000010100 */
[----:B------:R-:W-:Y:S03]  /*5d70*/  LOP3.LUT R0, R7, 0xff, RZ, 0xc0, !PT ;  /* 0x000000ff07007812 */ /* 0x000fe600078ec0ff */
[----:B------:R-:W1:Y:S01]  /*5d80*/  MUFU.EX2 R195, R28 ;  /* 0x0000001c00c37308 */ /* 0x000e620000000800 */
[----:B------:R-:W-:Y:S02]  /*5d90*/  ISETP.LE.U32.AND P2, PT, R5, UR9, PT ;  /* 0x0000000905007c0c */ /* 0x000fe4000bf43070 */
[----:B------:R-:W-:Y:S01]  /*5da0*/  ISETP.LE.U32.AND P5, PT, R0, UR9, PT ;  /* 0x0000000900007c0c */ /* 0x000fe2000bfa3070 */
[----:B----4-:R-:W-:Y:S01]  /*5db0*/  @!P1 FADD.FTZ R220, -R220, -RZ ;  /* 0x800000ffdcdc9221 */ /* 0x010fe20000010100 */
[----:B------:R-:W-:Y:S01]  /*5dc0*/  PRMT R0, R6, 0x7771, RZ ;  /* 0x0000777106007816 */ /* 0x000fe200000000ff */
[----:B------:R-:W-:Y:S01]  /*5dd0*/  @!P6 FADD.FTZ R218, -R218, -RZ ;  /* 0x800000ffdadae221 */ /* 0x000fe20000010100 */
[----:B------:R-:W-:Y:S03]  /*5de0*/  PRMT R5, R6, 0x7770, RZ ;  /* 0x0000777006057816 */ /* 0x000fe600000000ff */
[----:B------:R-:W2:Y:S01]  /*5df0*/  MUFU.EX2 R199, R30 ;  /* 0x0000001e00c77308 */ /* 0x000ea20000000800 */
[----:B------:R-:W-:Y:S01]  /*5e00*/  ISETP.GT.U32.AND P6, PT, R0, UR9, PT ;  /* 0x0000000900007c0c */ /* 0x000fe2000bfc4070 */
[----:B---3--:R-:W-:Y:S01]  /*5e10*/  IMAD.IADD R2, R196, 0x1, R185 ;  /* 0x00000001c4027824 */ /* 0x008fe200078e02b9 */
[C---:B------:R-:W-:Y:S02]  /*5e20*/  PRMT R7, R6.reuse, 0x7772, RZ ;  /* 0x0000777206077816 */ /* 0x040fe400000000ff */
[----:B------:R-:W-:Y:S01]  /*5e30*/  PRMT R6, R6, 0x7773, RZ ;  /* 0x0000777306067816 */ /* 0x000fe200000000ff */
[----:B------:R-:W-:Y:S01]  /*5e40*/  @!P2 FADD.FTZ R222, -R222, -RZ ;  /* 0x800000ffdedea221 */ /* 0x000fe20000010100 */
[----:B------:R-:W-:Y:S01]  /*5e50*/  PRMT R0, R4, 0x7771, RZ ;  /* 0x0000777104007816 */ /* 0x000fe200000000ff */
[----:B------:R-:W-:Y:S01]  /*5e60*/  @!P5 FADD.FTZ R223, -R223, -RZ ;  /* 0x800000ffdfdfd221 */ /* 0x000fe20000010100 */
[----:B------:R-:W-:Y:S02]  /*5e70*/  ISETP.LE.U32.AND P1, PT, R5, UR9, PT ;  /* 0x0000000905007c0c */ /* 0x000fe4000bf23070 */
[----:B------:R-:W-:Y:S02]  /*5e80*/  ISETP.GT.U32.AND P5, PT, R7, UR9, PT ;  /* 0x0000000907007c0c */ /* 0x000fe4000bfa4070 */
[----:B------:R-:W-:Y:S01]  /*5e90*/  ISETP.GT.U32.AND P2, PT, R6, UR9, PT ;  /* 0x0000000906007c0c */ /* 0x000fe2000bf44070 */
[----:B------:R-:W-:Y:S01]  /*5ea0*/  @P6 FADD.FTZ R186, -R186, -RZ ;  /* 0x800000ffbaba6221 */ /* 0x000fe20000010100 */
[C---:B------:R-:W-:Y:S02]  /*5eb0*/  PRMT R7, R4.reuse, 0x7772, RZ ;  /* 0x0000777204077816 */ /* 0x040fe400000000ff */
[C---:B------:R-:W-:Y:S02]  /*5ec0*/  PRMT R6, R4.reuse, 0x7770, RZ ;  /* 0x0000777004067816 */ /* 0x040fe400000000ff */
[----:B------:R-:W-:Y:S02]  /*5ed0*/  PRMT R5, R4, 0x7773, RZ ;  /* 0x0000777304057816 */ /* 0x000fe400000000ff */
[----:B------:R-:W-:Y:S01]  /*5ee0*/  ISETP.GT.U32.AND P6, PT, R0, UR9, PT ;  /* 0x0000000900007c0c */ /* 0x000fe2000bfc4070 */
[----:B------:R-:W-:Y:S01]  /*5ef0*/  @!P1 FADD.FTZ R187, -R187, -RZ ;  /* 0x800000ffbbbb9221 */ /* 0x000fe20000010100 */
[----:B------:R-:W-:Y:S01]  /*5f00*/  F2FP.RELU.BF16.F32.PACK_AB R4, R204, R203 ;  /* 0x000000cbcc04723e */ /* 0x000fe200000018ff */
[----:B------:R-:W-:Y:S01]  /*5f10*/  @P5 FADD.FTZ R190, -R190, -RZ ;  /* 0x800000ffbebe5221 */ /* 0x000fe20000010100 */
[----:B------:R-:W-:Y:S01]  /*5f20*/  F2FP.RELU.BF16.F32.PACK_AB R0, R225, R226 ;  /* 0x000000e2e100723e */ /* 0x000fe200000018ff */
[----:B------:R-:W-:Y:S01]  /*5f30*/  @P2 FADD.FTZ R189, -R189, -RZ ;  /* 0x800000ffbdbd2221 */ /* 0x000fe20000010100 */
[----:B------:R-:W-:Y:S01]  /*5f40*/  F2FP.RELU.BF16.F32.PACK_AB R3, R219, R221 ;  /* 0x000000dddb03723e */ /* 0x000fe200000018ff */
[----:B------:R3:W-:Y:S01]  /*5f50*/  STS [R184+0x20000], R4 ;  /* 0x02000004b8007388 */ /* 0x0007e20000000800 */
[----:B------:R-:W-:Y:S02]  /*5f60*/  ISETP.LE.U32.AND P1, PT, R6, UR9, PT ;  /* 0x0000000906007c0c */ /* 0x000fe4000bf23070 */
[----:B------:R-:W-:Y:S01]  /*5f70*/  F2FP.RELU.BF16.F32.PACK_AB R6, R230, R231 ;  /* 0x000000e7e606723e */ /* 0x000fe200000018ff */
[----:B------:R4:W-:Y:S01]  /*5f80*/  STS [R184+0x20400], R0 ;  /* 0x02040000b8007388 */ /* 0x0009e20000000800 */
[----:B------:R-:W-:Y:S01]  /*5f90*/  ISETP.GT.U32.AND P2, PT, R5, UR9, PT ;  /* 0x0000000905007c0c */ /* 0x000fe2000bf44070 */
[----:B------:R-:W-:Y:S01]  /*5fa0*/  @P6 FADD.FTZ R193, -R193, -RZ ;  /* 0x800000ffc1c16221 */ /* 0x000fe20000010100 */
[----:B------:R-:W-:Y:S02]  /*5fb0*/  F2FP.RELU.BF16.F32.PACK_AB R5, R232, R233 ;  /* 0x000000e9e805723e */ /* 0x000fe400000018ff */
[----:B------:R-:W-:Y:S02]  /*5fc0*/  ISETP.GT.U32.AND P5, PT, R7, UR9, PT ;  /* 0x0000000907007c0c */ /* 0x000fe4000bfa4070 */
[----:B------:R-:W-:Y:S02]  /*5fd0*/  F2FP.RELU.BF16.F32.PACK_AB R7, R224, R227 ;  /* 0x000000e3e007723e */ /* 0x000fe400000018ff */
[----:B------:R-:W-:Y:S01]  /*5fe0*/  LEA R209, R197, UR4, 0x1 ;  /* 0x00000004c5d17c11 */ /* 0x000fe2000f8e08ff */
[----:B-1----:R-:W-:Y:S01]  /*5ff0*/  @!P1 FADD.FTZ R195, -R195, -RZ ;  /* 0x800000ffc3c39221 */ /* 0x002fe20000010100 */
[----:B------:R-:W-:Y:S02]  /*6000*/  SEL R201, R8, 0xffffffe0, !P3 ;  /* 0xffffffe008c97807 */ /* 0x000fe40005800000 */
[----:B------:R-:W-:Y:S01]  /*6010*/  FSETP.GE.FTZ.AND P6, PT, R204, RZ, PT ;  /* 0x000000ffcc00720b */ /* 0x000fe20003fd6000 */
[----:B------:R-:W-:Y:S01]  /*6020*/  @P2 FADD.FTZ R198, -R198, -RZ ;  /* 0x800000ffc6c62221 */ /* 0x000fe20000010100 */
[----:B------:R-:W-:Y:S01]  /*6030*/  FSETP.GE.FTZ.AND P2, PT, R192, RZ, PT ;  /* 0x000000ffc000720b */ /* 0x000fe20003f56000 */
[----:B------:R-:W-:Y:S02]  /*6040*/  IMAD.IADD R211, R201, 0x1, R209 ;  /* 0x00000001c9d37824 */ /* 0x000fe400078e02d1 */
[----:B--2---:R-:W-:Y:S01]  /*6050*/  @P5 FADD.FTZ R199, -R199, -RZ ;  /* 0x800000ffc7c75221 */ /* 0x004fe20000010100 */
[----:B------:R-:W-:Y:S02]  /*6060*/  FSETP.GE.FTZ.AND P5, PT, R194, RZ, PT ;  /* 0x000000ffc200720b */ /* 0x000fe40003fb6000 */
[----:B---3--:R-:W-:Y:S01]  /*6070*/  F2FP.RELU.BF16.F32.PACK_AB R4, R192, R194 ;  /* 0x000000c2c004723e */ /* 0x008fe200000018ff */
[----:B----4-:R-:W-:Y:S01]  /*6080*/  IMAD.IADD R0, R184, 0x1, R196 ;  /* 0x00000001b8007824 */ /* 0x010fe200078e02c4 */
[----:B------:R-:W-:Y:S04]  /*6090*/  LEA R196, R214, UR4, 0x1 ;  /* 0x00000004d6c47c11 */ /* 0x000fe8000f8e08ff */
[----:B------:R1:W-:Y:S01]  /*60a0*/  STS [R0+0x20000], R4 ;  /* 0x0200000400007388 */ /* 0x0003e20000000800 */
[----:B------:R-:W-:Y:S03]  /*60b0*/  IMAD.IADD R197, R196, 0x1, R201 ;  /* 0x00000001c4c57824 */ /* 0x000fe600078e02c9 */
[----:B------:R2:W-:Y:S04]  /*60c0*/  STS [R0+0x20400], R3 ;  /* 0x0204000300007388 */ /* 0x0005e80000000800 */
[----:B------:R3:W-:Y:S04]  /*60d0*/  STS [R184+0x21000], R6 ;  /* 0x02100006b8007388 */ /* 0x0007e80000000800 */
[----:B------:R4:W-:Y:S04]  /*60e0*/  STS [R184+0x21400], R5 ;  /* 0x02140005b8007388 */ /* 0x0009e80000000800 */
[----:B------:R-:W-:Y:S01]  /*60f0*/  STS [R0+0x21000], R7 ;  /* 0x0210000700007388 */ /* 0x000fe20000000800 */
[----:B-1----:R-:W-:Y:S02]  /*6100*/  F2FP.RELU.BF16.F32.PACK_AB R4, R200, R207 ;  /* 0x000000cfc804723e */ /* 0x002fe400000018ff */
[----:B--2---:R-:W-:Y:S02]  /*6110*/  F2FP.RELU.BF16.F32.PACK_AB R3, R186, R187 ;  /* 0x000000bbba03723e */ /* 0x004fe400000018ff */
[----:B---3--:R-:W-:Y:S02]  /*6120*/  F2FP.RELU.BF16.F32.PACK_AB R6, R228, R229 ;  /* 0x000000e5e406723e */ /* 0x008fe400000018ff */
[----:B----4-:R-:W-:Y:S03]  /*6130*/  F2FP.RELU.BF16.F32.PACK_AB R5, R191, R188 ;  /* 0x000000bcbf05723e */ /* 0x010fe600000018ff */
[----:B------:R1:W-:Y:S01]  /*6140*/  STS [R0+0x21400], R6 ;  /* 0x0214000600007388 */ /* 0x0003e20000000800 */
[----:B------:R-:W-:Y:S03]  /*6150*/  IMAD.MOV.U32 R184, RZ, RZ, 0x40 ;  /* 0x00000040ffb87424 */ /* 0x000fe600078e00ff */
[----:B------:R-:W-:Y:S02]  /*6160*/  STS [R185], R5 ;  /* 0x00000005b9007388 */ /* 0x000fe40000000800 */
[----:B------:R-:W-:Y:S01]  /*6170*/  SEL R202, R184, 0xffffffc0, !P0 ;  /* 0xffffffc0b8ca7807 */ /* 0x000fe20004000000 */
[----:B------:R-:W-:Y:S01]  /*6180*/  IMAD.SHL.U32 R184, R215, 0x40, RZ ;  /* 0x00000040d7b87824 */ /* 0x000fe200078e00ff */
[----:B------:R2:W-:Y:S03]  /*6190*/  STS [R185+0x400], R4 ;  /* 0x00040004b9007388 */ /* 0x0005e60000000800 */
[----:B------:R-:W-:Y:S01]  /*61a0*/  IMAD.IADD R210, R202, 0x1, R209 ;  /* 0x00000001cad27824 */ /* 0x000fe200078e02d1 */
[----:B------:R3:W-:Y:S03]  /*61b0*/  STS [R2], R3 ;  /* 0x0000000302007388 */ /* 0x0007e60000000800 */
[----:B------:R-:W-:Y:S01]  /*61c0*/  IMAD.IADD R212, R201, 0x1, R210 ;  /* 0x00000001c9d47824 */ /* 0x000fe200078e02d2 */
[----:B-1----:R-:W-:Y:S05]  /*61d0*/  F2FP.RELU.BF16.F32.PACK_AB R0, R189, R190 ;  /* 0x000000bebd00723e */ /* 0x002fea00000018ff */
[----:B------:R1:W-:Y:S01]  /*61e0*/  STS [R2+0x400], R0 ;  /* 0x0004000002007388 */ /* 0x0003e20000000800 */
[----:B--2---:R-:W-:Y:S02]  /*61f0*/  F2FP.RELU.BF16.F32.PACK_AB R4, R222, R223 ;  /* 0x000000dfde04723e */ /* 0x004fe400000018ff */
[----:B---3--:R-:W-:Y:S03]  /*6200*/  F2FP.RELU.BF16.F32.PACK_AB R3, R218, R220 ;  /* 0x000000dcda03723e */ /* 0x008fe600000018ff */
[----:B------:R-:W-:Y:S04]  /*6210*/  STS [R185+0x1400], R4 ;  /* 0x00140004b9007388 */ /* 0x000fe80000000800 */
[----:B------:R2:W-:Y:S01]  /*6220*/  STS [R185+0x1000], R3 ;  /* 0x00100003b9007388 */ /* 0x0005e20000000800 */
[----:B-1----:R-:W-:Y:S05]  /*6230*/  F2FP.RELU.BF16.F32.PACK_AB R0, R198, R199 ;  /* 0x000000c7c600723e */ /* 0x002fea00000018ff */
[----:B------:R1:W-:Y:S01]  /*6240*/  STS [R2+0x1400], R0 ;  /* 0x0014000002007388 */ /* 0x0003e20000000800 */
[----:B--2---:R-:W-:Y:S05]  /*6250*/  F2FP.RELU.BF16.F32.PACK_AB R3, R193, R195 ;  /* 0x000000c3c103723e */ /* 0x004fea00000018ff */
[----:B------:R2:W-:Y:S04]  /*6260*/  STS [R2+0x1000], R3 ;  /* 0x0010000302007388 */ /* 0x0005e80000000800 */
[----:B------:R-:W-:Y:S08]  /*6270*/  LDSM.16.M88.4 R32, [R196+0x8000] ;  /* 0x00800000c420783b */ /* 0x000ff00000000200 */
[----:B------:R-:W3:Y:S01]  /*6280*/  LDSM.16.M88.4 R16, [R209+0x14000] ;  /* 0x01400000d110783b */ /* 0x000ee20000000200 */
[----:B-1----:R-:W-:Y:S07]  /*6290*/  IMAD.IADD R0, R196, 0x1, R202 ;  /* 0x00000001c4007824 */ /* 0x002fee00078e02ca */
[----:B------:R-:W1:Y:S01]  /*62a0*/  LDSM.16.M88.4 R28, [R196+0x9000] ;  /* 0x00900000c41c783b */ /* 0x000e620000000200 */
[----:B--2---:R-:W-:Y:S07]  /*62b0*/  IMAD.IADD R2, R201, 0x1, R0 ;  /* 0x00000001c9027824 */ /* 0x004fee00078e0200 */
[----:B------:R-:W2:Y:S08]  /*62c0*/  LDSM.16.M88.4 R164, [R209+0x14800] ;  /* 0x01480000d1a4783b */ /* 0x000eb00000000200 */
[----:B------:R-:W-:Y:S08]  /*62d0*/  LDSM.16.M88.4 R168, [R197+0x8000] ;  /* 0x00800000c5a8783b */ /* 0x000ff00000000200 */
[----:B------:R-:W4:Y:S01]  /*62e0*/  LDSM.16.M88.4 R172, [R211+0x14000] ;  /* 0x01400000d3ac783b */ /* 0x000f220000000200 */
[-C--:B---3--:R-:W-:Y:S07]  /*62f0*/  HMMA.16816.F32.BF16 R4, R32, R16.reuse, RZ ;  /* 0x000000102004723c */ /* 0x088fee00000418ff */
[----:B------:R-:W3:Y:S01]  /*6300*/  LDSM.16.M88.4 R176, [R197+0x9000] ;  /* 0x00900000c5b0783b */ /* 0x000ee20000000200 */
[C---:B-1----:R-:W-:Y:S07]  /*6310*/  HMMA.16816.F32.BF16 R8, R28.reuse, R16, RZ ;  /* 0x000000101c08723c */ /* 0x042fee00000418ff */
[----:B------:R-:W1:Y:S01]  /*6320*/  LDSM.16.M88.4 R180, [R211+0x14800] ;  /* 0x01480000d3b4783b */ /* 0x000e620000000200 */
[-C--:B------:R-:W-:Y:S08]  /*6330*/  HMMA.16816.F32.BF16 R12, R28, R18.reuse, RZ ;  /* 0x000000121c0c723c */ /* 0x080ff000000418ff */
[C---:B------:R-:W-:Y:S08]  /*6340*/  HMMA.16816.F32.BF16 R16, R32.reuse, R18, RZ ;  /* 0x000000122010723c */ /* 0x040ff000000418ff */
[-C--:B--2---:R-:W-:Y:S08]  /*6350*/  HMMA.16816.F32.BF16 R20, R32, R164.reuse, RZ ;  /* 0x000000a42014723c */ /* 0x084ff000000418ff */
[C---:B------:R-:W-:Y:S08]  /*6360*/  HMMA.16816.F32.BF16 R24, R28.reuse, R164, RZ ;  /* 0x000000a41c18723c */ /* 0x040ff000000418ff */
[-C--:B------:R-:W-:Y:S08]  /*6370*/  HMMA.16816.F32.BF16 R28, R28, R166.reuse, RZ ;  /* 0x000000a61c1c723c */ /* 0x080ff000000418ff */
[----:B------:R-:W-:Y:S01]  /*6380*/  HMMA.16816.F32.BF16 R32, R32, R166, RZ ;  /* 0x000000a62020723c */ /* 0x000fe200000418ff */
[----:B------:R-:W-:Y:S07]  /*6390*/  LDSM.16.M88.4 R164, [R0+0x8000] ;  /* 0x0080000000a4783b */ /* 0x000fee0000000200 */
[-C--:B----4-:R-:W-:Y:S08]  /*63a0*/  HMMA.16816.F32.BF16 R4, R168, R172.reuse, R4 ;  /* 0x000000aca804723c */ /* 0x090ff00000041804 */
[C---:B---3--:R-:W-:Y:S08]  /*63b0*/  HMMA.16816.F32.BF16 R8, R176.reuse, R172, R8 ;  /* 0x000000acb008723c */ /* 0x048ff00000041808 */
[-C--:B------:R-:W-:Y:S08]  /*63c0*/  HMMA.16816.F32.BF16 R12, R176, R174.reuse, R12 ;  /* 0x000000aeb00c723c */ /* 0x080ff0000004180c */
[C---:B------:R-:W-:Y:S01]  /*63d0*/  HMMA.16816.F32.BF16 R16, R168.reuse, R174, R16 ;  /* 0x000000aea810723c */ /* 0x040fe20000041810 */
[----:B------:R-:W2:Y:S07]  /*63e0*/  LDSM.16.M88.4 R172, [R210+0x14000] ;  /* 0x01400000d2ac783b */ /* 0x000eae0000000200 */
[-C--:B-1----:R-:W-:Y:S08]  /*63f0*/  HMMA.16816.F32.BF16 R20, R168, R180.reuse, R20 ;  /* 0x000000b4a814723c */ /* 0x082ff00000041814 */
[C---:B------:R-:W-:Y:S08]  /*6400*/  HMMA.16816.F32.BF16 R24, R176.reuse, R180, R24 ;  /* 0x000000b4b018723c */ /* 0x040ff00000041818 */
[-C--:B------:R-:W-:Y:S01]  /*6410*/  HMMA.16816.F32.BF16 R28, R176, R182.reuse, R28 ;  /* 0x000000b6b01c723c */ /* 0x080fe2000004181c */
[----:B------:R-:W-:Y:S07]  /*6420*/  LDSM.16.M88.4 R176, [R210+0x14800] ;  /* 0x01480000d2b0783b */ /* 0x000fee0000000200 */
[----:B------:R-:W-:Y:S01]  /*6430*/  HMMA.16816.F32.BF16 R32, R168, R182, R32 ;  /* 0x000000b6a820723c */ /* 0x000fe20000041820 */
[----:B------:R-:W1:Y:S07]  /*6440*/  LDSM.16.M88.4 R168, [R0+0x9000] ;  /* 0x0090000000a8783b */ /* 0x000e6e0000000200 */
[-C--:B--2---:R-:W-:Y:S08]  /*6450*/  HMMA.16816.F32.BF16 R4, R164, R172.reuse, R4 ;  /* 0x000000aca404723c */ /* 0x084ff00000041804 */
[C---:B-1----:R-:W-:Y:S08]  /*6460*/  HMMA.16816.F32.BF16 R8, R168.reuse, R172, R8 ;  /* 0x000000aca808723c */ /* 0x042ff00000041808 */
        /* <DEDUP_REMOVED lines=52> */
[----:B------:R-:W-:Y:S02]  /*67b0*/  LEA.HI.X R181, R245, R165, RZ, 0x2, P1 ;  /* 0x000000a5f5b57211 */ /* 0x000fe400008f14ff */
[----:B------:R-:W-:Y:S03]  /*67c0*/  FSETP.GE.FTZ.AND P1, PT, R203, RZ, PT ;  /* 0x000000ffcb00720b */ /* 0x000fe60003f36000 */
[C---:B------:R-:W-:Y:S01]  /*67d0*/  HMMA.16816.F32.BF16 R16, R172.reuse, R166, R16 ;  /* 0x000000a6ac10723c */ /* 0x040fe20000041810 */
[----:B------:R-:W-:Y:S07]  /*67e0*/  LDSM.16.M88.4 R164, [R2+0xa000] ;  /* 0x00a0000002a4783b */ /* 0x000fee0000000200 */
[-C--:B------:R-:W-:Y:S01]  /*67f0*/  HMMA.16816.F32.BF16 R20, R172, R176.reuse, R20 ;  /* 0x000000b0ac14723c */ /* 0x080fe20000041814 */
[----:B------:R1:W5:Y:S07]  /*6800*/  LDG.E R3, desc[UR32][R180.64+0xa0] ;  /* 0x0000a020b4037981 */ /* 0x00036e000c1e1900 */
[C---:B------:R-:W-:Y:S01]  /*6810*/  HMMA.16816.F32.BF16 R24, R168.reuse, R176, R24 ;  /* 0x000000b0a818723c */ /* 0x040fe20000041818 */
[----:B------:R-:W2:Y:S04]  /*6820*/  LDG.E R177, desc[UR32][R180.64] ;  /* 0x00000020b4b17981 */ /* 0x000ea8000c1e1900 */
[----:B------:R-:W3:Y:S03]  /*6830*/  LDG.E R176, desc[UR32][R180.64+0x20] ;  /* 0x00002020b4b07981 */ /* 0x000ee6000c1e1900 */
[-C--:B------:R-:W-:Y:S01]  /*6840*/  HMMA.16816.F32.BF16 R28, R168, R178.reuse, R28 ;  /* 0x000000b2a81c723c */ /* 0x080fe2000004181c */
[----:B------:R-:W4:Y:S07]  /*6850*/  LDSM.16.M88.4 R168, [R212+0x18000] ;  /* 0x01800000d4a8783b */ /* 0x000f2e0000000200 */
[----:B------:R-:W-:Y:S01]  /*6860*/  HMMA.16816.F32.BF16 R32, R172, R178, R32 ;  /* 0x000000b2ac20723c */ /* 0x000fe20000041820 */
[----:B------:R-:W1:Y:S07]  /*6870*/  LDSM.16.M88.4 R172, [R2+0xb000] ;  /* 0x00b0000002ac783b */ /* 0x000e6e0000000200 */
[-C--:B----4-:R-:W-:Y:S08]  /*6880*/  HMMA.16816.F32.BF16 R4, R164, R168.reuse, R4 ;  /* 0x000000a8a404723c */ /* 0x090ff00000041804 */
[C---:B-1----:R-:W-:Y:S08]  /*6890*/  HMMA.16816.F32.BF16 R8, R172.reuse, R168, R8 ;  /* 0x000000a8ac08723c */ /* 0x042ff00000041808 */
        /* <DEDUP_REMOVED lines=9> */
[----:B------:R1:W5:Y:S01]  /*6930*/  LDG.E R4, desc[UR32][R180.64+0x80] ;  /* 0x00008020b4047981 */ /* 0x000362000c1e1900 */
        /* <DEDUP_REMOVED lines=8> */
[--C-:B------:R-:W-:Y:S01]  /*69c0*/  SHF.R.U32.HI R0, RZ, 0x4, R215.reuse ;  /* 0x00000004ff007819 */ /* 0x100fe200000116d7 */
[----:B------:R-:W-:Y:S01]  /*69d0*/  FMUL.FTZ R165, R204, R5 ;  /* 0x00000005cca57220 */ /* 0x000fe20000410000 */
[-C--:B------:R-:W-:Y:S01]  /*69e0*/  FSEL R16, R16, R177.reuse, P5 ;  /* 0x000000b110107208 */ /* 0x080fe20002800000 */
[----:B------:R-:W-:Y:S01]  /*69f0*/  IMAD.SHL.U32 R204, R215, 0x2, RZ ;  /* 0x00000002d7cc7824 */ /* 0x000fe200078e00ff */
[----:B------:R-:W-:Y:S01]  /*6a00*/  LOP3.LUT R206, R0, 0x8, RZ, 0xc0, !PT ;  /* 0x0000000800ce7812 */ /* 0x000fe200078ec0ff */
[----:B---3--:R-:W-:Y:S01]  /*6a10*/  FADD.FTZ R6, -R176, R6 ;  /* 0x00000006b0067221 */ /* 0x008fe20000010100 */
[----:B------:R-:W-:Y:S01]  /*6a20*/  LOP3.LUT R0, R184, 0x1c0, RZ, 0xc0, !PT ;  /* 0x000001c0b8007812 */ /* 0x000fe200078ec0ff */
[----:B------:R-:W-:Y:S01]  /*6a30*/  FADD.FTZ R32, -R177, R32 ;  /* 0x00000020b1207221 */ /* 0x000fe20000010100 */
[----:B------:R-:W-:Y:S01]  /*6a40*/  FSETP.GE.FTZ.AND P5, PT, R186, RZ, PT ;  /* 0x000000ffba00720b */ /* 0x000fe20003fb6000 */
[----:B------:R-:W-:Y:S01]  /*6a50*/  FMUL.FTZ R16, R194, R16 ;  /* 0x00000010c2107220 */ /* 0x000fe20000410000 */
[-C--:B------:R-:W-:Y:S02]  /*6a60*/  FSEL R20, R20, R177.reuse, P1 ;  /* 0x000000b114147208 */ /* 0x080fe40000800000 */
[----:B------:R-:W-:Y:S02]  /*6a70*/  LOP3.LUT R0, R0, 0x38, R216, 0xf8, !PT ;  /* 0x0000003800007812 */ /* 0x000fe400078ef8d8 */
[--C-:B------:R-:W-:Y:S01]  /*6a80*/  LOP3.LUT R2, R206, 0x10, R215.reuse, 0xf8, !PT ;  /* 0x00000010ce027812 */ /* 0x100fe200078ef8d7 */
[----:B------:R-:W-:Y:S01]  /*6a90*/  FMUL.FTZ R20, R188, R20 ;  /* 0x00000014bc147220 */ /* 0x000fe20000410000 */
[----:B------:R-:W-:Y:S02]  /*6aa0*/  FSETP.GE.FTZ.AND P1, PT, R191, RZ, PT ;  /* 0x000000ffbf00720b */ /* 0x000fe40003f36000 */
[----:B------:R-:W-:Y:S02]  /*6ab0*/  SHF.R.U32.HI R203, RZ, 0x1, R215 ;  /* 0x00000001ffcb7819 */ /* 0x000fe400000116d7 */
[----:B------:R-:W-:Y:S02]  /*6ac0*/  LOP3.LUT R5, R205, 0x7400, RZ, 0xc0, !PT ;  /* 0x00007400cd057812 */ /* 0x000fe400078ec0ff */
[--C-:B------:R-:W-:Y:S02]  /*6ad0*/  LOP3.LUT R246, R246, 0x38, R204.reuse, 0xf8, !PT ;  /* 0x00000038f6f67812 */ /* 0x100fe400078ef8cc */
[-C--:B------:R-:W-:Y:S02]  /*6ae0*/  FSEL R17, R17, R177.reuse, P2 ;  /* 0x000000b111117208 */ /* 0x080fe40001000000 */
[----:B------:R-:W-:Y:S01]  /*6af0*/  LOP3.LUT R0, R2, R0, RZ, 0x3c, !PT ;  /* 0x0000000002007212 */ /* 0x000fe200078e3cff */
[----:B------:R-:W-:Y:S01]  /*6b00*/  FADD.FTZ R2, -R176, R7 ;  /* 0x00000007b0027221 */ /* 0x000fe20000010100 */
[----:B------:R-:W-:Y:S01]  /*6b10*/  FSEL R21, R21, R177, P1 ;  /* 0x000000b115157208 */ /* 0x000fe20000800000 */
[----:B------:R-:W-:Y:S01]  /*6b20*/  FMUL.FTZ R17, R192, R17 ;  /* 0x00000011c0117220 */ /* 0x000fe20000410000 */
[----:B------:R-:W-:Y:S02]  /*6b30*/  FSETP.GE.FTZ.AND P2, PT, R226, RZ, PT ;  /* 0x000000ffe200720b */ /* 0x000fe40003f56000 */
[----:B------:R-:W-:Y:S01]  /*6b40*/  FSETP.GE.FTZ.AND P6, PT, R187, RZ, PT ;  /* 0x000000ffbb00720b */ /* 0x000fe20003fd6000 */
[----:B------:R-:W-:Y:S01]  /*6b50*/  FMUL.FTZ R21, R191, R21 ;  /* 0x00000015bf157220 */ /* 0x000fe20000410000 */
[----:B------:R-:W-:Y:S02]  /*6b60*/  FSETP.GE.FTZ.AND P1, PT, R225, RZ, PT ;  /* 0x000000ffe100720b */ /* 0x000fe40003f36000 */
[----:B------:R-:W-:Y:S02]  /*6b70*/  LOP3.LUT R5, R5, 0x6, R204, 0xf8, !PT ;  /* 0x0000000605057812 */ /* 0x000fe400078ef8cc */
[----:B------:R-:W-:Y:S02]  /*6b80*/  LOP3.LUT R164, R246, 0x20, R203, 0x78, !PT ;  /* 0x00000020f6a47812 */ /* 0x000fe400078e78cb */
[-C--:B------:R-:W-:Y:S02]  /*6b90*/  FSEL R6, R6, R176.reuse, P2 ;  /* 0x000000b006067208 */ /* 0x080fe40001000000 */
[----:B------:R-:W-:Y:S01]  /*6ba0*/  FSEL R7, R32, R177, P6 ;  /* 0x000000b120077208 */ /* 0x000fe20003000000 */
[----:B------:R-:W-:Y:S01]  /*6bb0*/  @P5 FADD.FTZ R177, -R177, R33 ;  /* 0x00000021b1b15221 */ /* 0x000fe20000010100 */
[----:B------:R-:W-:Y:S01]  /*6bc0*/  FSEL R2, R2, R176, P1 ;  /* 0x000000b002027208 */ /* 0x000fe20000800000 */
[----:B------:R-:W-:Y:S01]  /*6bd0*/  FMUL.FTZ R168, R226, R6 ;  /* 0x00000006e2a87220 */ /* 0x000fe20000410000 */
[----:B------:R-:W-:Y:S01]  /*6be0*/  LOP3.LUT R164, R5, R164, RZ, 0xfc, !PT ;  /* 0x000000a405a47212 */ /* 0x000fe200078efcff */
[----:B------:R-:W-:Y:S01]  /*6bf0*/  FMUL.FTZ R169, R187, R7 ;  /* 0x00000007bba97220 */ /* 0x000fe20000410000 */
[----:B------:R-:W-:Y:S01]  /*6c00*/  F2FP.BF16.F32.PACK_AB R5, R165, R178 ;  /* 0x000000b2a505723e */ /* 0x000fe200000010ff */
[----:B------:R-:W-:Y:S01]  /*6c10*/  FMUL.FTZ R177, R186, R177 ;  /* 0x000000b1bab17220 */ /* 0x000fe20000410000 */
[----:B------:R-:W-:Y:S01]  /*6c20*/  F2FP.BF16.F32.PACK_AB R165, R17, R16 ;  /* 0x0000001011a5723e */ /* 0x000fe200000010ff */
[----:B------:R-:W-:Y:S01]  /*6c30*/  FMUL.FTZ R167, R225, R2 ;  /* 0x00000002e1a77220 */ /* 0x000fe20000410000 */
[----:B------:R-:W-:Y:S02]  /*6c40*/  F2FP.BF16.F32.PACK_AB R166, R21, R20 ;  /* 0x0000001415a6723e */ /* 0x000fe400000010ff */
[----:B------:R-:W-:Y:S01]  /*6c50*/  LEA R6, R164, UR4, 0x1 ;  /* 0x00000004a4067c11 */ /* 0x000fe2000f8e08ff */
[----:B-1----:R-:W-:Y:S06]  /*6c60*/  BRA.U !UP0, `(.L_x_823) ;  /* 0x0000000108d47547 */ /* 0x002fec000b800000 */
[----:B------:R-:W1:Y:S01]  /*6c70*/  LDC R32, c[0x0][0x3b0] ;  /* 0x0000ec00ff207b82 */ /* 0x000e620000000800 */
[----:B------:R-:W-:Y:S01]  /*6c80*/  IADD3 R7, P1, PT, RZ, -UR27, RZ ;  /* 0x8000001bff077c10 */ /* 0x000fe2000ff3e0ff */
[----:B------:R-:W-:Y:S01]  /*6c90*/  ULOP3.LUT UR10, UR36, 0x1, URZ, 0xc0, !UPT ;  /* 0x00000001240a7892 */ /* 0x000fe2000f8ec0ff */
[----:B------:R-:W-:Y:S03]  /*6ca0*/  LOP3.LUT R185, R216, 0x38, RZ, 0xc0, !PT ;  /* 0x00000038d8b97812 */ /* 0x000fe600078ec0ff */
[----:B------:R-:W-:Y:S01]  /*6cb0*/  UISETP.NE.U32.AND UP1, UPT, UR10, 0x1, UPT ;  /* 0x000000010a00788c */ /* 0x000fe2000bf25070 */
[----:B------:R-:W-:Y:S01]  /*6cc0*/  ISETP.GE.AND P2, PT, R185, UR14, PT ;  /* 0x0000000eb9007c0c */ /* 0x000fe2000bf46270 */
[----:B------:R-:W2:Y:S02]  /*6cd0*/  LDC R33, c[0x0][0x3b4] ;  /* 0x0000ed00ff217b82 */ /* 0x000ea40000000800 */
[----:B------:R-:W-:Y:S06]  /*6ce0*/  USEL UR10, UR5, 0x4000, !UP1 ;  /* 0x00004000050a7887 */ /* 0x000fec000c800000 */
[----:B------:R-:W-:Y:S02]  /*6cf0*/  VIADD R238, R238, UR10 ;  /* 0x0000000aeeee7c36 */ /* 0x000fe40008000000 */
[----:B------:R-:W-:Y:S02]  /*6d00*/  VIADD R234, R234, UR10 ;  /* 0x0000000aeaea7c36 */ /* 0x000fe40008000000 */
[----:B------:R-:W-:Y:S02]  /*6d10*/  VIADD R213, R213, UR10 ;  /* 0x0000000ad5d57c36 */ /* 0x000fe40008000000 */
[C---:B-1----:R-:W-:Y:S01]  /*6d20*/  IMAD.SHL.U32 R2, R32.reuse, 0x40, RZ ;  /* 0x0000004020027824 */ /* 0x042fe200078e00ff */
[C---:B------:R-:W-:Y:S03]  /*6d30*/  LEA R16, P5, R32.reuse, RZ, 0x6 ;  /* 0x000000ff20107211 */ /* 0x040fe600078a30ff */
[----:B------:R-:W-:Y:S01]  /*6d40*/  IMAD.X R2, RZ, RZ, ~R2, P1 ;  /* 0x000000ffff027224 */ /* 0x000fe200008e0e02 */
[----:B------:R-:W-:Y:S02]  /*6d50*/  ISETP.GE.AND P1, PT, R247, UR14, PT ;  /* 0x0000000ef7007c0c */ /* 0x000fe4000bf26270 */
[----:B------:R-:W-:Y:S02]  /*6d60*/  LEA.HI.X R17, R32, RZ, RZ, 0x6, P5 ;  /* 0x000000ff20117211 */ /* 0x000fe400028f34ff */
[----:B------:R-:W-:Y:S04]  /*6d70*/  SHF.R.S64 R7, R7, 0x1f, R2 ;  /* 0x0000001f07077819 */ /* 0x000fe80000001002 */
[----:B------:R-:W-:Y:S04]  /*6d80*/  IADD3 R240, P6, PT, R7, R240, RZ ;  /* 0x000000f007f07210 */ /* 0x000fe80007fde0ff */
        /* <DEDUP_REMOVED lines=35> */
.L_x_823:
[----:B------:R1:W-:Y:S01]  /*6fc0*/  STS [R6+0x1c000], R5 ;  /* 0x01c0000506007388 */ /* 0x0003e20000000800 */
[----:B------:R-:W-:Y:S01]  /*6fd0*/  FSETP.GE.FTZ.AND P2, PT, R207, RZ, PT ;  /* 0x000000ffcf00720b */ /* 0x000fe20003f56000 */
[C---:B--2---:R-:W-:Y:S01]  /*6fe0*/  FADD.FTZ R17, -R176.reuse, R18 ;  /* 0x00000012b0117221 */ /* 0x044fe20000010100 */
[C---:B------:R-:W-:Y:S01]  /*6ff0*/  FADD.FTZ R7, -R176.reuse, R19 ;  /* 0x00000013b0077221 */ /* 0x040fe20000010100 */
[----:B------:R-:W-:Y:S01]  /*7000*/  FSETP.GE.FTZ.AND P6, PT, R221, RZ, PT ;  /* 0x000000ffdd00720b */ /* 0x000fe20003fd6000 */
[C---:B------:R-:W-:Y:S01]  /*7010*/  FADD.FTZ R2, -R176.reuse, R23 ;  /* 0x00000017b0027221 */ /* 0x040fe20000010100 */
[----:B------:R-:W-:Y:S01]  /*7020*/  FSETP.GE.FTZ.AND P5, PT, R219, RZ, PT ;  /* 0x000000ffdb00720b */ /* 0x000fe20003fb6000 */
[----:B------:R-:W-:Y:S01]  /*7030*/  FADD.FTZ R34, -R176, R34 ;  /* 0x00000022b0227221 */ /* 0x000fe20000010100 */
[----:B------:R-:W-:Y:S01]  /*7040*/  FSETP.GE.FTZ.AND P1, PT, R200, RZ, PT ;  /* 0x000000ffc800720b */ /* 0x000fe20003f36000 */
[C---:B-----5:R-:W-:Y:S01]  /*7050*/  FADD.FTZ R8, -R4.reuse, R8 ;  /* 0x0000000804087221 */ /* 0x060fe20000010100 */
[-C--:B------:R-:W-:Y:S01]  /*7060*/  FSEL R17, R17, R176.reuse, P6 ;  /* 0x000000b011117208 */ /* 0x080fe20003000000 */
[C---:B------:R-:W-:Y:S01]  /*7070*/  FADD.FTZ R9, -R4.reuse, R9 ;  /* 0x0000000904097221 */ /* 0x040fe20000010100 */
[-C--:B------:R-:W-:Y:S01]  /*7080*/  FSEL R7, R7, R176.reuse, P5 ;  /* 0x000000b007077208 */ /* 0x080fe20002800000 */
[----:B------:R-:W-:Y:S01]  /*7090*/  FADD.FTZ R12, -R4, R12 ;  /* 0x0000000c040c7221 */ /* 0x000fe20000010100 */
[----:B------:R-:W-:Y:S01]  /*70a0*/  FSEL R2, R2, R176, P1 ;  /* 0x000000b002027208 */ /* 0x000fe20000800000 */
[----:B------:R-:W-:Y:S01]  /*70b0*/  FMUL.FTZ R17, R221, R17 ;  /* 0x00000011dd117220 */ /* 0x000fe20000410000 */
[----:B------:R-:W-:Y:S01]  /*70c0*/  F2FP.BF16.F32.PACK_AB R16, R167, R168 ;  /* 0x000000a8a710723e */ /* 0x000fe200000010ff */
[----:B------:R-:W-:Y:S01]  /*70d0*/  FMUL.FTZ R7, R219, R7 ;  /* 0x00000007db077220 */ /* 0x000fe20000410000 */
[----:B------:R-:W-:Y:S01]  /*70e0*/  FSETP.GE.FTZ.AND P1, PT, R189, RZ, PT ;  /* 0x000000ffbd00720b */ /* 0x000fe20003f36000 */
[----:B------:R-:W-:Y:S01]  /*70f0*/  FMUL.FTZ R18, R200, R2 ;  /* 0x00000002c8127220 */ /* 0x000fe20000410000 */
[----:B------:R-:W-:Y:S01]  /*7100*/  FSETP.GE.FTZ.AND P6, PT, R231, RZ, PT ;  /* 0x000000ffe700720b */ /* 0x000fe20003fd6000 */
[----:B------:R2:W-:Y:S01]  /*7110*/  STS [R6+0x1c400], R16 ;  /* 0x01c4001006007388 */ /* 0x0005e20000000800 */
[----:B------:R-:W-:Y:S01]  /*7120*/  F2FP.BF16.F32.PACK_AB R7, R7, R17 ;  /* 0x000000110707723e */ /* 0x000fe200000010ff */
[----:B------:R-:W-:Y:S01]  /*7130*/  FADD.FTZ R24, -R4, R24 ;  /* 0x0000001804187221 */ /* 0x000fe20000010100 */
[----:B------:R-:W-:Y:S01]  /*7140*/  FSETP.GE.FTZ.AND P5, PT, R230, RZ, PT ;  /* 0x000000ffe600720b */ /* 0x000fe20003fb6000 */
[----:B-1----:R-:W-:Y:S01]  /*7150*/  FADD.FTZ R5, -R176, R22 ;  /* 0x00000016b0057221 */ /* 0x002fe20000010100 */
[----:B------:R-:W-:Y:S01]  /*7160*/  IMAD.MOV.U32 R22, RZ, RZ, 0x10 ;  /* 0x00000010ff167424 */ /* 0x000fe200078e00ff */
[-C--:B------:R-:W-:Y:S01]  /*7170*/  FSEL R8, R8, R4.reuse, P6 ;  /* 0x0000000408087208 */ /* 0x080fe20003000000 */
[C---:B------:R-:W-:Y:S01]  /*7180*/  FADD.FTZ R25, -R4.reuse, R25 ;  /* 0x0000001904197221 */ /* 0x040fe20000010100 */
[----:B------:R-:W-:Y:S01]  /*7190*/  FSEL R9, R9, R4, P5 ;  /* 0x0000000409097208 */ /* 0x000fe20002800000 */
[----:B------:R-:W-:Y:S01]  /*71a0*/  FADD.FTZ R28, -R4, R28 ;  /* 0x0000001c041c7221 */ /* 0x000fe20000010100 */
[----:B------:R-:W-:Y:S01]  /*71b0*/  FSEL R5, R5, R176, P2 ;  /* 0x000000b005057208 */ /* 0x000fe20001000000 */
[----:B------:R-:W-:Y:S01]  /*71c0*/  FMUL.FTZ R8, R231, R8 ;  /* 0x00000008e7087220 */ /* 0x000fe20000410000 */
[----:B------:R-:W-:Y:S01]  /*71d0*/  SEL R22, R22, 0xfffffff0, !P0 ;  /* 0xfffffff016167807 */ /* 0x000fe20004000000 */
[----:B------:R-:W-:Y:S01]  /*71e0*/  FMUL.FTZ R9, R230, R9 ;  /* 0x00000009e6097220 */ /* 0x000fe20000410000 */
[----:B------:R-:W-:Y:S01]  /*71f0*/  FSETP.GE.FTZ.AND P2, PT, R190, RZ, PT ;  /* 0x000000ffbe00720b */ /* 0x000fe20003f56000 */
[----:B------:R-:W-:Y:S01]  /*7200*/  FMUL.FTZ R19, R207, R5 ;  /* 0x00000005cf137220 */ /* 0x000fe20000410000 */
[----:B------:R-:W-:Y:S01]  /*7210*/  LEA R5, R164, UR31, 0x1 ;  /* 0x0000001fa4057c11 */ /* 0x000fe2000f8e08ff */
[----:B------:R-:W-:Y:S01]  /*7220*/  FADD.FTZ R15, -R3, R15 ;  /* 0x0000000f030f7221 */ /* 0x000fe20000010100 */
[----:B------:R-:W-:Y:S01]  /*7230*/  FSEL R34, R34, R176, P2 ;  /* 0x000000b022227208 */ /* 0x000fe20001000000 */
[----:B------:R-:W-:Y:S01]  /*7240*/  @P1 FADD.FTZ R176, -R176, R35 ;  /* 0x00000023b0b01221 */ /* 0x000fe20000010100 */
[----:B------:R-:W-:Y:S01]  /*7250*/  FSETP.GE.FTZ.AND P1, PT, R224, RZ, PT ;  /* 0x000000ffe000720b */ /* 0x000fe20003f36000 */
[----:B------:R-:W-:Y:S01]  /*7260*/  VIADD R2, R5, 0x20 ;  /* 0x0000002005027836 */ /* 0x000fe20000000000 */
[----:B------:R-:W-:Y:S01]  /*7270*/  FSETP.GE.FTZ.AND P2, PT, R227, RZ, PT ;  /* 0x000000ffe300720b */ /* 0x000fe20003f56000 */
[----:B------:R-:W-:Y:S01]  /*7280*/  @P4 VIADD R2, R5, 0xffffffe0 ;  /* 0xffffffe005024836 */ /* 0x000fe20000000000 */
[----:B------:R-:W-:Y:S01]  /*7290*/  FSETP.GE.FTZ.AND P6, PT, R220, RZ, PT ;  /* 0x000000ffdc00720b */ /* 0x000fe20003fd6000 */
[----:B------:R-:W-:Y:S01]  /*72a0*/  IMAD.IADD R5, R22, 0x1, R5 ;  /* 0x0000000116057824 */ /* 0x000fe200078e0205 */
[----:B------:R-:W-:Y:S01]  /*72b0*/  FSEL R12, R12, R4, P2 ;  /* 0x000000040c0c7208 */ /* 0x000fe20001000000 */
[----:B------:R-:W-:Y:S01]  /*72c0*/  FADD.FTZ R26, -R3, R26 ;  /* 0x0000001a031a7221 */ /* 0x000fe20000010100 */
[----:B------:R-:W-:Y:S01]  /*72d0*/  FSETP.GE.FTZ.AND P5, PT, R218, RZ, PT ;  /* 0x000000ffda00720b */ /* 0x000fe20003fb6000 */
[----:B------:R-:W-:Y:S01]  /*72e0*/  FMUL.FTZ R34, R190, R34 ;  /* 0x00000022be227220 */ /* 0x000fe20000410000 */
[----:B------:R1:W-:Y:S01]  /*72f0*/  STS [R5+-0x3c00], R7 ;  /* 0xffc4000705007388 */ /* 0x0003e20000000800 */
[----:B------:R-:W-:Y:S01]  /*7300*/  FSETP.GE.FTZ.AND P2, PT, R195, RZ, PT ;  /* 0x000000ffc300720b */ /* 0x000fe20003f56000 */
[----:B--2---:R-:W-:Y:S01]  /*7310*/  FMUL.FTZ R16, R227, R12 ;  /* 0x0000000ce3107220 */ /* 0x004fe20000410000 */
[-C--:B------:R-:W-:Y:S01]  /*7320*/  FSEL R24, R24, R4.reuse, P6 ;  /* 0x0000000418187208 */ /* 0x080fe20003000000 */
[----:B------:R-:W-:Y:S01]  /*7330*/  STS [R5+-0x4000], R165 ;  /* 0xffc000a505007388 */ /* 0x000fe20000000800 */
[----:B------:R-:W-:Y:S01]  /*7340*/  FSEL R25, R25, R4, P5 ;  /* 0x0000000419197208 */ /* 0x000fe20002800000 */
[----:B------:R-:W-:Y:S01]  /*7350*/  FMUL.FTZ R176, R189, R176 ;  /* 0x000000b0bdb07220 */ /* 0x000fe20000410000 */
[----:B------:R-:W-:Y:S01]  /*7360*/  FSEL R28, R28, R4, P2 ;  /* 0x000000041c1c7208 */ /* 0x000fe20001000000 */
[----:B------:R-:W-:Y:S01]  /*7370*/  FMUL.FTZ R24, R220, R24 ;  /* 0x00000018dc187220 */ /* 0x000fe20000410000 */
[----:B------:R-:W-:Y:S01]  /*7380*/  FSETP.GE.FTZ.AND P2, PT, R233, RZ, PT ;  /* 0x000000ffe900720b */ /* 0x000fe20003f56000 */
[----:B------:R-:W-:Y:S01]  /*7390*/  FMUL.FTZ R25, R218, R25 ;  /* 0x00000019da197220 */ /* 0x000fe20000410000 */
[----:B------:R-:W-:Y:S01]  /*73a0*/  F2FP.BF16.F32.PACK_AB R17, R18, R19 ;  /* 0x000000131211723e */ /* 0x000fe200000010ff */
[----:B------:R-:W-:Y:S01]  /*73b0*/  FMUL.FTZ R28, R195, R28 ;  /* 0x0000001cc31c7220 */ /* 0x000fe20000410000 */
[----:B------:R-:W-:Y:S01]  /*73c0*/  FSETP.GE.FTZ.AND P5, PT, R229, RZ, PT ;  /* 0x000000ffe500720b */ /* 0x000fe20003fb6000 */
[----:B------:R-:W-:Y:S01]  /*73d0*/  IMAD R207, R243, UR8, RZ ;  /* 0x00000008f3cf7c24 */ /* 0x000fe2000f8e02ff */
[----:B------:R-:W-:Y:S02]  /*73e0*/  FSETP.GE.FTZ.AND P6, PT, R223, RZ, PT ;  /* 0x000000ffdf00720b */ /* 0x000fe40003fd6000 */
[----:B------:R-:W-:Y:S02]  /*73f0*/  F2FP.BF16.F32.PACK_AB R20, R177, R169 ;  /* 0x000000a9b114723e */ /* 0x000fe400000010ff */
[----:B------:R-:W-:Y:S02]  /*7400*/  LOP3.LUT R180, R0, 0x200, R184, 0xf8, !PT ;  /* 0x0000020000b47812 */ /* 0x000fe400078ef8b8 */
[----:B------:R-:W-:Y:S02]  /*7410*/  LOP3.LUT R231, R216, 0x38, RZ, 0xc0, !PT ;  /* 0x00000038d8e77812 */ /* 0x000fe400078ec0ff */
[----:B------:R-:W-:Y:S01]  /*7420*/  LEA R180, R180, UR4, 0x1 ;  /* 0x00000004b4b47c11 */ /* 0x000fe2000f8e08ff */
[----:B-1----:R-:W-:Y:S01]  /*7430*/  FADD.FTZ R7, -R4, R13 ;  /* 0x0000000d04077221 */ /* 0x002fe20000010100 */
[----:B------:R-:W-:Y:S03]  /*7440*/  F2FP.BF16.F32.PACK_AB R13, R176, R34 ;  /* 0x00000022b00d723e */ /* 0x000fe600000010ff */
[----:B------:R-:W-:Y:S01]  /*7450*/  VIADD R0, R180, 0x8040 ;  /* 0x00008040b4007836 */ /* 0x000fe20000000000 */
[----:B------:R-:W-:Y:S02]  /*7460*/  FSEL R7, R7, R4, P1 ;  /* 0x0000000407077208 */ /* 0x000fe40000800000 */
[----:B------:R-:W-:Y:S03]  /*7470*/  FSETP.GE.FTZ.AND P1, PT, R193, RZ, PT ;  /* 0x000000ffc100720b */ /* 0x000fe60003f36000 */
[----:B------:R-:W-:Y:S01]  /*7480*/  FMUL.FTZ R12, R224, R7 ;  /* 0x00000007e00c7220 */ /* 0x000fe20000410000 */
[----:B------:R-:W-:Y:S01]  /*7490*/  F2FP.BF16.F32.PACK_AB R7, R9, R8 ;  /* 0x000000080907723e */ /* 0x000fe200000010ff */
[----:B------:R-:W-:Y:S01]  /*74a0*/  FADD.FTZ R9, -R3, R10 ;  /* 0x0000000a03097221 */ /* 0x000fe20000010100 */
[----:B------:R-:W-:Y:S02]  /*74b0*/  F2FP.BF16.F32.PACK_AB R10, R25, R24 ;  /* 0x00000018190a723e */ /* 0x000fe400000010ff */
[----:B------:R-:W-:Y:S01]  /*74c0*/  F2FP.BF16.F32.PACK_AB R12, R12, R16 ;  /* 0x000000100c0c723e */ /* 0x000fe200000010ff */
[----:B------:R1:W-:Y:S01]  /*74d0*/  STS [R6+0x1d000], R7 ;  /* 0x01d0000706007388 */ /* 0x0003e20000000800 */
[----:B------:R-:W-:Y:S02]  /*74e0*/  FSEL R9, R9, R3, P2 ;  /* 0x0000000309097208 */ /* 0x000fe40001000000 */
[----:B------:R-:W-:Y:S01]  /*74f0*/  FSETP.GE.FTZ.AND P2, PT, R228, RZ, PT ;  /* 0x000000ffe400720b */ /* 0x000fe20003f56000 */
[----:B------:R-:W-:Y:S01]  /*7500*/  @P1 FADD.FTZ R4, -R4, R29 ;  /* 0x0000001d04041221 */ /* 0x000fe20000010100 */
[----:B------:R-:W-:Y:S01]  /*7510*/  FSETP.GE.FTZ.AND P1, PT, R232, RZ, PT ;  /* 0x000000ffe800720b */ /* 0x000fe20003f36000 */
[----:B------:R-:W-:Y:S01]  /*7520*/  FMUL.FTZ R21, R233, R9 ;  /* 0x00000009e9157220 */ /* 0x000fe20000410000 */
[----:B------:R-:W-:Y:S01]  /*7530*/  FSEL R15, R15, R3, P2 ;  /* 0x000000030f0f7208 */ /* 0x000fe20001000000 */
[----:B------:R-:W-:Y:S01]  /*7540*/  FMUL.FTZ R8, R193, R4 ;  /* 0x00000004c1087220 */ /* 0x000fe20000410000 */
[----:B------:R-:W-:Y:S01]  /*7550*/  FADD.FTZ R4, -R3, R11 ;  /* 0x0000000b03047221 */ /* 0x000fe20000010100 */
[----:B------:R-:W-:Y:S02]  /*7560*/  FSETP.GE.FTZ.AND P2, PT, R199, RZ, PT ;  /* 0x000000ffc700720b */ /* 0x000fe40003f56000 */
[----:B------:R-:W-:Y:S01]  /*7570*/  FMUL.FTZ R16, R228, R15 ;  /* 0x0000000fe4107220 */ /* 0x000fe20000410000 */
[----:B------:R-:W-:Y:S01]  /*7580*/  F2FP.BF16.F32.PACK_AB R11, R8, R28 ;  /* 0x0000001c080b723e */ /* 0x000fe200000010ff */
[C---:B------:R-:W-:Y:S01]  /*7590*/  FADD.FTZ R8, -R3.reuse, R14 ;  /* 0x0000000e03087221 */ /* 0x040fe20000010100 */
[-C--:B------:R-:W-:Y:S02]  /*75a0*/  FSEL R4, R4, R3.reuse, P1 ;  /* 0x0000000304047208 */ /* 0x080fe40000800000 */
[----:B------:R-:W-:Y:S02]  /*75b0*/  FSETP.GE.FTZ.AND P1, PT, R198, RZ, PT ;  /* 0x000000ffc600720b */ /* 0x000fe40003f36000 */
[-C--:B------:R-:W-:Y:S01]  /*75c0*/  FSEL R8, R8, R3.reuse, P5 ;  /* 0x0000000308087208 */ /* 0x080fe20002800000 */
[----:B------:R-:W-:Y:S01]  /*75d0*/  FMUL.FTZ R19, R232, R4 ;  /* 0x00000004e8137220 */ /* 0x000fe20000410000 */
[----:B------:R-:W-:Y:S01]  /*75e0*/  FADD.FTZ R4, -R3, R30 ;  /* 0x0000001e03047221 */ /* 0x000fe20000010100 */
[----:B------:R-:W-:Y:S02]  /*75f0*/  FSETP.GE.FTZ.AND P5, PT, R222, RZ, PT ;  /* 0x000000ffde00720b */ /* 0x000fe40003fb6000 */
[----:B------:R-:W-:Y:S01]  /*7600*/  FMUL.FTZ R18, R229, R8 ;  /* 0x00000008e5127220 */ /* 0x000fe20000410000 */
[----:B-1----:R-:W-:Y:S01]  /*7610*/  FADD.FTZ R7, -R3, R27 ;  /* 0x0000001b03077221 */ /* 0x002fe20000010100 */
[-C--:B------:R-:W-:Y:S02]  /*7620*/  FSEL R4, R4, R3.reuse, P2 ;  /* 0x0000000304047208 */ /* 0x080fe40001000000 */
[-C--:B------:R-:W-:Y:S02]  /*7630*/  FSEL R8, R26, R3.reuse, P6 ;  /* 0x000000031a087208 */ /* 0x080fe40003000000 */
[----:B------:R-:W-:Y:S01]  /*7640*/  FSEL R7, R7, R3, P5 ;  /* 0x0000000307077208 */ /* 0x000fe20002800000 */
[----:B------:R-:W-:Y:S01]  /*7650*/  FMUL.FTZ R14, R199, R4 ;  /* 0x00000004c70e7220 */ /* 0x000fe20000410000 */
[----:B------:R-:W-:Y:S01]  /*7660*/  F2FP.BF16.F32.PACK_AB R4, R19, R21 ;  /* 0x000000151304723e */ /* 0x000fe200000010ff */
[----:B------:R-:W-:Y:S01]  /*7670*/  FMUL.FTZ R15, R223, R8 ;  /* 0x00000008df0f7220 */ /* 0x000fe20000410000 */
[----:B------:R-:W-:Y:S01]  /*7680*/  @P1 FADD.FTZ R3, -R3, R31 ;  /* 0x0000001f03031221 */ /* 0x000fe20000010100 */
[----:B------:R-:W-:Y:S01]  /*7690*/  FMUL.FTZ R8, R222, R7 ;  /* 0x00000007de087220 */ /* 0x000fe20000410000 */
[----:B------:R-:W-:Y:S01]  /*76a0*/  F2FP.BF16.F32.PACK_AB R7, R16, R18 ;  /* 0x000000121007723e */ /* 0x000fe200000010ff */
[----:B------:R1:W-:Y:S01]  /*76b0*/  STS [R6+0x1d400], R4 ;  /* 0x01d4000406007388 */ /* 0x0003e20000000800 */
[----:B------:R-:W-:Y:S01]  /*76c0*/  FMUL.FTZ R9, R198, R3 ;  /* 0x00000003c6097220 */ /* 0x000fe20000410000 */
[----:B------:R-:W-:Y:S02]  /*76d0*/  LOP3.LUT R3, R203, 0x30, RZ, 0xc0, !PT ;  /* 0x00000030cb037812 */ /* 0x000fe400078ec0ff */
[----:B------:R-:W-:Y:S01]  /*76e0*/  STS [R5+-0x3000], R12 ;  /* 0xffd0000c05007388 */ /* 0x000fe20000000800 */
[----:B------:R-:W-:Y:S02]  /*76f0*/  F2FP.BF16.F32.PACK_AB R8, R8, R15 ;  /* 0x0000000f0808723e */ /* 0x000fe400000010ff */
[----:B------:R-:W-:Y:S01]  /*7700*/  F2FP.BF16.F32.PACK_AB R9, R9, R14 ;  /* 0x0000000e0909723e */ /* 0x000fe200000010ff */
[----:B------:R-:W-:Y:S01]  /*7710*/  STS [R5+-0x2c00], R7 ;  /* 0xffd4000705007388 */ /* 0x000fe20000000800 */
[----:B------:R-:W-:Y:S03]  /*7720*/  LOP3.LUT R3, R3, 0x8, R215, 0xf8, !PT ;  /* 0x0000000803037812 */ /* 0x000fe600078ef8d7 */
[----:B------:R-:W-:Y:S01]  /*7730*/  STS [R2+-0x4000], R166 ;  /* 0xffc000a602007388 */ /* 0x000fe20000000800 */
[----:B------:R-:W-:Y:S03]  /*7740*/  LOP3.LUT R3, R3, 0x1c0, R184, 0xf8, !PT ;  /* 0x000001c003037812 */ /* 0x000fe600078ef8b8 */
[----:B------:R-:W-:Y:S01]  /*7750*/  STS [R2+-0x3c00], R17 ;  /* 0xffc4001102007388 */ /* 0x000fe20000000800 */
[----:B------:R-:W-:Y:S04]  /*7760*/  LOP3.LUT R3, R3, 0x38, R216, 0x78, !PT ;  /* 0x0000003803037812 */ /* 0x000fe800078e78d8 */
[----:B------:R-:W-:Y:S01]  /*7770*/  LOP3.LUT R3, R3, 0x200, R205, 0xf8, !PT ;  /* 0x0000020003037812 */ /* 0x000fe200078ef8cd */
[----:B-1----:R-:W-:Y:S03]  /*7780*/  IMAD.IADD R4, R22, 0x1, R2 ;  /* 0x0000000116047824 */ /* 0x002fe600078e0202 */
[----:B------:R-:W-:Y:S02]  /*7790*/  LEA R3, R3, UR4, 0x1 ;  /* 0x0000000403037c11 */ /* 0x000fe4000f8e08ff */
[----:B------:R-:W-:Y:S04]  /*77a0*/  STS [R4+-0x4000], R20 ;  /* 0xffc0001404007388 */ /* 0x000fe80000000800 */
[----:B------:R-:W-:Y:S04]  /*77b0*/  STS [R4+-0x3c00], R13 ;  /* 0xffc4000d04007388 */ /* 0x000fe80000000800 */
[----:B------:R-:W-:Y:S04]  /*77c0*/  STS [R2+-0x3000], R10 ;  /* 0xffd0000a02007388 */ /* 0x000fe80000000800 */
[----:B------:R1:W-:Y:S04]  /*77d0*/  STS [R2+-0x2c00], R8 ;  /* 0xffd4000802007388 */ /* 0x0003e80000000800 */
[----:B------:R-:W-:Y:S04]  /*77e0*/  STS [R4+-0x3000], R11 ;  /* 0xffd0000b04007388 */ /* 0x000fe80000000800 */
[----:B------:R-:W-:Y:S01]  /*77f0*/  STS [R4+-0x2c00], R9 ;  /* 0xffd4000904007388 */ /* 0x000fe20000000800 */
[----:B------:R-:W-:Y:S01]  /*7800*/  BAR.SYNC.DEFER_BLOCKING 0x0 ;  /* 0x0000000000007b1d */ /* 0x000fe20000010000 */
[----:B-1----:R-:W-:Y:S04]  /*7810*/  VIADD R2, R180, 0x8000 ;  /* 0x00008000b4027836 */ /* 0x002fe80000000000 */
[----:B------:R-:W-:Y:S01]  /*7820*/  @P0 VIADD R0, R2, 0xffffffc0 ;  /* 0xffffffc002000836 */ /* 0x000fe20000000000 */
[----:B------:R-:W-:Y:S08]  /*7830*/  LDSM.16.MT88.4 R4, [R3+0x20000] ;  /* 0x020000000304783b */ /* 0x000ff00000004200 */
[----:B------:R-:W1:Y:S08]  /*7840*/  LDSM.16.MT88.4 R8, [R180+0x8000] ;  /* 0x00800000b408783b */ /* 0x000e700000004200 */
[----:B------:R-:W2:Y:S08]  /*7850*/  LDSM.16.MT88.4 R12, [R3+0x22000] ;  /* 0x02200000030c783b */ /* 0x000eb00000004200 */
[----:B------:R-:W3:Y:S08]  /*7860*/  LDSM.16.MT88.4 R16, [R0] ;  /* 0x000000000010783b */ /* 0x000ef00000004200 */
[----:B------:R-:W4:Y:S08]  /*7870*/  LDSM.16.MT88.4 R20, [R180+0xa000] ;  /* 0x00a00000b414783b */ /* 0x000f300000004200 */
[----:B------:R-:W4:Y:S01]  /*7880*/  LDSM.16.MT88.4 R24, [R0+0x2000] ;  /* 0x002000000018783b */ /* 0x000f220000004200 */
[-C--:B-1----:R-:W-:Y:S07]  /*7890*/  HMMA.16816.F32.BF16 R36, R4, R8.reuse, R36 ;  /* 0x000000080424723c */ /* 0x082fee0000041824 */
[----:B------:R-:W-:Y:S01]  /*78a0*/  LDSM.16.MT88.4 R28, [R3+0x20800] ;  /* 0x02080000031c783b */ /* 0x000fe20000004200 */
[C---:B--2---:R-:W-:Y:S07]  /*78b0*/  HMMA.16816.F32.BF16 R40, R12.reuse, R8, R40 ;  /* 0x000000080c28723c */ /* 0x044fee0000041828 */
[----:B------:R-:W1:Y:S01]  /*78c0*/  LDSM.16.MT88.4 R32, [R180+0x8800] ;  /* 0x00880000b420783b */ /* 0x000e620000004200 */
[-C--:B------:R-:W-:Y:S07]  /*78d0*/  HMMA.16816.F32.BF16 R44, R12, R10.reuse, R44 ;  /* 0x0000000a0c2c723c */ /* 0x080fee000004182c */
[----:B------:R-:W2:Y:S01]  /*78e0*/  LDSM.16.MT88.4 R164, [R3+0x22800] ;  /* 0x0228000003a4783b */ /* 0x000ea20000004200 */
[C---:B------:R-:W-:Y:S07]  /*78f0*/  HMMA.16816.F32.BF16 R48, R4.reuse, R10, R48 ;  /* 0x0000000a0430723c */ /* 0x040fee0000041830 */
[----:B------:R-:W2:Y:S01]  /*7900*/  LDSM.16.MT88.4 R168, [R0+0x800] ;  /* 0x0008000000a8783b */ /* 0x000ea20000004200 */
[-C--:B---3--:R-:W-:Y:S07]  /*7910*/  HMMA.16816.F32.BF16 R52, R4, R16.reuse, R52 ;  /* 0x000000100434723c */ /* 0x088fee0000041834 */
[----:B------:R-:W3:Y:S01]  /*7920*/  LDSM.16.MT88.4 R172, [R180+0xa800] ;  /* 0x00a80000b4ac783b */ /* 0x000ee20000004200 */
[C---:B------:R-:W-:Y:S07]  /*7930*/  HMMA.16816.F32.BF16 R56, R12.reuse, R16, R56 ;  /* 0x000000100c38723c */ /* 0x040fee0000041838 */
[----:B------:R-:W3:Y:S01]  /*7940*/  LDSM.16.MT88.4 R8, [R0+0x2800] ;  /* 0x002800000008783b */ /* 0x000ee20000004200 */
[-C--:B------:R-:W-:Y:S07]  /*7950*/  HMMA.16816.F32.BF16 R60, R12, R18.reuse, R60 ;  /* 0x000000120c3c723c */ /* 0x080fee000004183c */
[----:B------:R-:W-:Y:S01]  /*7960*/  LDSM.16.MT88.4 R176, [R3+0x23800] ;  /* 0x0238000003b0783b */ /* 0x000fe20000004200 */
[C---:B------:R-:W-:Y:S07]  /*7970*/  HMMA.16816.F32.BF16 R64, R4.reuse, R18, R64 ;  /* 0x000000120440723c */ /* 0x040fee0000041840 */
[----:B------:R-:W-:Y:S01]  /*7980*/  LDSM.16.MT88.4 R16, [R3+0x23000] ;  /* 0x023000000310783b */ /* 0x000fe20000004200 */
        /* <DEDUP_REMOVED lines=10> */
[----:B------:R-:W4:Y:S07]  /*7a30*/  LDSM.16.MT88.4 R4, [R3+0x21000] ;  /* 0x021000000304783b */ /* 0x000f2e0000004200 */
[-C--:B-1----:R-:W-:Y:S01]  /*7a40*/  HMMA.16816.F32.BF16 R36, R28, R32.reuse, R36 ;  /* 0x000000201c24723c */ /* 0x082fe20000041824 */
[----:B------:R-:W1:Y:S07]  /*7a50*/  LDSM.16.MT88.4 R24, [R180+0xb000] ;  /* 0x00b00000b418783b */ /* 0x000e6e0000004200 */
[C---:B--2---:R-:W-:Y:S08]  /*7a60*/  HMMA.16816.F32.BF16 R40, R164.reuse, R32, R40 ;  /* 0x00000020a428723c */ /* 0x044ff00000041828 */
[-C--:B------:R-:W-:Y:S08]  /*7a70*/  HMMA.16816.F32.BF16 R44, R164, R34.reuse, R44 ;  /* 0x00000022a42c723c */ /* 0x080ff0000004182c */
[C---:B------:R-:W-:Y:S01]  /*7a80*/  HMMA.16816.F32.BF16 R48, R28.reuse, R34, R48 ;  /* 0x000000221c30723c */ /* 0x040fe20000041830 */
[----:B------:R-:W2:Y:S07]  /*7a90*/  LDSM.16.MT88.4 R32, [R0+0x3000] ;  /* 0x003000000020783b */ /* 0x000eae0000004200 */
[-C--:B------:R-:W-:Y:S08]  /*7aa0*/  HMMA.16816.F32.BF16 R52, R28, R168.reuse, R52 ;  /* 0x000000a81c34723c */ /* 0x080ff00000041834 */
[C---:B------:R-:W-:Y:S08]  /*7ab0*/  HMMA.16816.F32.BF16 R56, R164.reuse, R168, R56 ;  /* 0x000000a8a438723c */ /* 0x040ff00000041838 */
[-C--:B------:R-:W-:Y:S08]  /*7ac0*/  HMMA.16816.F32.BF16 R60, R164, R170.reuse, R60 ;  /* 0x000000aaa43c723c */ /* 0x080ff0000004183c */
[C---:B------:R-:W-:Y:S01]  /*7ad0*/  HMMA.16816.F32.BF16 R64, R28.reuse, R170, R64 ;  /* 0x000000aa1c40723c */ /* 0x040fe20000041840 */
[----:B------:R-:W-:Y:S07]  /*7ae0*/  LDSM.16.MT88.4 R168, [R3+0x21800] ;  /* 0x0218000003a8783b */ /* 0x000fee0000004200 */
[-C--:B---3--:R-:W-:Y:S08]  /*7af0*/  HMMA.16816.F32.BF16 R68, R28, R172.reuse, R68 ;  /* 0x000000ac1c44723c */ /* 0x088ff00000041844 */
[C---:B------:R-:W-:Y:S08]  /*7b00*/  HMMA.16816.F32.BF16 R72, R164.reuse, R172, R72 ;  /* 0x000000aca448723c */ /* 0x040ff00000041848 */
[-C--:B------:R-:W-:Y:S08]  /*7b10*/  HMMA.16816.F32.BF16 R76, R164, R174.reuse, R76 ;  /* 0x000000aea44c723c */ /* 0x080ff0000004184c */
[C---:B------:R-:W-:Y:S01]  /*7b20*/  HMMA.16816.F32.BF16 R80, R28.reuse, R174, R80 ;  /* 0x000000ae1c50723c */ /* 0x040fe20000041850 */
[----:B------:R-:W3:Y:S07]  /*7b30*/  LDSM.16.MT88.4 R172, [R180+0x9800] ;  /* 0x00980000b4ac783b */ /* 0x000eee0000004200 */
[-C--:B------:R-:W-:Y:S01]  /*7b40*/  HMMA.16816.F32.BF16 R84, R28, R8.reuse, R84 ;  /* 0x000000081c54723c */ /* 0x080fe20000041854 */
[----:B------:R-:W-:Y:S07]  /*7b50*/  LDSM.16.MT88.4 R180, [R180+0xb800] ;  /* 0x00b80000b4b4783b */ /* 0x000fee0000004200 */
[C---:B------:R-:W-:Y:S08]  /*7b60*/  HMMA.16816.F32.BF16 R88, R164.reuse, R8, R88 ;  /* 0x00000008a458723c */ /* 0x040ff00000041858 */
[-C--:B------:R-:W-:Y:S01]  /*7b70*/  HMMA.16816.F32.BF16 R92, R164, R10.reuse, R92 ;  /* 0x0000000aa45c723c */ /* 0x080fe2000004185c */
[----:B------:R-:W3:Y:S07]  /*7b80*/  LDSM.16.MT88.4 R164, [R0+0x1800] ;  /* 0x0018000000a4783b */ /* 0x000eee0000004200 */
[----:B------:R-:W-:Y:S01]  /*7b90*/  HMMA.16816.F32.BF16 R96, R28, R10, R96 ;  /* 0x0000000a1c60723c */ /* 0x000fe20000041860 */
[----:B------:R1:W3:Y:S07]  /*7ba0*/  LDSM.16.MT88.4 R8, [R0+0x3800] ;  /* 0x003800000008783b */ /* 0x0002ee0000004200 */
[-C--:B----4-:R-:W-:Y:S01]  /*7bb0*/  HMMA.16816.F32.BF16 R36, R4, R12.reuse, R36 ;  /* 0x0000000c0424723c */ /* 0x090fe20000041824 */
[----:B------:R-:W-:Y:S07]  /*7bc0*/  BAR.SYNC.DEFER_BLOCKING 0x0 ;  /* 0x0000000000007b1d */ /* 0x000fee0000010000 */
[C---:B------:R-:W-:Y:S08]  /*7bd0*/  HMMA.16816.F32.BF16 R40, R16.reuse, R12, R40 ;  /* 0x0000000c1028723c */ /* 0x040ff00000041828 */
[-C--:B------:R-:W-:Y:S03]  /*7be0*/  HMMA.16816.F32.BF16 R44, R16, R14.reuse, R44 ;  /* 0x0000000e102c723c */ /* 0x080fe6000004182c */
[----:B-1----:R-:W-:Y:S05]  /*7bf0*/  IMAD.U32 R0, R207, -0x40, RZ ;  /* 0xffffffc0cf007824 */ /* 0x002fea00078e00ff */
[C---:B------:R-:W-:Y:S04]  /*7c00*/  HMMA.16816.F32.BF16 R48, R4.reuse, R14, R48 ;  /* 0x0000000e0430723c */ /* 0x040fe80000041830 */
[C---:B------:R-:W-:Y:S04]  /*7c10*/  LEA R2, P1, R0.reuse, R236, 0x2 ;  /* 0x000000ec00027211 */ /* 0x040fe800078210ff */
[-C--:B------:R-:W-:Y:S03]  /*7c20*/  HMMA.16816.F32.BF16 R52, R4, R20.reuse, R52 ;  /* 0x000000140434723c */ /* 0x080fe60000041834 */
[----:B------:R-:W-:Y:S01]  /*7c30*/  LEA.HI.X.SX32 R0, R0, R237, 0x2, P1 ;  /* 0x000000ed00007211 */ /* 0x000fe200008f16ff */
[----:B------:R-:W-:Y:S04]  /*7c40*/  IMAD.MOV.U32 R236, RZ, RZ, R2 ;  /* 0x000000ffffec7224 */ /* 0x000fe800078e0002 */
        /* <DEDUP_REMOVED lines=76> */
.L_x_824:
[----:B--2---:R-:W-:Y:S01]  /*8110*/  LOP3.LUT R0, R204, 0x20, RZ, 0xc0, !PT ;  /* 0x00000020cc007812 */ /* 0x004fe200078ec0ff */
        /* <DEDUP_REMOVED lines=13> */
[----:B------:R-:W-:Y:S01]  /*81f0*/  LOP3.LUT R0, R0, 0x38, R216, 0x78, !PT ;  /* 0x0000003800007812 */ /* 0x000fe200078e78d8 */
[----:B------:R-:W-:Y:S01]  /*8200*/  @UP0 UIADD3 UR16, UP1, UPT, UR16, -0x100, URZ ;  /* 0xffffff0010100890 */ /* 0x000fe2000ff3e0ff */
[----:B------:R-:W-:Y:S01]  /*8210*/  LDSM.16.M88.4 R176, [R197+0x1d000] ;  /* 0x01d00000c5b0783b */ /* 0x000fe20000000200 */
[----:B------:R-:W-:Y:S01]  /*8220*/  @P5 LOP3.LUT R203, R203, 0x10, RZ, 0xc0, !PT ;  /* 0x00000010cbcb5812 */ /* 0x000fe200078ec0ff */
[----:B------:R-:W-:Y:S01]  /*8230*/  ULOP3.LUT UR10, UR36, 0x1, URZ, 0xc0, !UPT ;  /* 0x00000001240a7892 */ /* 0x000fe2000f8ec0ff */
[----:B------:R-:W-:Y:S01]  /*8240*/  LOP3.LUT R0, R0, 0x200, R184, 0xf8, !PT ;  /* 0x0000020000007812 */ /* 0x000fe200078ef8b8 */
[----:B------:R-:W-:Y:S01]  /*8250*/  VIADD R184, R196, 0x8000 ;  /* 0x00008000c4b87836 */ /* 0x000fe20000000000 */
[----:B------:R-:W2:Y:S01]  /*8260*/  LDL R228, [R1] ;  /* 0x0000000001e47983 */ /* 0x000ea20000100800 */
[----:B------:R-:W-:Y:S01]  /*8270*/  VIADD R244, R244, 0xfffffffc ;  /* 0xfffffffcf4f47836 */ /* 0x000fe20000000000 */
[----:B------:R-:W-:Y:S01]  /*8280*/  LEA R0, R0, UR4, 0x1 ;  /* 0x0000000400007c11 */ /* 0x000fe2000f8e08ff */
[----:B------:R-:W-:Y:S01]  /*8290*/  @P0 VIADD R2, R184, 0xffffffc0 ;  /* 0xffffffc0b8020836 */ /* 0x000fe20000000000 */
[----:B------:R-:W-:Y:S02]  /*82a0*/  @UP0 UIADD3.X UR11, UPT, UPT, UR11, -0x1, URZ, UP1, !UPT ;  /* 0xffffffff0b0b0890 */ /* 0x000fe40008ffe4ff */
[----:B------:R-:W-:Y:S01]  /*82b0*/  UISETP.NE.U32.AND UP1, UPT, UR10, 0x1, UPT ;  /* 0x000000010a00788c */ /* 0x000fe2000bf25070 */
[----:B------:R-:W1:Y:S01]  /*82c0*/  LDSM.16.MT88.4 R16, [R0+0xc000] ;  /* 0x00c000000010783b */ /* 0x000e620000004200 */
[----:B------:R-:W-:Y:S04]  /*82d0*/  IMAD.IADD R200, R201, 0x1, R2 ;  /* 0x00000001c9c87824 */ /* 0x000fe800078e0202 */
[----:B------:R-:W3:Y:S01]  /*82e0*/  LDSM.16.MT88.4 R164, [R0+0x10000] ;  /* 0x0100000000a4783b */ /* 0x000ee20000004200 */
[----:B------:R-:W-:Y:S04]  /*82f0*/  PLOP3.LUT P2, PT, PT, PT, UP1, 0x80, 0x8 ;  /* 0x000000000008781c */ /* 0x000fe80003f4f018 */
[----:B------:R-:W4:Y:S05]  /*8300*/  LDSM.16.MT88.4 R172, [R0+0xc800] ;  /* 0x00c8000000ac783b */ /* 0x000f2a0000004200 */
[----:B------:R-:W4:Y:S05]  /*8310*/  LDSM.16.MT88.4 R180, [R0+0x10800] ;  /* 0x0108000000b4783b */ /* 0x000f2a0000004200 */
[----:B------:R-:W-:Y:S05]  /*8320*/  LDSM.16.M88.4 R184, [R2+0x14000] ;  /* 0x0140000002b8783b */ /* 0x000fea0000000200 */
[----:B------:R-:W4:Y:S05]  /*8330*/  LDSM.16.MT88.4 R188, [R0+0xd000] ;  /* 0x00d0000000bc783b */ /* 0x000f2a0000004200 */
[----:B------:R-:W4:Y:S01]  /*8340*/  LDSM.16.M88.4 R192, [R2+0x15000] ;  /* 0x0150000002c0783b */ /* 0x000f220000000200 */
[-C--:B-1----:R-:W-:Y:S08]  /*8350*/  HMMA.16816.F32.BF16 R4, R32, R16.reuse, RZ ;  /* 0x000000102004723c */ /* 0x082ff000000418ff */
[C---:B------:R-:W-:Y:S08]  /*8360*/  HMMA.16816.F32.BF16 R8, R28.reuse, R16, RZ ;  /* 0x000000101c08723c */ /* 0x040ff000000418ff */
        /* <DEDUP_REMOVED lines=17> */
[----:B------:R-:W3:Y:S05]  /*8480*/  LDSM.16.M88.4 R168, [R200+0x14000] ;  /* 0x01400000c8a8783b */ /* 0x000eea0000000200 */
[----:B------:R-:W4:Y:S02]  /*8490*/  LDSM.16.MT88.4 R180, [R0+0x11800] ;  /* 0x0118000000b4783b */ /* 0x000f240000004200 */
[-C--:B------:R-:W-:Y:S08]  /*84a0*/  HMMA.16816.F32.BF16 R4, R184, R188.reuse, R4 ;  /* 0x000000bcb804723c */ /* 0x080ff00000041804 */
        /* <DEDUP_REMOVED lines=9> */
[----:B------:R-:W-:Y:S05]  /*8540*/  LDSM.16.M88.4 R164, [R196+0x1e000] ;  /* 0x01e00000c4a4783b */ /* 0x000fea0000000200 */
[----:B------:R-:W1:Y:S02]  /*8550*/  LDSM.16.MT88.4 R184, [R0+0xe000] ;  /* 0x00e0000000b8783b */ /* 0x000e640000004200 */
[-C--:B---3--:R-:W-:Y:S08]  /*8560*/  HMMA.16816.F32.BF16 R4, R168, R172.reuse, R4 ;  /* 0x000000aca804723c */ /* 0x088ff00000041804 */
[C---:B------:R-:W-:Y:S08]  /*8570*/  HMMA.16816.F32.BF16 R8, R176.reuse, R172, R8 ;  /* 0x000000acb008723c */ /* 0x040ff00000041808 */
[-C--:B------:R-:W-:Y:S08]  /*8580*/  HMMA.16816.F32.BF16 R12, R176, R174.reuse, R12 ;  /* 0x000000aeb00c723c */ /* 0x080ff0000004180c */
[C---:B------:R-:W-:Y:S01]  /*8590*/  HMMA.16816.F32.BF16 R16, R168.reuse, R174, R16 ;  /* 0x000000aea810723c */ /* 0x040fe20000041810 */
[----:B------:R-:W3:Y:S07]  /*85a0*/  LDSM.16.MT88.4 R172, [R0+0x12000] ;  /* 0x0120000000ac783b */ /* 0x000eee0000004200 */
[-C--:B----4-:R-:W-:Y:S08]  /*85b0*/  HMMA.16816.F32.BF16 R20, R168, R180.reuse, R20 ;  /* 0x000000b4a814723c */ /* 0x090ff00000041814 */
[C---:B------:R-:W-:Y:S08]  /*85c0*/  HMMA.16816.F32.BF16 R24, R176.reuse, R180, R24 ;  /* 0x000000b4b018723c */ /* 0x040ff00000041818 */
[-C--:B------:R-:W-:Y:S01]  /*85d0*/  HMMA.16816.F32.BF16 R28, R176, R182.reuse, R28 ;  /* 0x000000b6b01c723c */ /* 0x080fe2000004181c */
[----:B------:R-:W4:Y:S05]  /*85e0*/  LDSM.16.M88.4 R176, [R197+0x1e000] ;  /* 0x01e00000c5b0783b */ /* 0x000f2a0000000200 */
[----:B------:R-:W2:Y:S02]  /*85f0*/  LDSM.16.M88.4 R196, [R197+0x1f000] ;  /* 0x01f00000c5c4783b */ /* 0x000ea40000000200 */
[----:B------:R-:W-:Y:S03]  /*8600*/  HMMA.16816.F32.BF16 R32, R168, R182, R32 ;  /* 0x000000b6a820723c */ /* 0x000fe60000041820 */
[----:B------:R-:W2:Y:S05]  /*8610*/  LDSM.16.MT88.4 R168, [R0+0x12800] ;  /* 0x0128000000a8783b */ /* 0x000eaa0000004200 */
[-C--:B-1----:R-:W-:Y:S01]  /*8620*/  HMMA.16816.F32.BF16 R4, R164, R184.reuse, R4 ;  /* 0x000000b8a404723c */ /* 0x082fe20000041804 */
[----:B------:R-:W-:Y:S07]  /*8630*/  LDSM.16.M88.4 R180, [R2+0x17000] ;  /* 0x0170000002b4783b */ /* 0x000fee0000000200 */
[C---:B------:R-:W-:Y:S08]  /*8640*/  HMMA.16816.F32.BF16 R8, R188.reuse, R184, R8 ;  /* 0x000000b8bc08723c */ /* 0x040ff00000041808 */
[-C--:B------:R-:W-:Y:S08]  /*8650*/  HMMA.16816.F32.BF16 R12, R188, R186.reuse, R12 ;  /* 0x000000babc0c723c */ /* 0x080ff0000004180c */
[C---:B------:R-:W-:Y:S01]  /*8660*/  HMMA.16816.F32.BF16 R16, R164.reuse, R186, R16 ;  /* 0x000000baa410723c */ /* 0x040fe20000041810 */
[----:B------:R-:W-:Y:S07]  /*8670*/  LDSM.16.MT88.4 R184, [R0+0x13000] ;  /* 0x0130000000b8783b */ /* 0x000fee0000004200 */
[-C--:B---3--:R-:W-:Y:S08]  /*8680*/  HMMA.16816.F32.BF16 R20, R164, R172.reuse, R20 ;  /* 0x000000aca414723c */ /* 0x088ff00000041814 */
[C---:B------:R-:W-:Y:S08]  /*8690*/  HMMA.16816.F32.BF16 R24, R188.reuse, R172, R24 ;  /* 0x000000acbc18723c */ /* 0x040ff00000041818 */
[-C--:B------:R-:W-:Y:S08]  /*86a0*/  HMMA.16816.F32.BF16 R28, R188, R174.reuse, R28 ;  /* 0x000000aebc1c723c */ /* 0x080ff0000004181c */
[----:B------:R-:W-:Y:S01]  /*86b0*/  HMMA.16816.F32.BF16 R32, R164, R174, R32 ;  /* 0x000000aea420723c */ /* 0x000fe20000041820 */
[----:B------:R1:W-:Y:S05]  /*86c0*/  LDSM.16.M88.4 R164, [R2+0x16000] ;  /* 0x0160000002a4783b */ /* 0x0003ea0000000200 */
[----:B------:R-:W3:Y:S02]  /*86d0*/  LDSM.16.MT88.4 R172, [R0+0xf000] ;  /* 0x00f0000000ac783b */ /* 0x000ee40000004200 */
[-C--:B----4-:R-:W-:Y:S08]  /*86e0*/  HMMA.16816.F32.BF16 R4, R176, R192.reuse, R4 ;  /* 0x000000c0b004723c */ /* 0x090ff00000041804 */
[C---:B--2---:R-:W-:Y:S08]  /*86f0*/  HMMA.16816.F32.BF16 R8, R196.reuse, R192, R8 ;  /* 0x000000c0c408723c */ /* 0x044ff00000041808 */
[-C--:B------:R-:W-:Y:S01]  /*8700*/  HMMA.16816.F32.BF16 R12, R196, R194.reuse, R12 ;  /* 0x000000c2c40c723c */ /* 0x080fe2000004180c */
[----:B-1----:R-:W-:Y:S05]  /*8710*/  IMAD.U32 R2, RZ, RZ, UR50 ;  /* 0x00000032ff027e24 */ /* 0x002fea000f8e00ff */
[----:B------:R-:W-:Y:S02]  /*8720*/  LEA.HI.X.SX32 R221, R2, R237, 0x2, P1 ;  /* 0x000000ed02dd7211 */ /* 0x000fe400008f16ff */
[C---:B------:R-:W-:Y:S04]  /*8730*/  HMMA.16816.F32.BF16 R16, R176.reuse, R194, R16 ;  /* 0x000000c2b010723c */ /* 0x040fe80000041810 */
[C---:B------:R-:W-:Y:S04]  /*8740*/  LEA R218, P1, R207.reuse, R220, 0x5 ;  /* 0x000000dccfda7211 */ /* 0x040fe800078228ff */
[-C--:B------:R-:W-:Y:S03]  /*8750*/  HMMA.16816.F32.BF16 R20, R176, R168.reuse, R20 ;  /* 0x000000a8b014723c */ /* 0x080fe60000041814 */
        /* <DEDUP_REMOVED lines=9> */
[-C--:B---3--:R-:W-:Y:S05]  /*87f0*/  HMMA.16816.F32.BF16 R4, R164, R172.reuse, R4 ;  /* 0x000000aca404723c */ /* 0x088fea0000041804 */
[C---:B------:R-:W-:Y:S02]  /*8800*/  LEA.HI.X.SX32 R197, R207.reuse, R199, 0x5, P1 ;  /* 0x000000c7cfc57211 */ /* 0x040fe400008f2eff */
[C---:B------:R-:W-:Y:S01]  /*8810*/  LEA R194, P1, R207.reuse, R196, 0x5 ;  /* 0x000000c4cfc27211 */ /* 0x040fe200078228ff */
[C---:B------:R-:W-:Y:S04]  /*8820*/  HMMA.16816.F32.BF16 R8, R180.reuse, R172, R8 ;  /* 0x000000acb408723c */ /* 0x040fe80000041808 */
[C---:B------:R-:W-:Y:S02]  /*8830*/  LEA.HI.X.SX32 R195, R207.reuse, R197, 0x5, P1 ;  /* 0x000000c5cfc37211 */ /* 0x040fe400008f2eff */
[C---:B------:R-:W-:Y:S02]  /*8840*/  LEA R192, P1, R207.reuse, R194, 0x5 ;  /* 0x000000c2cfc07211 */ /* 0x040fe400078228ff */
[-C--:B------:R-:W-:Y:S03]  /*8850*/  HMMA.16816.F32.BF16 R12, R180, R174.reuse, R12 ;  /* 0x000000aeb40c723c */ /* 0x080fe6000004180c */
[C---:B------:R-:W-:Y:S02]  /*8860*/  LEA.HI.X.SX32 R193, R207.reuse, R195, 0x5, P1 ;  /* 0x000000c3cfc17211 */ /* 0x040fe400008f2eff */
[C---:B------:R-:W-:Y:S03]  /*8870*/  LEA R224, P1, R207.reuse, R192, 0x5 ;  /* 0x000000c0cfe07211 */ /* 0x040fe600078228ff */
[C---:B------:R-:W-:Y:S01]  /*8880*/  HMMA.16816.F32.BF16 R16, R164.reuse, R174, R16 ;  /* 0x000000aea410723c */ /* 0x040fe20000041810 */
[----:B------:R-:W1:Y:S03]  /*8890*/  LDSM.16.MT88.4 R172, [R0+0xf800] ;  /* 0x00f8000000ac783b */ /* 0x000e660000004200 */
[C---:B------:R-:W-:Y:S04]  /*88a0*/  LEA.HI.X.SX32 R225, R207.reuse, R193, 0x5, P1 ;  /* 0x000000c1cfe17211 */ /* 0x040fe800008f2eff */
[-C--:B------:R-:W-:Y:S03]  /*88b0*/  HMMA.16816.F32.BF16 R20, R164, R184.reuse, R20 ;  /* 0x000000b8a414723c */ /* 0x080fe60000041814 */
[C---:B------:R-:W-:Y:S05]  /*88c0*/  IMAD.WIDE R226, R207.reuse, -0xc0, R224 ;  /* 0xffffff40cfe27825 */ /* 0x040fea00078e02e0 */
[C---:B------:R-:W-:Y:S04]  /*88d0*/  HMMA.16816.F32.BF16 R24, R180.reuse, R184, R24 ;  /* 0x000000b8b418723c */ /* 0x040fe80000041818 */
[C---:B------:R-:W-:Y:S04]  /*88e0*/  LEA R188, P1, R207.reuse, R226, 0x5 ;  /* 0x000000e2cfbc7211 */ /* 0x040fe800078228ff */
[-C--:B------:R-:W-:Y:S03]  /*88f0*/  HMMA.16816.F32.BF16 R28, R180, R186.reuse, R28 ;  /* 0x000000bab41c723c */ /* 0x080fe6000004181c */
[C---:B------:R-:W-:Y:S05]  /*8900*/  LEA.HI.X.SX32 R189, R207.reuse, R227, 0x5, P1 ;  /* 0x000000e3cfbd7211 */ /* 0x040fea00008f2eff */
        /* <DEDUP_REMOVED lines=14> */
[C---:B------:R-:W-:Y:S02]  /*89f0*/  LEA.HI.X.SX32 R181, R207.reuse, R183, 0x5, P1 ;  /* 0x000000b7cfb57211 */ /* 0x040fe400008f2eff */
[----:B------:R-:W-:Y:S02]  /*8a00*/  LEA R190, P1, R207, R180, 0x5 ;  /* 0x000000b4cfbe7211 */ /* 0x000fe400078228ff */
[-C--:B---3--:R-:W-:Y:S03]  /*8a10*/  HMMA.16816.F32.BF16 R20, R168, R164.reuse, R20 ;  /* 0x000000a4a814723c */ /* 0x088fe60000041814 */
[----:B------:R-:W-:Y:S01]  /*8a20*/  @P5 LOP3.LUT R245, R203, 0x7, R0, 0xf8, !PT ;  /* 0x00000007cbf55812 */ /* 0x000fe200078ef800 */
[C---:B------:R-:W-:Y:S01]  /*8a30*/  VIADD R0, R208.reuse, 0x40 ;  /* 0x00000040d0007836 */ /* 0x040fe20000000000 */
[----:B------:R-:W-:Y:S01]  /*8a40*/  LEA.HI.X.SX32 R191, R207, R181, 0x5, P1 ;  /* 0x000000b5cfbf7211 */ /* 0x000fe200008f2eff */
[C---:B------:R-:W-:Y:S02]  /*8a50*/  @P0 VIADD R0, R208.reuse, 0xffffffc0 ;  /* 0xffffffc0d0000836 */ /* 0x040fe40000000000 */
[C---:B------:R-:W-:Y:S04]  /*8a60*/  HMMA.16816.F32.BF16 R24, R176.reuse, R164, R24 ;  /* 0x000000a4b018723c */ /* 0x040fe80000041818 */
[----:B------:R-:W-:Y:S01]  /*8a70*/  @P5 IMAD.WIDE.U32 R164, R245, R229, UR56 ;  /* 0x00000038f5a45e25 */ /* 0x000fe2000f8e00e5 */
[----:B------:R-:W-:Y:S01]  /*8a80*/  @UP0 UMOV UR56, UR62 ;  /* 0x0000003e00380c82 */ /* 0x000fe20008000000 */
[----:B------:R-:W-:Y:S01]  /*8a90*/  @UP0 UMOV UR57, UR61 ;  /* 0x0000003d00390c82 */ /* 0x000fe20008000000 */
[----:B------:R-:W-:Y:S01]  /*8aa0*/  UISETP.GT.AND UP0, UPT, UR36, UR45, UPT ;  /* 0x0000002d2400728c */ /* 0x000fe2000bf04270 */
[-C--:B------:R-:W-:Y:S01]  /*8ab0*/  HMMA.16816.F32.BF16 R28, R176, R166.reuse, R28 ;  /* 0x000000a6b01c723c */ /* 0x080fe2000004181c */
[----:B------:R-:W2:Y:S02]  /*8ac0*/  @P5 LDG.E R228, desc[UR32][R164.64+-0x100] ;  /* 0xffff0020a4e45981 */ /* 0x000ea4000c1e1900 */
[C---:B------:R-:W-:Y:S03]  /*8ad0*/  IMAD.WIDE R222, R207.reuse, -0xc0, R190 ;  /* 0xffffff40cfde7825 */ /* 0x040fe600078e02be */
[----:B------:R-:W5:Y:S02]  /*8ae0*/  @P5 LDG.E R252, desc[UR32][R164.64+-0xe0] ;  /* 0xffff2020a4fc5981 */ /* 0x000f64000c1e1900 */
[----:B------:R-:W-:Y:S03]  /*8af0*/  HMMA.16816.F32.BF16 R32, R168, R166, R32 ;  /* 0x000000a6a820723c */ /* 0x000fe60000041820 */
[----:B------:R-:W5:Y:S01]  /*8b00*/  @P5 LDG.E R251, desc[UR32][R164.64+-0x80] ;  /* 0xffff8020a4fb5981 */ /* 0x000f62000c1e1900 */
[C---:B------:R-:W-:Y:S04]  /*8b10*/  LEA R176, P1, R207.reuse, R222, 0x5 ;  /* 0x000000decfb07211 */ /* 0x040fe800078228ff */
[----:B------:R1:W5:Y:S01]  /*8b20*/  @P5 LDG.E R250, desc[UR32][R164.64+-0x60] ;  /* 0xffffa020a4fa5981 */ /* 0x000362000c1e1900 */
[C---:B------:R-:W-:Y:S04]  /*8b30*/  LEA.HI.X.SX32 R177, R207.reuse, R223, 0x5, P1 ;  /* 0x000000dfcfb17211 */ /* 0x040fe800008f2eff */
[----:B------:R-:W-:Y:S01]  /*8b40*/  REDG.E.ADD.F32.FTZ.RN.STRONG.GPU desc[UR32][R236.64], R4 ;  /* 0x00000004ec0079a6 */ /* 0x000fe2000c12f320 */
[C---:B------:R-:W-:Y:S04]  /*8b50*/  LEA R174, P1, R207.reuse, R176, 0x5 ;  /* 0x000000b0cfae7211 */ /* 0x040fe800078228ff */
[----:B------:R-:W-:Y:S01]  /*8b60*/  REDG.E.ADD.F32.FTZ.RN.STRONG.GPU desc[UR32][R220.64], R5 ;  /* 0x00000005dc0079a6 */ /* 0x000fe2000c12f320 */
[C---:B------:R-:W-:Y:S02]  /*8b70*/  LEA.HI.X.SX32 R175, R207.reuse, R177, 0x5, P1 ;  /* 0x000000b1cfaf7211 */ /* 0x040fe400008f2eff */
[C---:B------:R-:W-:Y:S02]  /*8b80*/  LEA R172, P1, R207.reuse, R174, 0x5 ;  /* 0x000000aecfac7211 */ /* 0x040fe400078228ff */
[----:B------:R3:W-:Y:S02]  /*8b90*/  REDG.E.ADD.F32.FTZ.RN.STRONG.GPU desc[UR32][R218.64], R6 ;  /* 0x00000006da0079a6 */ /* 0x0007e4000c12f320 */
[C---:B------:R-:W-:Y:S03]  /*8ba0*/  LEA.HI.X.SX32 R173, R207.reuse, R175, 0x5, P1 ;  /* 0x000000afcfad7211 */ /* 0x040fe600008f2eff */
[----:B------:R-:W-:Y:S01]  /*8bb0*/  REDG.E.ADD.F32.FTZ.RN.STRONG.GPU desc[UR32][R198.64], R7 ;  /* 0x00000007c60079a6 */ /* 0x000fe2000c12f320 */
[C---:B------:R-:W-:Y:S04]  /*8bc0*/  LEA R170, P1, R207.reuse, R172, 0x5 ;  /* 0x000000accfaa7211 */ /* 0x040fe800078228ff */
[----:B------:R4:W-:Y:S01]  /*8bd0*/  REDG.E.ADD.F32.FTZ.RN.STRONG.GPU desc[UR32][R196.64], R8 ;  /* 0x00000008c40079a6 */ /* 0x0009e2000c12f320 */
[C---:B------:R-:W-:Y:S02]  /*8be0*/  LEA.HI.X.SX32 R171, R207.reuse, R173, 0x5, P1 ;  /* 0x000000adcfab7211 */ /* 0x040fe400008f2eff */
[C---:B------:R-:W-:Y:S02]  /*8bf0*/  LEA R168, P1, R207.reuse, R170, 0x5 ;  /* 0x000000aacfa87211 */ /* 0x040fe400078228ff */
[----:B------:R4:W-:Y:S02]  /*8c00*/  REDG.E.ADD.F32.FTZ.RN.STRONG.GPU desc[UR32][R194.64], R9 ;  /* 0x00000009c20079a6 */ /* 0x0009e4000c12f320 */
[C---:B------:R-:W-:Y:S03]  /*8c10*/  LEA.HI.X.SX32 R169, R207.reuse, R171, 0x5, P1 ;  /* 0x000000abcfa97211 */ /* 0x040fe600008f2eff */
[----:B------:R4:W-:Y:S01]  /*8c20*/  REDG.E.ADD.F32.FTZ.RN.STRONG.GPU desc[UR32][R192.64], R10 ;  /* 0x0000000ac00079a6 */ /* 0x0009e2000c12f320 */
[C---:B------:R-:W-:Y:S04]  /*8c30*/  LEA R178, P1, R207.reuse, R168, 0x5 ;  /* 0x000000a8cfb27211 */ /* 0x040fe800078228ff */
[----:B------:R4:W-:Y:S01]  /*8c40*/  REDG.E.ADD.F32.FTZ.RN.STRONG.GPU desc[UR32][R224.64], R11 ;  /* 0x0000000be00079a6 */ /* 0x0009e2000c12f320 */
[C---:B------:R-:W-:Y:S04]  /*8c50*/  LEA.HI.X.SX32 R179, R207.reuse, R169, 0x5, P1 ;  /* 0x000000a9cfb37211 */ /* 0x040fe800008f2eff */
[----:B------:R-:W-:Y:S01]  /*8c60*/  REDG.E.ADD.F32.FTZ.RN.STRONG.GPU desc[UR32][R236.64+0x80], R16 ;  /* 0x00008010ec0079a6 */ /* 0x000fe2000c12f320 */
[C---:B---3--:R-:W-:Y:S04]  /*8c70*/  IMAD.WIDE R218, R207.reuse, -0xc0, R178 ;  /* 0xffffff40cfda7825 */ /* 0x048fe800078e02b2 */
[----:B------:R-:W-:Y:S05]  /*8c80*/  REDG.E.ADD.F32.FTZ.RN.STRONG.GPU desc[UR32][R226.64+0x80], R17 ;  /* 0x00008011e20079a6 */ /* 0x000fea000c12f320 */
        /* <DEDUP_REMOVED lines=8> */
[C---:B----4-:R-:W-:Y:S04]  /*8d10*/  LEA R8, P1, R207.reuse, R164, 0x5 ;  /* 0x000000a4cf087211 */ /* 0x050fe800078228ff */
[----:B------:R-:W-:Y:S01]  /*8d20*/  REDG.E.ADD.F32.FTZ.RN.STRONG.GPU desc[UR32][R180.64+0x80], R14 ;  /* 0x0000800eb40079a6 */ /* 0x000fe2000c12f320 */
[C---:B------:R-:W-:Y:S02]  /*8d30*/  LEA.HI.X.SX32 R9, R207.reuse, R165, 0x5, P1 ;  /* 0x000000a5cf097211 */ /* 0x040fe400008f2eff */
[C---:B------:R-:W-:Y:S02]  /*8d40*/  LEA R6, P1, R207.reuse, R8, 0x5 ;  /* 0x00000008cf067211 */ /* 0x040fe400078228ff */
[----:B------:R-:W-:Y:S02]  /*8d50*/  REDG.E.ADD.F32.FTZ.RN.STRONG.GPU desc[UR32][R190.64+0x80], R15 ;  /* 0x0000800fbe0079a6 */ /* 0x000fe4000c12f320 */
[C---:B------:R-:W-:Y:S03]  /*8d60*/  LEA.HI.X.SX32 R7, R207.reuse, R9, 0x5, P1 ;  /* 0x00000009cf077211 */ /* 0x040fe600008f2eff */
[----:B------:R-:W-:Y:S01]  /*8d70*/  REDG.E.ADD.F32.FTZ.RN.STRONG.GPU desc[UR32][R236.64+0x100], R20 ;  /* 0x00010014ec0079a6 */ /* 0x000fe2000c12f320 */
[C---:B------:R-:W-:Y:S04]  /*8d80*/  LEA R4, P1, R207.reuse, R6, 0x5 ;  /* 0x00000006cf047211 */ /* 0x040fe800078228ff */
[----:B------:R-:W-:Y:S01]  /*8d90*/  REDG.E.ADD.F32.FTZ.RN.STRONG.GPU desc[UR32][R222.64+0x100], R21 ;  /* 0x00010015de0079a6 */ /* 0x000fe2000c12f320 */
[C---:B------:R-:W-:Y:S02]  /*8da0*/  LEA.HI.X.SX32 R5, R207.reuse, R7, 0x5, P1 ;  /* 0x00000007cf057211 */ /* 0x040fe400008f2eff */
[C---:B------:R-:W-:Y:S02]  /*8db0*/  LEA R10, P1, R207.reuse, R4, 0x5 ;  /* 0x00000004cf0a7211 */ /* 0x040fe400078228ff */
        /* <DEDUP_REMOVED lines=17> */
[----:B------:R-:W3:Y:S05]  /*8ed0*/  LDSM.16.MT88.4 R12, [R3+0x1e000] ;  /* 0x01e00000030c783b */ /* 0x000eea0000004200 */
[----:B------:R-:W4:Y:S05]  /*8ee0*/  LDSM.16.MT88.4 R16, [R0] ;  /* 0x000000000010783b */ /* 0x000f2a0000004200 */
[----:B------:R-:W4:Y:S05]  /*8ef0*/  LDSM.16.MT88.4 R20, [R208+0x2000] ;  /* 0x00200000d014783b */ /* 0x000f2a0000004200 */
[----:B------:R-:W2:Y:S05]  /*8f00*/  LDSM.16.MT88.4 R24, [R0+0x2000] ;  /* 0x002000000018783b */ /* 0x000eaa0000004200 */
[----:B------:R-:W-:Y:S05]  /*8f10*/  LDSM.16.MT88.4 R32, [R3+0x1c800] ;  /* 0x01c800000320783b */ /* 0x000fea0000004200 */
[----:B------:R-:W2:Y:S05]  /*8f20*/  LDSM.16.MT88.4 R28, [R208+0x800] ;  /* 0x00080000d01c783b */ /* 0x000eaa0000004200 */
[----:B------:R-:W2:Y:S01]  /*8f30*/  LDSM.16.MT88.4 R164, [R3+0x1e800] ;  /* 0x01e8000003a4783b */ /* 0x000ea20000004200 */
[-C--:B-1----:R-:W-:Y:S04]  /*8f40*/  HMMA.16816.F32.BF16 R100, R4, R8.reuse, R100 ;  /* 0x000000080464723c */ /* 0x082fe80000041864 */
[----:B------:R-:W1:Y:S05]  /*8f50*/  LDSM.16.MT88.4 R168, [R0+0x800] ;  /* 0x0008000000a8783b */ /* 0x000e6a0000004200 */
[----:B------:R-:W1:Y:S01]  /*8f60*/  LDSM.16.MT88.4 R172, [R208+0x2800] ;  /* 0x00280000d0ac783b */ /* 0x000e620000004200 */
[C---:B---3--:R-:W-:Y:S04]  /*8f70*/  HMMA.16816.F32.BF16 R104, R12.reuse, R8, R104 ;  /* 0x000000080c68723c */ /* 0x048fe80000041868 */
[----:B------:R-:W-:Y:S04]  /*8f80*/  LDSM.16.MT88.4 R176, [R3+0x1f800] ;  /* 0x01f8000003b0783b */ /* 0x000fe80000004200 */
[-C--:B------:R-:W-:Y:S01]  /*8f90*/  HMMA.16816.F32.BF16 R108, R12, R10.reuse, R108 ;  /* 0x0000000a0c6c723c */ /* 0x080fe2000004186c */
[----:B------:R-:W-:Y:S07]  /*8fa0*/  LDSM.16.MT88.4 R180, [R208+0x3800] ;  /* 0x00380000d0b4783b */ /* 0x000fee0000004200 */
[C---:B------:R-:W-:Y:S01]  /*8fb0*/  HMMA.16816.F32.BF16 R112, R4.reuse, R10, R112 ;  /* 0x0000000a0470723c */ /* 0x040fe20000041870 */
[----:B------:R-:W3:Y:S07]  /*8fc0*/  LDSM.16.MT88.4 R8, [R0+0x2800] ;  /* 0x002800000008783b */ /* 0x000eee0000004200 */
[-C--:B----4-:R-:W-:Y:S08]  /*8fd0*/  HMMA.16816.F32.BF16 R116, R4, R16.reuse, R116 ;  /* 0x000000100474723c */ /* 0x090ff00000041874 */
        /* <DEDUP_REMOVED lines=9> */
[-C--:B--2---:R-:W-:Y:S08]  /*9070*/  HMMA.16816.F32.BF16 R148, R4, R24.reuse, R148 ;  /* 0x000000180494723c */ /* 0x084ff00000041894 */
[C---:B------:R-:W-:Y:S01]  /*9080*/  HMMA.16816.F32.BF16 R152, R12.reuse, R24, R152 ;  /* 0x000000180c98723c */ /* 0x040fe20000041898 */
[----:B------:R-:W-:Y:S07]  /*9090*/  @P5 STL [R1], R228 ;  /* 0x000000e401005387 */ /* 0x000fee0000100800 */
[-C--:B------:R-:W-:Y:S01]  /*90a0*/  HMMA.16816.F32.BF16 R156, R12, R26.reuse, R156 ;  /* 0x0000001a0c9c723c */ /* 0x080fe2000004189c */
[----:B------:R-:W-:Y:S07]  /*90b0*/  LDSM.16.MT88.4 R12, [R208+0x1000] ;  /* 0x00100000d00c783b */ /* 0x000fee0000004200 */
[----:B------:R-:W-:Y:S01]  /*90c0*/  HMMA.16816.F32.BF16 R160, R4, R26, R160 ;  /* 0x0000001a04a0723c */ /* 0x000fe200000418a0 */
[----:B------:R-:W2:Y:S05]  /*90d0*/  LDSM.16.MT88.4 R4, [R3+0x1d000] ;  /* 0x01d000000304783b */ /* 0x000eaa0000004200 */
        /* <DEDUP_REMOVED lines=16> */
[-C--:B---3--:R-:W-:Y:S08]  /*91e0*/  HMMA.16816.F32.BF16 R148, R32, R8.reuse, R148 ;  /* 0x000000082094723c */ /* 0x088ff00000041894 */
[C---:B------:R-:W-:Y:S08]  /*91f0*/  HMMA.16816.F32.BF16 R152, R164.reuse, R8, R152 ;  /* 0x00000008a498723c */ /* 0x040ff00000041898 */
[-C--:B------:R-:W-:Y:S01]  /*9200*/  HMMA.16816.F32.BF16 R156, R164, R10.reuse, R156 ;  /* 0x0000000aa49c723c */ /* 0x080fe2000004189c */
[----:B------:R-:W3:Y:S07]  /*9210*/  LDSM.16.MT88.4 R164, [R0+0x1800] ;  /* 0x0018000000a4783b */ /* 0x000eee0000004200 */
[----:B------:R-:W-:Y:S01]  /*9220*/  HMMA.16816.F32.BF16 R160, R32, R10, R160 ;  /* 0x0000000a20a0723c */ /* 0x000fe200000418a0 */
[----:B------:R4:W3:Y:S07]  /*9230*/  LDSM.16.MT88.4 R8, [R0+0x3800] ;  /* 0x003800000008783b */ /* 0x0008ee0000004200 */
[-C--:B--2---:R-:W-:Y:S08]  /*9240*/  HMMA.16816.F32.BF16 R100, R4, R12.reuse, R100 ;  /* 0x0000000c0464723c */ /* 0x084ff00000041864 */
        /* <DEDUP_REMOVED lines=37> */
[----:B------:R-:W-:Y:S02]  /*94a0*/  LOP3.LUT R0, R205, 0xc00, RZ, 0xc0, !PT ;  /* 0x00000c00cd007812 */ /* 0x000fe400078ec0ff */
[----:B------:R-:W-:Y:S01]  /*94b0*/  LOP3.LUT P0, RZ, R215, 0x10, RZ, 0xc0, !PT ;  /* 0x00000010d7ff7812 */ /* 0x000fe2000780c0ff */
[----:B------:R-:W2:Y:S01]  /*94c0*/  LDCU UR8, c[0x0][0x500] ;  /* 0x0000a000ff0877ac */ /* 0x000ea20008000800 */
[----:B------:R-:W-:Y:S01]  /*94d0*/  LOP3.LUT R0, R0, 0x6, R204, 0xf8, !PT ;  /* 0x0000000600007812 */ /* 0x000fe200078ef8cc */
[----:B------:R-:W-:-:S03]  /*94e0*/  UISETP.NE.AND UP0, UPT, UR40, -0x1, UPT ;  /* 0xffffffff2800788c */ /* 0x000fc6000bf05270 */
[----:B------:R-:W-:Y:S01]  /*94f0*/  LOP3.LUT R0, R0, R246, R206, 0xf6, !PT ;  /* 0x000000f600007212 */ /* 0x000fe200078ef6ce */
[----:B------:R-:W-:Y:S01]  /*9500*/  UMOV UR24, UR18 ;  /* 0x0000001200187c82 */ /* 0x000fe20008000000 */
[----:B------:R-:W-:Y:S02]  /*9510*/  UISETP.NE.AND UP1, UPT, UR40, -0x1, UPT ;  /* 0xffffffff2800788c */ /* 0x000fe4000bf25270 */
[----:B------:R-:W-:Y:S01]  /*9520*/  LEA R0, R0, UR4, 0x1 ;  /* 0x0000000400007c11 */ /* 0x000fe2000f8e08ff */
[----:B-1----:R-:W-:Y:S01]  /*9530*/  FMUL.FTZ R22, R61, UR9 ;  /* 0x000000093d167c20 */ /* 0x002fe20008410000 */
[----:B------:R-:W-:Y:S01]  /*9540*/  FMUL.FTZ R60, R60, UR9 ;  /* 0x000000093c3c7c20 */ /* 0x000fe20008410000 */
[----:B------:R-:W-:Y:S01]  /*9550*/  MOV R61, 0x20 ;  /* 0x00000020003d7802 */ /* 0x000fe20000000f00 */
[----:B------:R-:W-:Y:S01]  /*9560*/  FMUL.FTZ R171, R40, UR9 ;  /* 0x0000000928ab7c20 */ /* 0x000fe20008410000 */
[----:B------:R-:W-:Y:S01]  /*9570*/  FMUL.FTZ R34, R41, UR9 ;  /* 0x0000000929227c20 */ /* 0x000fe20008410000 */
[----:B------:R-:W-:Y:S01]  /*9580*/  FMUL.FTZ R3, R56, UR9 ;  /* 0x0000000938037c20 */ /* 0x000fe20008410000 */
[----:B------:R-:W-:Y:S01]  /*9590*/  FMUL.FTZ R26, R57, UR9 ;  /* 0x00000009391a7c20 */ /* 0x000fe20008410000 */
        /* <DEDUP_REMOVED lines=29> */
[----:B------:R-:W-:Y:S01]  /*9770*/  F2FP.BF16.F32.PACK_AB R26, R26, R3 ;  /* 0x000000031a1a723e */ /* 0x000fe200000010ff */
[----:B------:R-:W-:Y:S01]  /*9780*/  FMUL.FTZ R28, R53, UR9 ;  /* 0x00000009351c7c20 */ /* 0x000fe20008410000 */
        /* <DEDUP_REMOVED lines=8> */
[----:B------:R-:W-:Y:S01]  /*9810*/  IADD3 R3, PT, PT, R0, R61, RZ ;  /* 0x0000003d00037210 */ /* 0x000fe20007ffe0ff */
        /* <DEDUP_REMOVED lines=11> */
[----:B------:R-:W-:Y:S01]  /*98d0*/  F2FP.BF16.F32.PACK_AB R37, R37, R112 ;  /* 0x000000702525723e */ /* 0x000fe200000010ff */
[----:B------:R-:W-:Y:S01]  /*98e0*/  FMUL.FTZ R169, R48, UR9 ;  /* 0x0000000930a97c20 */ /* 0x000fe20008410000 */
[----:B------:R-:W-:Y:S01]  /*98f0*/  @P0 IADD3 R2, PT, PT, R60, -0x40, RZ ;  /* 0xffffffc03c020810 */ /* 0x000fe20007ffe0ff */
        /* <DEDUP_REMOVED lines=49> */
[----:B-1----:R-:W-:Y:S01]  /*9c10*/  IADD3 R4, PT, PT, R61, R2, RZ ;  /* 0x000000023d047210 */ /* 0x002fe20007ffe0ff */
        /* <DEDUP_REMOVED lines=24> */
[----:B------:R-:W-:Y:S01]  /*9da0*/  F2FP.BF16.F32.PACK_AB R43, R43, R140 ;  /* 0x0000008c2b2b723e */ /* 0x000fe200000010ff */
[----:B------:R2:W-:Y:S01]  /*9db0*/  STS [R4+0x400], R52 ;  /* 0x0004003404007388 */ /* 0x0005e20000000800 */
        /* <DEDUP_REMOVED lines=30> */
[----:B------:R-:W-:Y:S01]  /*9fa0*/  FMUL.FTZ R19, R71, UR9 ;  /* 0x0000000947137c20 */ /* 0x000fe20008410000 */
[----:B------:R2:W-:Y:S01]  /*9fb0*/  STS [R3+0x10400], R44 ;  /* 0x0104002c03007388 */ /* 0x0005e20000000800 */
[----:B------:R-:W-:Y:S01]  /*9fc0*/  F2FP.BF16.F32.PACK_AB R30, R30, R167 ;  /* 0x000000a71e1e723e */ /* 0x000fe200000010ff */
[----:B------:R-:W-:Y:S01]  /*9fd0*/  FMUL.FTZ R80, R80, UR9 ;  /* 0x0000000950507c20 */ /* 0x000fe20008410000 */
[----:B------:R-:W-:Y:S01]  /*9fe0*/  F2FP.BF16.F32.PACK_AB R29, R29, R166 ;  /* 0x000000a61d1d723e */ /* 0x000fe200000010ff */
[----:B------:R2:W-:Y:S01]  /*9ff0*/  STS [R0+0x12000], R47 ;  /* 0x0120002f00007388 */ /* 0x0005e20000000800 */
[----:B------:R-:W-:Y:S01]  /*a000*/  FMUL.FTZ R16, R81, UR9 ;  /* 0x0000000951107c20 */ /* 0x000fe20008410000 */
        /* <DEDUP_REMOVED lines=19> */
[----:B------:R-:W-:Y:S01]  /*a140*/  FMUL.FTZ R84, R84, UR9 ;  /* 0x0000000954547c20 */ /* 0x000fe20008410000 */
[----:B------:R-:W-:Y:S01]  /*a150*/  FMUL.FTZ R12, R85, UR9 ;  /* 0x00000009550c7c20 */ /* 0x000fe20008410000 */
[----:B------:R-:W-:Y:S01]  /*a160*/  FMUL.FTZ R86, R86, UR9 ;  /* 0x0000000956567c20 */ /* 0x000fe20008410000 */
[----:B------:R2:W-:Y:S01]  /*a170*/  STS [R4+0x4000], R160 ;  /* 0x004000a004007388 */ /* 0x0005e20000000800 */
[----:B------:R-:W-:Y:S01]  /*a180*/  FMUL.FTZ R11, R87, UR9 ;  /* 0x00000009570b7c20 */ /* 0x000fe20008410000 */
[----:B------:R-:W-:Y:S01]  /*a190*/  F2FP.BF16.F32.PACK_AB R21, R21, R62 ;  /* 0x0000003e1515723e */ /* 0x000fe200000010ff */
[----:B------:R-:W-:Y:S01]  /*a1a0*/  FMUL.FTZ R96, R96, UR9 ;  /* 0x0000000960607c20 */ /* 0x000fe20008410000 */
        /* <DEDUP_REMOVED lines=42> */
[----:B------:R-:W-:-:S03]  /*a450*/  @UP0 UIMAD UR17, UR17, UR11, URZ ;  /* 0x0000000b111102a4 */ /* 0x000fc6000f8e02ff */
[----:B------:R2:W-:Y:S01]  /*a460*/  STS [R3+0x16400], R29 ;  /* 0x0164001d03007388 */ /* 0x0005e20000000800 */
[----:B------:R-:W-:Y:S01]  /*a470*/  @UP0 UIADD3 UR17, UPT, UPT, UR9, UR17, URZ ;  /* 0x0000001109110290 */ /* 0x000fe2000fffe0ff */
[----:B------:R-:W-:Y:S02]  /*a480*/  @UP0 UMOV UR36, UR8 ;  /* 0x0000000800240c82 */ /* 0x000fe40008000000 */
        /* <DEDUP_REMOVED lines=31> */
[----:B------:R-:W-:-:S03]  /*a680*/  UIADD3 UR13, UPT, UPT, UR15, UR12, URZ ;  /* 0x0000000c0f0d7290 */ /* 0x000fc6000fffe0ff */
[----:B------:R-:W-:Y:S02]  /*a690*/  UMOV UR12, UR14 ;  /* 0x0000000e000c7c82 */ /* 0x000fe40008000000 */
[----:B---3--:R-:W-:-:S04]  /*a6a0*/  UIMAD.WIDE.U32 UR12, UR24, UR8, UR12 ;  /* 0x00000008180c72a5 */ /* 0x008fc8000f8e000c */
[----:B------:R-:W-:-:S03]  /*a6b0*/  UIMAD UR17, UR24, UR9, UR13 ;  /* 0x00000009181172a4 */ /* 0x000fc6000f8e020d */
[----:B------:R-:W-:-:S09]  /*a6c0*/  UMOV UR36, UR12 ;  /* 0x0000000c00247c82 */ /* 0x000fd20008000000 */
.L_x_826:
        /* <DEDUP_REMOVED lines=11> */
[----:B------:R-:W-:-:S03]  /*a780*/  UMOV UR16, UR14 ;  /* 0x0000000e00107c82 */ /* 0x000fc60008000000 */
[----:B--2---:R-:W-:Y:S01]  /*a790*/  MOV R30, UR13 ;  /* 0x0000000d001e7c02 */ /* 0x004fe20008000f00 */
[----:B------:R-:W-:Y:S06]  /*a7a0*/  BRA `(.L_x_828) ;  /* 0x00000000001c7947 */ /* 0x000fec0003800000 */
.L_x_827:
[----:B------:R-:W1:Y:S01]  /*a7b0*/  LDCU.64 UR8, c[0x0][0x5c8] ;  /* 0x0000b900ff0877ac */ /* 0x000e620008000a00 */
[----:B------:R-:W-:-:S04]  /*a7c0*/  UIADD3 UR12, UPT, UPT, UR38, UR40, URZ ;  /* 0x00000028260c7290 */ /* 0x000fc8000fffe0ff */
[----:B-1----:R-:W-:Y:S02]  /*a7d0*/  UIMAD.WIDE.U32 UR14, UR12, UR8, URZ ;  /* 0x000000080c0e72a5 */ /* 0x002fe4000f8e00ff */
[----:B------:R-:W-:-:S04]  /*a7e0*/  UIMAD UR12, UR12, UR9, URZ ;  /* 0x000000090c0c72a4 */ /* 0x000fc8000f8e02ff */
[----:B------:R-:W-:Y:S01]  /*a7f0*/  UIADD3 UR12, UPT, UPT, UR15, UR12, URZ ;  /* 0x0000000c0f0c7290 */ /* 0x000fe2000fffe0ff */
[----:B------:R-:W-:-:S05]  /*a800*/  UMOV UR16, UR14 ;  /* 0x0000000e00107c82 */ /* 0x000fca0008000000 */
[----:B--2---:R-:W-:-:S07]  /*a810*/  MOV R30, UR12 ;  /* 0x0000000c001e7c02 */ /* 0x004fce0008000f00 */
.L_x_828:
        /* <DEDUP_REMOVED lines=55> */
.L_x_830:
[----:B------:R-:W-:Y:S05]  /*ab90*/  BSYNC.RECONVERGENT B0 ;  /* 0x0000000000007941 */ /* 0x000fea0003800200 */
.L_x_829:
        /* <DEDUP_REMOVED lines=16> */
.L_x_832:
[----:B------:R-:W-:Y:S05]  /*aca0*/  BSYNC.RECONVERGENT B0 ;  /* 0x0000000000007941 */ /* 0x000fea0003800200 */
.L_x_831:
        /* <DEDUP_REMOVED lines=25> */
.L_x_834:
[----:B------:R-:W-:Y:S05]  /*ae40*/  BSYNC.RECONVERGENT B0 ;  /* 0x0000000000007941 */ /* 0x000fea0003800200 */
.L_x_833:
        /* <DEDUP_REMOVED lines=19> */
.L_x_836:
[----:B------:R-:W-:Y:S05]  /*af80*/  BSYNC.RECONVERGENT B0 ;  /* 0x0000000000007941 */ /* 0x000fea0003800200 */
.L_x_835:
        /* <DEDUP_REMOVED lines=22> */
.L_x_838:
[----:B------:R-:W-:Y:S05]  /*b0f0*/  BSYNC.RECONVERGENT B0 ;  /* 0x0000000000007941 */ /* 0x000fea0003800200 */
.L_x_837:
        /* <DEDUP_REMOVED lines=16> */
.L_x_840:
[----:B------:R-:W-:Y:S05]  /*b200*/  BSYNC.RECONVERGENT B0 ;  /* 0x0000000000007941 */ /* 0x000fea0003800200 */
.L_x_839:
        /* <DEDUP_REMOVED lines=16> */
.L_x_842:
[----:B------:R-:W-:Y:S05]  /*b310*/  BSYNC.RECONVERGENT B0 ;  /* 0x0000000000007941 */ /* 0x000fea0003800200 */
.L_x_841:
        /* <DEDUP_REMOVED lines=15> */
.L_x_794:
[----:B------:R-:W-:Y:S05]  /*b410*/  BSYNC.RECONVERGENT B1 ;  /* 0x0000000000017941 */ /* 0x000fea0003800200 */
.L_x_764:
        /* <DEDUP_REMOVED lines=11> */
.L_x_844:
        /* <DEDUP_REMOVED lines=11> */
.L_x_1261:


//--------------------- .text._ZN5flash44flash_bwd_dq_dk_dv_loop_seqk_parallel_kernelI23Flash_bwd_kernel_traitsILi128ELi64ELi128ELi8ELi2ELi4ELi2ELb0ELb0EN7cutlass10bfloat16_tE19Flash_kernel_traitsILi128ELi64ELi128ELi8ES3_EELb0ELb1ELb0ELb0ELb0ELb0ELb1EEEvNS_16Flash_bwd_paramsE --------------------------
	.section	.text._ZN5flash44flash_bwd_dq_dk_dv_loop_seqk_parallel_kernelI23Flash_bwd_kernel_traitsILi128ELi64ELi128ELi8ELi2ELi4ELi2ELb0ELb0EN7cutlass10bfloat16_tE19Flash_kernel_traitsILi128ELi64ELi128ELi8ES3_EELb0ELb1ELb0ELb0ELb0ELb0ELb1EEEvNS_16Flash_bwd_paramsE,"ax",@progbits
	.align	128
        .global         _ZN5flash44flash_bwd_dq_dk_dv_loop_seqk_parallel_kernelI23Flash_bwd_kernel_traitsILi128ELi64ELi128ELi8ELi2ELi4ELi2ELb0ELb0EN7cutlass10bfloat16_tE19Flash_kernel_traitsILi128ELi64ELi128ELi8ES3_EELb0ELb1ELb0ELb0ELb0ELb0ELb1EEEvNS_16Flash_bwd_paramsE
        .type           _ZN5flash44flash_bwd_dq_dk_dv_loop_seqk_parallel_kernelI23Flash_bwd_kernel_traitsILi128ELi64ELi128ELi8ELi2ELi4ELi2ELb0ELb0EN7cutlass10bfloat16_tE19Flash_kernel_traitsILi128ELi64ELi128ELi8ES3_EELb0ELb1ELb0ELb0ELb0ELb0ELb1EEEvNS_16Flash_bwd_paramsE,@function
        .size           _ZN5flash44flash_bwd_dq_dk_dv_loop_seqk_parallel_kernelI23Flash_bwd_kernel_traitsILi128ELi64ELi128ELi8ELi2ELi4ELi2ELb0ELb0EN7cutlass10bfloat16_tE19Flash_kernel_traitsILi128ELi64ELi128ELi8ES3_EELb0ELb1ELb0ELb0ELb0ELb0ELb1EEEvNS_16Flash_bwd_paramsE,(.L_x_1262 - _ZN5flash44flash_bwd_dq_dk_dv_loop_seqk_parallel_kernelI23Flash_bwd_kernel_traitsILi128ELi64ELi128ELi8ELi2ELi4ELi2ELb0ELb0EN7cutlass10bfloat16_tE19Flash_kernel_traitsILi128ELi64ELi128ELi8ES3_EELb0ELb1ELb0ELb0ELb0ELb0ELb1EEEvNS_16Flash_bwd_paramsE)
        .other          _ZN5flash44flash_bwd_dq_dk_dv_loop_seqk_parallel_kernelI23Flash_bwd_kernel_traitsILi128ELi64ELi128ELi8ELi2ELi4ELi2ELb0ELb0EN7cutlass10bfloat16_tE19Flash_kernel_traitsILi128ELi64ELi128ELi8ES3_EELb0ELb1ELb0ELb0ELb0ELb0ELb1EEEvNS_16Flash_bwd_paramsE,@"STO_CUDA_ENTRY STV_DEFAULT"
_ZN5flash44flash_bwd_dq_dk_dv_loop_seqk_parallel_kernelI23Flash_bwd_kernel_traitsILi128ELi64ELi128ELi8ELi2ELi4ELi2ELb0ELb0EN7cutlass10bfloat16_tE19Flash_kernel_traitsILi128ELi64ELi128ELi8ES3_EELb0ELb1ELb0ELb0ELb0ELb0ELb1EEEvNS_16Flash_bwd_paramsE:
.text._ZN5flash44flash_bwd_dq_dk_dv_loop_seqk_parallel_kernelI23Flash_bwd_kernel_traitsILi128ELi64ELi128ELi8ELi2ELi4ELi2ELb0ELb0EN7cutlass10bfloat16_tE19Flash_kernel_traitsILi128ELi64ELi128ELi8ES3_EELb0ELb1ELb0ELb0ELb0ELb0ELb1EEEvNS_16Flash_bwd_paramsE:
        /* <DEDUP_REMOVED lines=49> */
.L_x_925:
        /* <DEDUP_REMOVED lines=18> */
[----:B--23--:R-:W-:Y:S01]  /*0430*/  IMAD.U32 R2, RZ, RZ, UR14 ;  /* 0x0000000eff027e24 */ /* 0x00cfe2000f8e00ff */
        /* <DEDUP_REMOVED lines=33> */
.L_x_845:
        /* <DEDUP_REMOVED lines=35> */
.L_x_847:
[----:B------:R-:W1:Y:S01]  /*0880*/  LDCU.64 UR14, c[0x0][0x3b8] ;  /* 0x00007700ff0e77ac */ /* 0x000e620008000a00 */
[----:B------:R-:W-:-:S04]  /*0890*/  UIADD3 UR8, UPT, UPT, UR36, UR38, URZ ;  /* 0x0000002624087290 */ /* 0x000fc8000fffe0ff */
[----:B-1----:R-:W-:Y:S02]  /*08a0*/  UIMAD.WIDE.U32 UR10, UR8, UR14, URZ ;  /* 0x0000000e080a72a5 */ /* 0x002fe4000f8e00ff */
[----:B------:R-:W-:-:S04]  /*08b0*/  UIMAD UR8, UR8, UR15, URZ ;  /* 0x0000000f080872a4 */ /* 0x000fc8000f8e02ff */
[----:B------:R-:W-:Y:S01]  /*08c0*/  UIADD3 UR8, UPT, UPT, UR11, UR8, URZ ;  /* 0x000000080b087290 */ /* 0x000fe2000fffe0ff */
[----:B------:R-:W-:-:S05]  /*08d0*/  UMOV UR50, UR10 ;  /* 0x0000000a00327c82 */ /* 0x000fca0008000000 */
[----:B------:R-:W-:Y:S02]  /*08e0*/  MOV R20, UR8 ;  /* 0x0000000800147c02 */ /* 0x000fe40008000f00 */
.L_x_848:
        /* <DEDUP_REMOVED lines=44> */
.L_x_849:
[----:B------:R-:W1:Y:S01]  /*0bb0*/  LDCU.64 UR12, c[0x0][0x3c0] ;  /* 0x00007800ff0c77ac */ /* 0x000e620008000a00 */
[----:B------:R-:W-:-:S04]  /*0bc0*/  UIADD3 UR8, UPT, UPT, UR36, UR38, URZ ;  /* 0x0000002624087290 */ /* 0x000fc8000fffe0ff */
[----:B-1----:R-:W-:Y:S02]  /*0bd0*/  UIMAD.WIDE.U32 UR10, UR8, UR12, URZ ;  /* 0x0000000c080a72a5 */ /* 0x002fe4000f8e00ff */
[----:B------:R-:W-:-:S04]  /*0be0*/  UIMAD UR8, UR8, UR13, URZ ;  /* 0x0000000d080872a4 */ /* 0x000fc8000f8e02ff */
[----:B------:R-:W-:Y:S01]  /*0bf0*/  UIADD3 UR8, UPT, UPT, UR11, UR8, URZ ;  /* 0x000000080b087290 */ /* 0x000fe2000fffe0ff */
[----:B------:R-:W-:-:S05]  /*0c00*/  UMOV UR48, UR10 ;  /* 0x0000000a00307c82 */ /* 0x000fca0008000000 */
[----:B------:R-:W-:-:S07]  /*0c10*/  MOV R23, UR8 ;  /* 0x0000000800177c02 */ /* 0x000fce0008000f00 */
.L_x_850:
        /* <DEDUP_REMOVED lines=17> */
[----:B------:R-:W-:-:S02]  /*0d30*/  UIADD3 UR8, UPT, UPT, UR43, UR8, URZ ;  /* 0x000000082b087290 */ /* 0x000fc4000fffe0ff */
[----:B------:R-:W-:Y:S02]  /*0d40*/  UIMAD.WIDE.U32 UR56, UR10, UR59, URZ ;  /* 0x0000003b0a3872a5 */ /* 0x000fe4000f8e00ff */
[----:B------:R-:W-:-:S04]  /*0d50*/  UIMAD UR8, UR8, UR16, URZ ;  /* 0x00000010080872a4 */ /* 0x000fc8000f8e02ff */
[----:B------:R-:W-:Y:S02]  /*0d60*/  UIMAD UR8, UR9, UR42, UR8 ;  /* 0x0000002a090872a4 */ /* 0x000fe4000f8e0208 */
[----:B------:R-:W-:Y:S02]  /*0d70*/  USHF.R.S32.HI UR9, URZ, 0x1f, UR59 ;  /* 0x0000001fff097899 */ /* 0x000fe4000801143b */
[----:B------:R-:W-:-:S04]  /*0d80*/  UIADD3 UR8, UPT, UPT, UR11, UR8, URZ ;  /* 0x000000080b087290 */ /* 0x000fc8000fffe0ff */
[----:B------:R-:W-:-:S04]  /*0d90*/  UIMAD UR8, UR8, UR59, URZ ;  /* 0x0000003b080872a4 */ /* 0x000fc8000f8e02ff */
[----:B------:R-:W-:-:S04]  /*0da0*/  UIMAD UR8, UR9, UR10, UR8 ;  /* 0x0000000a090872a4 */ /* 0x000fc8000f8e0208 */
[----:B------:R-:W-:Y:S01]  /*0db0*/  UIADD3 UR8, UPT, UPT, UR57, UR8, URZ ;  /* 0x0000000839087290 */ /* 0x000fe2000fffe0ff */
[----:B------:R-:W-:Y:S11]  /*0dc0*/  BRA `(.L_x_852) ;  /* 0x00000000000c7947 */ /* 0x000ff60003800000 */
.L_x_851:
[----:B------:R-:W-:Y:S02]  /*0dd0*/  UIMAD.WIDE.U32 UR56, UR66, UR17, URZ ;  /* 0x00000011423872a5 */ /* 0x000fe4000f8e00ff */
[----:B------:R-:W-:-:S04]  /*0de0*/  UIMAD UR8, UR67, UR17, URZ ;  /* 0x00000011430872a4 */ /* 0x000fc8000f8e02ff */
[----:B------:R-:W-:Y:S02]  /*0df0*/  UIADD3 UR8, UPT, UPT, UR57, UR8, URZ ;  /* 0x0000000839087290 */ /* 0x000fe4000fffe0ff */
.L_x_852:
[----:B------:R-:W1:Y:S01]  /*0e00*/  LDCU.U8 UR10, c[0x0][0x548] ;  /* 0x0000a900ff0a77ac */ /* 0x000e620008000000 */
[----:B------:R-:W-:Y:S01]  /*0e10*/  USHF.L.U32 UR42, UR49, 0x7, URZ ;  /* 0x00000007312a7899 */ /* 0x000fe200080006ff */
[----:B------:R-:W2:Y:S03]  /*0e20*/  LDCU.U8 UR60, c[0x0][0x5f0] ;  /* 0x0000be00ff3c77ac */ /* 0x000ea60008000000 */
[----:B------:R-:W-:-:S04]  /*0e30*/  USEL UR9, UR42, URZ, UP5 ;  /* 0x000000ff2a097287 */ /* 0x000fc8000a800000 */
[----:B------:R-:W-:Y:S02]  /*0e40*/  UIADD3 UR9, UP0, UPT, UR47, UR9, URZ ;  /* 0x000000092f097290 */ /* 0x000fe4000ff1e0ff */
[----:B-1----:R-:W-:Y:S02]  /*0e50*/  UISETP.NE.AND UP1, UPT, UR10, URZ, UPT ;  /* 0x000000ff0a00728c */ /* 0x002fe4000bf25270 */
[----:B------:R-:W-:Y:S02]  /*0e60*/  UIADD3.X UR55, UPT, UPT, URZ, UR53, URZ, UP0, !UPT ;  /* 0x00000035ff377290 */ /* 0x000fe400087fe4ff */
[----:B------:R-:W-:Y:S02]  /*0e70*/  UIMAD.WIDE.U32 UR64, UR9, UR66, URZ ;  /* 0x00000042094072a5 */ /* 0x000fe4000f8e00ff */
[----:B------:R-:W-:-:S04]  /*0e80*/  UIMAD UR55, UR55, UR66, URZ ;  /* 0x00000042373772a4 */ /* 0x000fc8000f8e02ff */
[----:B------:R-:W-:Y:S02]  /*0e90*/  UIMAD UR55, UR67, UR9, UR55 ;  /* 0x00000009433772a4 */ /* 0x000fe4000f8e0237 */
[----:B------:R-:W-:Y:S02]  /*0ea0*/  UIMAD UR9, UR23, UR59, URZ ;  /* 0x0000003b170972a4 */ /* 0x000fe4000f8e02ff */
        /* <DEDUP_REMOVED lines=9> */
.L_x_853:
[----:B------:R-:W1:Y:S01]  /*0f40*/  LDCU UR58, c[0x0][0x434] ;  /* 0x00008680ff3a77ac */ /* 0x000e620008000800 */
[----:B------:R-:W-:-:S04]  /*0f50*/  UIMAD UR10, UR49, UR16, UR23 ;  /* 0x00000010310a72a4 */ /* 0x000fc8000f8e0217 */
[----:B-1----:R-:W-:Y:S02]  /*0f60*/  UIMAD UR58, UR10, UR58, URZ ;  /* 0x0000003a0a3a72a4 */ /* 0x002fe4000f8e02ff */
.L_x_854:
        /* <DEDUP_REMOVED lines=11> */
.L_x_855:
[----:B------:R-:W1:Y:S01]  /*1020*/  LDCU UR57, c[0x0][0x444] ;  /* 0x00008880ff3977ac */ /* 0x000e620008000800 */
[----:B------:R-:W-:-:S04]  /*1030*/  UIMAD UR10, UR49, UR16, UR23 ;  /* 0x00000010310a72a4 */ /* 0x000fc8000f8e0217 */
[----:B-1----:R-:W-:-:S12]  /*1040*/  UIMAD UR57, UR10, UR57, URZ ;  /* 0x000000390a3972a4 */ /* 0x002fd8000f8e02ff */
.L_x_856:
[----:B------:R-:W-:Y:S01]  /*1050*/  USHF.R.S32.HI UR10, URZ, 0x1f, UR9 ;  /* 0x0000001fff0a7899 */ /* 0x000fe20008011409 */
[----:B------:R-:W1:Y:S01]  /*1060*/  S2R R219, SR_TID.X ;  /* 0x0000000000db7919 */ /* 0x000e620000002100 */
[----:B------:R-:W-:Y:S01]  /*1070*/  UIADD3 UR56, UP1, UP0, UR64, UR56, UR9 ;  /* 0x0000003840387290 */ /* 0x000fe2000f83e009 */
[----:B------:R-:W2:Y:S01]  /*1080*/  LDC.64 R12, c[0x0][0x3b0] ;  /* 0x0000ec00ff0c7b82 */ /* 0x000ea20000000a00 */
[----:B------:R-:W3:Y:S01]  /*1090*/  LDCU UR9, c[0x0][0x508] ;  /* 0x0000a100ff0977ac */ /* 0x000ee20008000800 */
[----:B------:R-:W-:Y:S01]  /*10a0*/  IMAD.MOV.U32 R9, RZ, RZ, RZ ;  /* 0x000000ffff097224 */ /* 0x000fe200078e00ff */
[----:B------:R-:W-:Y:S01]  /*10b0*/  ISETP.NE.AND P3, PT, RZ, UR60, PT ;  /* 0x0000003cff007c0c */ /* 0x000fe2000bf65270 */
[----:B------:R-:W-:Y:S01]  /*10c0*/  BSSY.RECONVERGENT B1, `(.L_x_846) ;  /* 0x0000a06000017945 */ /* 0x000fe20003800200 */
[----:B------:R-:W-:Y:S02]  /*10d0*/  UIADD3 UR43, UPT, UPT, UR45, UR37, URZ ;  /* 0x000000252d2b7290 */ /* 0x000fe4000fffe0ff */
[----:B------:R-:W-:Y:S01]  /*10e0*/  UIADD3.X UR55, UPT, UPT, UR55, UR8, UR10, UP1, UP0 ;  /* 0x0000000837377290 */ /* 0x000fe20008fe040a */
[----:B------:R-:W4:Y:S01]  /*10f0*/  LDC.64 R14, c[0x0][0x5f8] ;  /* 0x00017e00ff0e7b82 */ /* 0x000f220000000a00 */
[----:B------:R-:W-:Y:S01]  /*1100*/  UIMAD UR59, UR16, UR59, URZ ;  /* 0x0000003b103b72a4 */ /* 0x000fe2000f8e02ff */
[----:B------:R-:W5:Y:S01]  /*1110*/  LDCU.64 UR60, c[0x0][0x420] ;  /* 0x00008400ff3c77ac */ /* 0x000f620008000a00 */
[----:B------:R-:W-:-:S02]  /*1120*/  ULEA UR57, UR54, UR57, 0x6 ;  /* 0x0000003936397291 */ /* 0x000fc4000f8e30ff */
[----:B------:R-:W-:Y:S02]  /*1130*/  ULEA UR58, UR54, UR58, 0x6 ;  /* 0x0000003a363a7291 */ /* 0x000fe4000f8e30ff */
[----:B---3--:R-:W-:-:S04]  /*1140*/  UIADD3 UR9, UPT, UPT, UR43, -UR9, -UR35 ;  /* 0x800000092b097290 */ /* 0x008fc8000fffe823 */
[----:B------:R-:W-:-:S04]  /*1150*/  USHF.R.S32.HI UR8, URZ, 0x1f, UR9 ;  /* 0x0000001fff087899 */ /* 0x000fc80008011409 */
[----:B------:R-:W-:Y:S01]  /*1160*/  ULEA.HI UR8, UR8, UR9, URZ, 0x6 ;  /* 0x0000000908087291 */ /* 0x000fe2000f8f30ff */
[----:B-1----:R-:W-:-:S03]  /*1170*/  IMAD.SHL.U32 R27, R219, 0x8, RZ ;  /* 0x00000008db1b7824 */ /* 0x002fc600078e00ff */
[----:B------:R-:W-:Y:S01]  /*1180*/  USHF.R.S32.HI UR42, URZ, 0x6, UR8 ;  /* 0x00000006ff2a7899 */ /* 0x000fe20008011408 */
[--C-:B------:R-:W-:Y:S02]  /*1190*/  SHF.R.U32.HI R24, RZ, 0x3, R219.reuse ;  /* 0x00000003ff187819 */ /* 0x100fe400000116db */
[----:B------:R-:W-:Y:S01]  /*11a0*/  SHF.R.U32.HI R11, RZ, 0x5, R219 ;  /* 0x00000005ff0b7819 */ /* 0x000fe200000116db */
[----:B------:R-:W-:Y:S01]  /*11b0*/  UISETP.LT.AND UP0, UPT, URZ, UR42, UPT ;  /* 0x0000002aff00728c */ /* 0x000fe2000bf01270 */
[----:B------:R-:W-:Y:S01]  /*11c0*/  LOP3.LUT R8, R27, 0x38, RZ, 0xc0, !PT ;  /* 0x000000381b087812 */ /* 0x000fe200078ec0ff */
[----:B------:R-:W-:Y:S01]  /*11d0*/  VIADD R26, R24, 0x60 ;  /* 0x00000060181a7836 */ /* 0x000fe20000000000 */
[----:B------:R-:W1:Y:S01]  /*11e0*/  LDCU.128 UR8, c[0x0][0x590] ;  /* 0x0000b200ff0877ac */ /* 0x000e620008000c00 */
[----:B------:R-:W-:Y:S02]  /*11f0*/  LOP3.LUT R10, R219, 0x1f, RZ, 0xc0, !PT ;  /* 0x0000001fdb0a7812 */ /* 0x000fe400078ec0ff */
[----:B------:R-:W-:Y:S01]  /*1200*/  IADD3 R2, P0, PT, R8, UR62, RZ ;  /* 0x0000003e08027c10 */ /* 0x000fe2000ff1e0ff */
[----:B------:R-:W-:Y:S01]  /*1210*/  USEL UR42, URZ, UR42, !UP0 ;  /* 0x0000002aff2a7287 */ /* 0x000fe2000c000000 */
[----:B------:R-:W-:Y:S01]  /*1220*/  IADD3 R25, PT, PT, R24, 0x40, RZ ;  /* 0x0000004018197810 */ /* 0x000fe20007ffe0ff */
[----:B------:R-:W-:Y:S01]  /*1230*/  IMAD R10, R11, UR59, R10 ;  /* 0x0000003b0b0a7c24 */ /* 0x000fe2000f8e020a */
[----:B------:R-:W-:Y:S01]  /*1240*/  USHF.L.U32 UR59, UR59, 0x6, URZ ;  /* 0x000000063b3b7899 */ /* 0x000fe200080006ff */
[----:B------:R-:W-:Y:S01]  /*1250*/  IMAD.X R3, RZ, RZ, UR46, P0 ;  /* 0x0000002eff037e24 */ /* 0x000fe200080e06ff */
[----:B------:R-:W-:-:S02]  /*1260*/  UISETP.GT.AND UP0, UPT, UR34, UR42, UPT ;  /* 0x0000002a2200728c */ /* 0x000fc4000bf04270 */
        /* <DEDUP_REMOVED lines=21> */
[----:B---3--:R-:W-:Y:S01]  /*13c0*/  IMAD.U32 R0, RZ, RZ, UR16 ;  /* 0x00000010ff007e24 */ /* 0x008fe2000f8e00ff */
[----:B------:R-:W3:Y:S01]  /*13d0*/  LDCU.64 UR8, c[0x0][0x380] ;  /* 0x00007000ff0877ac */ /* 0x000ee20008000a00 */
[----:B----4-:R-:W-:Y:S01]  /*13e0*/  IMAD.WIDE.U32 R4, R14, UR21, RZ ;  /* 0x000000150e047c25 */ /* 0x010fe2000f8e00ff */
[----:B-1----:R-:W-:-:S03]  /*13f0*/  LEA R31, P2, R6, UR10, 0x1 ;  /* 0x0000000a061f7c11 */ /* 0x002fc6000f8408ff */
        /* <DEDUP_REMOVED lines=8> */
[----:B------:R4:W-:Y:S01]  /*1480*/  STL [R1+0x24], R31 ;  /* 0x0000241f01007387 */ /* 0x0009e20000100800 */
[----:B------:R-:W-:Y:S01]  /*1490*/  SEL R0, R7, RZ, P3 ;  /* 0x000000ff07007207 */ /* 0x000fe20001800000 */
[----:B------:R-:W-:Y:S01]  /*14a0*/  IMAD.WIDE.U32 R2, R24, R12, R2 ;  /* 0x0000000c18027225 */ /* 0x000fe200078e0002 */
[----:B------:R-:W-:Y:S01]  /*14b0*/  LEA.HI.X R28, R6, UR11, R17, 0x1, P2 ;  /* 0x0000000b061c7c11 */ /* 0x000fe200090f0c11 */
[----:B--2---:R-:W-:Y:S01]  /*14c0*/  UIMAD.WIDE UR10, UR57, 0x4, UR52 ;  /* 0x00000004390a78a5 */ /* 0x004fe2000f8e0234 */
[----:B------:R-:W-:Y:S01]  /*14d0*/  IADD3.X R5, PT, PT, R5, UR55, R0, P1, P0 ;  /* 0x0000003705057c10 */ /* 0x000fe20008fe0400 */
[----:B------:R-:W-:Y:S01]  /*14e0*/  IMAD R3, R24, R13, R3 ;  /* 0x0000000d18037224 */ /* 0x000fe200078e0203 */
[----:B---3--:R-:W-:Y:S01]  /*14f0*/  LEA R30, P1, R2, UR8, 0x1 ;  /* 0x00000008021e7c11 */ /* 0x008fe2000f8208ff */
[----:B------:R4:W-:Y:S01]  /*1500*/  STL [R1+0x20], R28 ;  /* 0x0000201c01007387 */ /* 0x0009e20000100800 */
[----:B------:R-:W-:Y:S01]  /*1510*/  IMAD.U32 R4, RZ, RZ, UR59 ;  /* 0x0000003bff047e24 */ /* 0x000fe2000f8e00ff */
[----:B------:R-:W-:Y:S01]  /*1520*/  IADD3 R0, P0, PT, R11, UR59, RZ ;  /* 0x0000003b0b007c10 */ /* 0x000fe2000ff1e0ff */
[----:B------:R-:W-:Y:S01]  /*1530*/  VIADD R10, R24, 0x20 ;  /* 0x00000020180a7836 */ /* 0x000fe20000000000 */
[----:B------:R-:W-:Y:S01]  /*1540*/  LEA.HI.X R29, R2, UR9, R3, 0x1, P1 ;  /* 0x00000009021d7c11 */ /* 0x000fe200088f0c03 */
[----:B------:R4:W-:Y:S01]  /*1550*/  STL [R1+0x1c], R30 ;  /* 0x00001c1e01007387 */ /* 0x0009e20000100800 */
[----:B------:R-:W-:Y:S01]  /*1560*/  LEA.HI.X.SX32 R4, R4, R5, 0x1, P0 ;  /* 0x0000000504047211 */ /* 0x000fe200000f0eff */
[----:B-----5:R-:W-:Y:S01]  /*1570*/  UIMAD.WIDE UR52, UR58, 0x4, UR60 ;  /* 0x000000043a3478a5 */ /* 0x020fe2000f8e023c */
[----:B-1----:R-:W-:Y:S01]  /*1580*/  LEA R248, P0, R0, UR16, 0x2 ;  /* 0x0000001000f87c11 */ /* 0x002fe2000f8010ff */
[----:B------:R4:W-:Y:S01]  /*1590*/  STL [R1+0x18], R29 ;  /* 0x0000181d01007387 */ /* 0x0009e20000100800 */
[----:B------:R-:W-:-:S02]  /*15a0*/  IADD3 R15, P2, PT, R24, 0x40, RZ ;  /* 0x00000040180f7810 */ /* 0x000fc40007f5e0ff */
[----:B------:R-:W-:Y:S02]  /*15b0*/  LEA.HI.X R249, R0, UR17, R4, 0x2, P0 ;  /* 0x0000001100f97c11 */ /* 0x000fe400080f1404 */
[C---:B------:R-:W-:Y:S01]  /*15c0*/  IADD3 R14, P0, PT, R24.reuse, 0x20, RZ ;  /* 0x00000020180e7810 */ /* 0x040fe20007f1e0ff */
[----:B------:R-:W-:Y:S01]  /*15d0*/  IMAD.X R19, RZ, RZ, RZ, P2 ;  /* 0x000000ffff137224 */ /* 0x000fe200010e06ff */
[----:B------:R-:W-:Y:S02]  /*15e0*/  IADD3 R17, P1, PT, R24, 0x60, RZ ;  /* 0x0000006018117810 */ /* 0x000fe40007f3e0ff */
[C---:B------:R-:W-:Y:S01]  /*15f0*/  SHF.L.U64.HI R6, R12.reuse, 0x5, R13 ;  /* 0x000000050c067819 */ /* 0x040fe2000001020d */
[----:B------:R-:W-:Y:S01]  /*1600*/  IMAD.SHL.U32 R12, R12, 0x20, RZ ;  /* 0x000000200c0c7824 */ /* 0x000fe200078e00ff */
        /* <DEDUP_REMOVED lines=17> */
.L_x_858:
[----:B------:R-:W1:Y:S01]  /*1720*/  LDCU.64 UR10, c[0x0][0x5c0] ;  /* 0x0000b800ff0a77ac */ /* 0x000e620008000a00 */
[----:B------:R-:W-:-:S04]  /*1730*/  UIADD3 UR8, UPT, UPT, UR36, UR38, URZ ;  /* 0x0000002624087290 */ /* 0x000fc8000fffe0ff */
[----:B-1----:R-:W-:Y:S02]  /*1740*/  UIMAD.WIDE.U32 UR16, UR8, UR10, URZ ;  /* 0x0000000a081072a5 */ /* 0x002fe4000f8e00ff */
[----:B------:R-:W-:-:S04]  /*1750*/  UIMAD UR8, UR8, UR11, URZ ;  /* 0x0000000b080872a4 */ /* 0x000fc8000f8e02ff */
[----:B------:R-:W-:-:S06]  /*1760*/  UIADD3 UR8, UPT, UPT, UR17, UR8, URZ ;  /* 0x0000000811087290 */ /* 0x000fcc000fffe0ff */
[----:B------:R-:W-:Y:S02]  /*1770*/  MOV R4, UR8 ;  /* 0x0000000800047c02 */ /* 0x000fe40008000f00 */
.L_x_859:
        /* <DEDUP_REMOVED lines=13> */
.L_x_860:
[----:B------:R-:W1:Y:S01]  /*1850*/  LDCU.64 UR8, c[0x0][0x5c8] ;  /* 0x0000b900ff0877ac */ /* 0x000e620008000a00 */
[----:B------:R-:W-:-:S04]  /*1860*/  UIADD3 UR36, UPT, UPT, UR36, UR38, URZ ;  /* 0x0000002624247290 */ /* 0x000fc8000fffe0ff */
[----:B-1----:R-:W-:Y:S02]  /*1870*/  UIMAD.WIDE.U32 UR14, UR36, UR8, URZ ;  /* 0x00000008240e72a5 */ /* 0x002fe4000f8e00ff */
[----:B------:R-:W-:-:S04]  /*1880*/  UIMAD UR36, UR36, UR9, URZ ;  /* 0x00000009242472a4 */ /* 0x000fc8000f8e02ff */
[----:B------:R-:W-:-:S06]  /*1890*/  UIADD3 UR36, UPT, UPT, UR15, UR36, URZ ;  /* 0x000000240f247290 */ /* 0x000fcc000fffe0ff */
[----:B------:R-:W-:-:S07]  /*18a0*/  MOV R11, UR36 ;  /* 0x00000024000b7c02 */ /* 0x000fce0008000f00 */
.L_x_861:
        /* <DEDUP_REMOVED lines=30> */
.L_x_863:
[----:B------:R-:W-:Y:S05]  /*1a90*/  BSYNC.RECONVERGENT B0 ;  /* 0x0000000000007941 */ /* 0x000fea0003800200 */
.L_x_862:
        /* <DEDUP_REMOVED lines=16> */
.L_x_865:
[----:B------:R-:W-:Y:S05]  /*1ba0*/  BSYNC.RECONVERGENT B0 ;  /* 0x0000000000007941 */ /* 0x000fea0003800200 */
.L_x_864:
        /* <DEDUP_REMOVED lines=16> */
.L_x_867:
[----:B------:R-:W-:Y:S05]  /*1cb0*/  BSYNC.RECONVERGENT B0 ;  /* 0x0000000000007941 */ /* 0x000fea0003800200 */
.L_x_866:
[----:B------:R-:W-:Y:S04]  /*1cc0*/  BSSY.RECONVERGENT B0, `(.L_x_868) ;  /* 0x0000010000007945 */ /* 0x000fe80003800200 */
[----:B------:R-:W-:Y:S05]  /*1cd0*/  @P3 BRA `(.L_x_869) ;  /* 0x0000000000383947 */ /* 0x000fea0003800000 */
[----:B------:R-:W5:Y:S01]  /*1ce0*/  LDCU UR15, c[0x0][0x440] ;  /* 0x00008800ff0f77ac */ /* 0x000f620008000800 */
[----:B-123--:R-:W-:Y:S01]  /*1cf0*/  MOV R3, R10 ;  /* 0x0000000a00037202 */ /* 0x00efe20000000f00 */
        /* <DEDUP_REMOVED lines=10> */
[----:B------:R1:W-:Y:S04]  /*1da0*/  @!P1 STG.E.128 desc[UR32][R2.64], RZ ;  /* 0x000000ff02009986 */ /* 0x0003e8000c101d20 */
[----:B------:R1:W-:Y:S02]  /*1db0*/  @!P0 STG.E.128 desc[UR32][R2.64+0x80], RZ ;  /* 0x000080ff02008986 */ /* 0x0003e4000c101d20 */
.L_x_869:
[----:B------:R-:W-:Y:S05]  /*1dc0*/  BSYNC.RECONVERGENT B0 ;  /* 0x0000000000007941 */ /* 0x000fea0003800200 */
.L_x_868:
[----:B------:R-:W5:Y:S01]  /*1dd0*/  LDCU.64 UR10, c[0x0][0x5e0] ;  /* 0x0000bc00ff0a77ac */ /* 0x000f620008000a00 */
[----:B-123--:R-:W-:Y:S01]  /*1de0*/  MOV R2, UR8 ;  /* 0x0000000800027c02 */ /* 0x00efe20008000f00 */
        /* <DEDUP_REMOVED lines=23> */
.L_x_871:
[----:B------:R-:W-:Y:S05]  /*1f60*/  BSYNC.RECONVERGENT B0 ;  /* 0x0000000000007941 */ /* 0x000fea0003800200 */
.L_x_870:
        /* <DEDUP_REMOVED lines=16> */
.L_x_873:
[----:B------:R-:W-:Y:S05]  /*2070*/  BSYNC.RECONVERGENT B0 ;  /* 0x0000000000007941 */ /* 0x000fea0003800200 */
.L_x_872:
        /* <DEDUP_REMOVED lines=16> */
.L_x_875:
[----:B------:R-:W-:Y:S05]  /*2180*/  BSYNC.RECONVERGENT B0 ;  /* 0x0000000000007941 */ /* 0x000fea0003800200 */
.L_x_874:
        /* <DEDUP_REMOVED lines=10> */
[----:B-1----:R-:W-:-:S04]  /*2230*/  LEA R2, P1, R4, UR10, 0x1 ;  /* 0x0000000a04027c11 */ /* 0x002fc8000f8208ff */
[----:B------:R-:W-:-:S07]  /*2240*/  LEA.HI.X R3, R4, UR11, R0, 0x1, P1 ;  /* 0x0000000b04037c11 */ /* 0x000fce00088f0c00 */
[----:B------:R1:W-:Y:S01]  /*2250*/  @!P0 STG.E.128 desc[UR32][R2.64], RZ ;  /* 0x000000ff02008986 */ /* 0x0003e2000c101d20 */
[----:B------:R-:W-:-:S13]  /*2260*/  ISETP.GE.AND P0, PT, R13, UR12, PT ;  /* 0x0000000c0d007c0c */ /* 0x000fda000bf06270 */
[----:B------:R-:W-:Y:S05]  /*2270*/  @P0 BRA `(.L_x_876) ;  /* 0x0000008c00a80947 */ /* 0x000fea0003800000 */
[----:B------:R2:W-:Y:S01]  /*2280*/  STG.E.128 desc[UR32][R2.64+0x80], RZ ;  /* 0x000080ff02007986 */ /* 0x0005e2000c101d20 */
[----:B------:R-:W-:Y:S05]  /*2290*/  BRA `(.L_x_876) ;  /* 0x0000008c00a07947 */ /* 0x000fea0003800000 */
.L_x_857:
        /* <DEDUP_REMOVED lines=30> */
.L_x_878:
[----:B------:R2:W-:Y:S04]  /*2480*/  STS.128 [R0+0x8000], RZ ;  /* 0x008000ff00007388 */ /* 0x0005e80000000c00 */
[----:B------:R2:W-:Y:S02]  /*2490*/  STS.128 [R0+0xa000], RZ ;  /* 0x00a000ff00007388 */ /* 0x0005e40000000c00 */
.L_x_879:
[----:B------:R-:W-:Y:S05]  /*24a0*/  BSYNC.RECONVERGENT B0 ;  /* 0x0000000000007941 */ /* 0x000fea0003800200 */
.L_x_877:
[----:B------:R-:W-:Y:S01]  /*24b0*/  ISETP.GE.AND P4, PT, R10, UR54, PT ;  /* 0x000000360a007c0c */ /* 0x000fe2000bf86270 */
[----:B------:R-:W-:-:S12]  /*24c0*/  BSSY.RECONVERGENT B0, `(.L_x_880) ;  /* 0x0000016000007945 */ /* 0x000fd80003800200 */
[----:B------:R3:W-:Y:S04]  /*24d0*/  @P4 STS.128 [R0+0x9000], RZ ;  /* 0x009000ff00004388 */ /* 0x0007e80000000c00 */
[----:B------:R3:W-:Y:S01]  /*24e0*/  @P4 STS.128 [R0+0xb000], RZ ;  /* 0x00b000ff00004388 */ /* 0x0007e20000000c00 */
[----:B------:R-:W-:Y:S05]  /*24f0*/  @P4 BRA `(.L_x_881) ;  /* 0x0000000000484947 */ /* 0x000fea0003800000 */
[----:B------:R-:W5:Y:S01]  /*2500*/  LDCU UR8, c[0x0][0x440] ;  /* 0x00008800ff0877ac */ /* 0x000f620008000800 */
[----:B-1----:R-:W-:Y:S02]  /*2510*/  IMAD.U32 R2, RZ, RZ, UR47 ;  /* 0x0000002fff027e24 */ /* 0x002fe4000f8e00ff */
        /* <DEDUP_REMOVED lines=16> */
.L_x_881:
[----:B------:R-:W-:Y:S05]  /*2620*/  BSYNC.RECONVERGENT B0 ;  /* 0x0000000000007941 */ /* 0x000fea0003800200 */
.L_x_880:
        /* <DEDUP_REMOVED lines=21> */
.L_x_883:
[----:B------:R1:W-:Y:S04]  /*2780*/  STS.128 [R236], RZ ;  /* 0x000000ffec007388 */ /* 0x0003e80000000c00 */
[----:B------:R1:W-:Y:S02]  /*2790*/  STS.128 [R236+0x2000], RZ ;  /* 0x002000ffec007388 */ /* 0x0003e40000000c00 */
.L_x_884:
[----:B------:R-:W-:Y:S05]  /*27a0*/  BSYNC.RECONVERGENT B0 ;  /* 0x0000000000007941 */ /* 0x000fea0003800200 */
.L_x_882:
[--C-:B------:R-:W-:Y:S01]  /*27b0*/  SHF.R.U32.HI R207, RZ, 0x1, R219.reuse ;  /* 0x00000001ffcf7819 */ /* 0x100fe200000116db */
[----:B-1----:R-:W-:Y:S01]  /*27c0*/  IMAD.MOV.U32 R5, RZ, RZ, 0x7f800000 ;  /* 0x7f800000ff057424 */ /* 0x002fe200078e00ff */
[----:B------:R-:W-:Y:S01]  /*27d0*/  SHF.R.U32.HI R3, RZ, 0x2, R219 ;  /* 0x00000002ff037819 */ /* 0x000fe200000116db */
[----:B------:R-:W-:Y:S01]  /*27e0*/  IMAD.MOV.U32 R7, RZ, RZ, 0x7f800000 ;  /* 0x7f800000ff077424 */ /* 0x000fe200078e00ff */
[----:B------:R-:W-:Y:S01]  /*27f0*/  LOP3.LUT R2, R207, 0x10, RZ, 0xc0, !PT ;  /* 0x00000010cf027812 */ /* 0x000fe200078ec0ff */
[----:B------:R-:W-:Y:S02]  /*2800*/  IMAD.MOV.U32 R11, RZ, RZ, 0x7f800000 ;  /* 0x7f800000ff0b7424 */ /* 0x000fe400078e00ff */
[----:B----4-:R-:W-:Y:S01]  /*2810*/  IMAD.MOV.U32 R31, RZ, RZ, 0x7f800000 ;  /* 0x7f800000ff1f7424 */ /* 0x010fe200078e00ff */
[----:B------:R-:W-:-:S04]  /*2820*/  LOP3.LUT R28, R2, 0x7, R3, 0xf8, !PT ;  /* 0x00000007021c7812 */ /* 0x000fc800078ef803 */
[C---:B------:R-:W-:Y:S01]  /*2830*/  LOP3.LUT R3, R28.reuse, 0x20, RZ, 0xfc, !PT ;  /* 0x000000201c037812 */ /* 0x040fe200078efcff */
[C---:B------:R-:W-:Y:S01]  /*2840*/  VIADD R2, R28.reuse, 0x28 ;  /* 0x000000281c027836 */ /* 0x040fe20000000000 */
[C---:B------:R-:W-:Y:S01]  /*2850*/  ISETP.GE.AND P3, PT, R28.reuse, UR54, PT ;  /* 0x000000361c007c0c */ /* 0x040fe2000bf66270 */
[----:B------:R-:W-:Y:S01]  /*2860*/  VIADD R4, R28, 0x8 ;  /* 0x000000081c047836 */ /* 0x000fe20000000000 */
[----:B------:R-:W-:Y:S01]  /*2870*/  ISETP.GE.AND P1, PT, R3, UR54, PT ;  /* 0x0000003603007c0c */ /* 0x000fe2000bf26270 */
[----:B------:R1:W-:Y:S01]  /*2880*/  STL [R1+0x28], R28 ;  /* 0x0000281c01007387 */ /* 0x0003e20000100800 */
[----:B------:R-:W-:Y:S01]  /*2890*/  ISETP.GE.AND P0, PT, R2, UR54, PT ;  /* 0x0000003602007c0c */ /* 0x000fe2000bf06270 */
[----:B------:R-:W-:Y:S01]  /*28a0*/  IMAD.MOV.U32 R2, RZ, RZ, 0x4 ;  /* 0x00000004ff027424 */ /* 0x000fe200078e00ff */
[----:B------:R-:W-:-:S03]  /*28b0*/  ISETP.GE.AND P2, PT, R4, UR54, PT ;  /* 0x0000003604007c0c */ /* 0x000fc6000bf46270 */
[----:B------:R-:W-:-:S05]  /*28c0*/  IMAD.WIDE.U32 R2, R28, R2, UR52 ;  /* 0x000000341c027e25 */ /* 0x000fca000f8e0002 */
[----:B------:R-:W4:Y:S04]  /*28d0*/  @!P3 LDG.E R31, desc[UR32][R2.64] ;  /* 0x00000020021fb981 */ /* 0x000f28000c1e1900 */
[----:B------:R-:W5:Y:S04]  /*28e0*/  @!P0 LDG.E R5, desc[UR32][R2.64+0xa0] ;  /* 0x0000a02002058981 */ /* 0x000f68000c1e1900 */
[----:B------:R-:W2:Y:S04]  /*28f0*/  @!P1 LDG.E R7, desc[UR32][R2.64+0x80] ;  /* 0x0000802002079981 */ /* 0x000ea8000c1e1900 */
[----:B------:R-:W3:Y:S04]  /*2900*/  @!P2 LDG.E R11, desc[UR32][R2.64+0x20] ;  /* 0x00002020020ba981 */ /* 0x000ee8000c1e1900 */
[----:B------:R1:W-:Y:S04]  /*2910*/  @P4 STS.128 [R236+0x1000], RZ ;  /* 0x001000ffec004388 */ /* 0x0003e80000000c00 */
[----:B------:R1:W-:Y:S01]  /*2920*/  @P4 STS.128 [R236+0x3000], RZ ;  /* 0x003000ffec004388 */ /* 0x0003e20000000c00 */
[----:B------:R-:W-:Y:S03]  /*2930*/  BSSY.RECONVERGENT B0, `(.L_x_885) ;  /* 0x0000015000007945 */ /* 0x000fe60003800200 */
[----:B-----5:R1:W-:Y:S04]  /*2940*/  STL [R1+0x2c], R5 ;  /* 0x00002c0501007387 */ /* 0x0203e80000100800 */
        /* <DEDUP_REMOVED lines=19> */
.L_x_886:
[----:B------:R-:W-:Y:S05]  /*2a80*/  BSYNC.RECONVERGENT B0 ;  /* 0x0000000000007941 */ /* 0x000fea0003800200 */
.L_x_885:
        /* <DEDUP_REMOVED lines=36> */
.L_x_888:
[----:B------:R2:W-:Y:S04]  /*2cd0*/  STS.128 [R0+0xc000], RZ ;  /* 0x00c000ff00007388 */ /* 0x0005e80000000c00 */
[----:B------:R2:W-:Y:S02]  /*2ce0*/  STS.128 [R0+0x10000], RZ ;  /* 0x010000ff00007388 */ /* 0x0005e40000000c00 */
.L_x_889:
[----:B------:R-:W-:Y:S05]  /*2cf0*/  BSYNC.RECONVERGENT B0 ;  /* 0x0000000000007941 */ /* 0x000fea0003800200 */
.L_x_887:
        /* <DEDUP_REMOVED lines=9> */
[----:B------:R-:W-:Y:S01]  /*2d90*/  IMAD.MOV.U32 R2, RZ, RZ, R6 ;  /* 0x000000ffff027224 */ /* 0x000fe200078e0006 */
[----:B------:R-:W1:Y:S01]  /*2da0*/  LDCU.64 UR8, c[0x0][0x388] ;  /* 0x00007100ff0877ac */ /* 0x000e620008000a00 */
[----:B------:R-:W-:Y:S02]  /*2db0*/  IMAD R10, R18, UR14, RZ ;  /* 0x0000000e120a7c24 */ /* 0x000fe4000f8e02ff */
[----:B------:R-:W-:-:S04]  /*2dc0*/  IMAD.WIDE.U32 R4, R14, UR14, R2 ;  /* 0x0000000e0e047c25 */ /* 0x000fc8000f8e0002 */
[----:B------:R-:W-:-:S04]  /*2dd0*/  IMAD R2, R14, UR15, R10 ;  /* 0x0000000f0e027c24 */ /* 0x000fc8000f8e020a */
        /* <DEDUP_REMOVED lines=15> */
.L_x_891:
[----:B------:R-:W-:Y:S05]  /*2ed0*/  BSYNC.RECONVERGENT B0 ;  /* 0x0000000000007941 */ /* 0x000fea0003800200 */
.L_x_890:
[----:B------:R1:W-:Y:S01]  /*2ee0*/  @P4 STS.128 [R0+0xe000], RZ ;  /* 0x00e000ff00004388 */ /* 0x0003e20000000c00 */
[----:B------:R-:W-:Y:S03]  /*2ef0*/  BSSY.RECONVERGENT B0, `(.L_x_892) ;  /* 0x0000019000007945 */ /* 0x000fe60003800200 */
[----:B------:R1:W-:Y:S01]  /*2f00*/  @P4 STS.128 [R0+0x12000], RZ ;  /* 0x012000ff00004388 */ /* 0x0003e20000000c00 */
[----:B------:R-:W-:Y:S05]  /*2f10*/  @P4 BRA `(.L_x_893) ;  /* 0x0000000000584947 */ /* 0x000fea0003800000 */
[----:B------:R-:W5:Y:S01]  /*2f20*/  LDCU UR49, c[0x0][0x440] ;  /* 0x00008800ff3177ac */ /* 0x000f620008000800 */
[----:B-1--4-:R-:W-:Y:S01]  /*2f30*/  MOV R3, R11 ;  /* 0x0000000b00037202 */ /* 0x012fe20000000f00 */
[----:B------:R-:W-:Y:S01]  /*2f40*/  IMAD.MOV.U32 R2, RZ, RZ, R6 ;  /* 0x000000ffff027224 */ /* 0x000fe200078e0006 */
[----:B------:R-:W1:Y:S01]  /*2f50*/  LDCU.64 UR8, c[0x0][0x388] ;  /* 0x00007100ff0877ac */ /* 0x000e620008000a00 */
[----:B------:R-:W-:Y:S02]  /*2f60*/  IMAD R10, R19, UR14, RZ ;  /* 0x0000000e130a7c24 */ /* 0x000fe4000f8e02ff */
[----:B------:R-:W-:-:S04]  /*2f70*/  IMAD.WIDE.U32 R4, R15, UR14, R2 ;  /* 0x0000000e0f047c25 */ /* 0x000fc8000f8e0002 */
[----:B------:R-:W-:-:S04]  /*2f80*/  IMAD R2, R15, UR15, R10 ;  /* 0x0000000f0f027c24 */ /* 0x000fc8000f8e020a */
        /* <DEDUP_REMOVED lines=15> */
.L_x_893:
[----:B------:R-:W-:Y:S05]  /*3080*/  BSYNC.RECONVERGENT B0 ;  /* 0x0000000000007941 */ /* 0x000fea0003800200 */
.L_x_892:
[----:B------:R1:W-:Y:S01]  /*3090*/  @P3 STS.128 [R0+0xf000], RZ ;  /* 0x00f000ff00003388 */ /* 0x0003e20000000c00 */
[----:B------:R-:W-:Y:S03]  /*30a0*/  BSSY.RECONVERGENT B0, `(.L_x_894) ;  /* 0x0000019000007945 */ /* 0x000fe60003800200 */
[----:B------:R1:W-:Y:S01]  /*30b0*/  @P3 STS.128 [R0+0x13000], RZ ;  /* 0x013000ff00003388 */ /* 0x0003e20000000c00 */
[----:B------:R-:W-:Y:S05]  /*30c0*/  @P3 BRA `(.L_x_895) ;  /* 0x0000000000583947 */ /* 0x000fea0003800000 */
[----:B------:R-:W5:Y:S01]  /*30d0*/  LDCU UR17, c[0x0][0x440] ;  /* 0x00008800ff1177ac */ /* 0x000f620008000800 */
[----:B------:R-:W-:Y:S01]  /*30e0*/  MOV R5, R11 ;  /* 0x0000000b00057202 */ /* 0x000fe20000000f00 */
[----:B-1--4-:R-:W-:Y:S01]  /*30f0*/  IMAD R2, R21, UR14, RZ ;  /* 0x0000000e15027c24 */ /* 0x012fe2000f8e02ff */
        /* <DEDUP_REMOVED lines=19> */
.L_x_895:
[----:B------:R-:W-:Y:S05]  /*3230*/  BSYNC.RECONVERGENT B0 ;  /* 0x0000000000007941 */ /* 0x000fea0003800200 */
.L_x_894:
        /* <DEDUP_REMOVED lines=34> */
.L_x_897:
[----:B------:R1:W-:Y:S04]  /*3460*/  STS.128 [R0+0x14000], RZ ;  /* 0x014000ff00007388 */ /* 0x0003e80000000c00 */
[----:B------:R1:W-:Y:S02]  /*3470*/  STS.128 [R0+0x18000], RZ ;  /* 0x018000ff00007388 */ /* 0x0003e40000000c00 */
.L_x_898:
[----:B------:R-:W-:Y:S05]  /*3480*/  BSYNC.RECONVERGENT B0 ;  /* 0x0000000000007941 */ /* 0x000fea0003800200 */
.L_x_896:
[----:B------:R1:W-:Y:S01]  /*3490*/  @P5 STS.128 [R0+0x15000], RZ ;  /* 0x015000ff00005388 */ /* 0x0003e20000000c00 */
[----:B------:R-:W-:Y:S01]  /*34a0*/  IMAD.SHL.U32 R204, R219, 0x40, RZ ;  /* 0x00000040dbcc7824 */ /* 0x000fe200078e00ff */
[----:B------:R-:W-:Y:S01]  /*34b0*/  SHF.R.U32.HI R16, RZ, 0x4, R219 ;  /* 0x00000004ff107819 */ /* 0x000fe200000116db */
[----:B------:R-:W-:Y:S01]  /*34c0*/  BSSY.RECONVERGENT B0, `(.L_x_899) ;  /* 0x000001b000007945 */ /* 0x000fe20003800200 */
[----:B------:R1:W-:Y:S02]  /*34d0*/  @P5 STS.128 [R0+0x19000], RZ ;  /* 0x019000ff00005388 */ /* 0x0003e40000000c00 */
[----:B------:R-:W-:Y:S02]  /*34e0*/  LOP3.LUT R16, R16, 0x8, RZ, 0xc0, !PT ;  /* 0x0000000810107812 */ /* 0x000fe400078ec0ff */
[----:B------:R-:W-:Y:S01]  /*34f0*/  LOP3.LUT R12, R204, 0x1c0, RZ, 0xc0, !PT ;  /* 0x000001c0cc0c7812 */ /* 0x000fe200078ec0ff */
[----:B------:R-:W-:Y:S05]  /*3500*/  @P5 BRA `(.L_x_900) ;  /* 0x0000000000585947 */ /* 0x000fea0003800000 */
[----:B------:R-:W5:Y:S01]  /*3510*/  LDCU UR14, c[0x0][0x440] ;  /* 0x00008800ff0e77ac */ /* 0x000f620008000800 */
[----:B------:R-:W-:Y:S01]  /*3520*/  IMAD R4, R18, UR12, RZ ;  /* 0x0000000c12047c24 */ /* 0x000fe2000f8e02ff */
[----:B----4-:R-:W-:Y:S01]  /*3530*/  MOV R3, R11 ;  /* 0x0000000b00037202 */ /* 0x010fe20000000f00 */
[----:B------:R-:W-:Y:S01]  /*3540*/  IMAD.MOV.U32 R2, RZ, RZ, R6 ;  /* 0x000000ffff027224 */ /* 0x000fe200078e0006 */
[----:B------:R-:W4:Y:S01]  /*3550*/  LDCU.64 UR8, c[0x0][0x390] ;  /* 0x00007200ff0877ac */ /* 0x000f220008000a00 */
        /* <DEDUP_REMOVED lines=17> */
.L_x_900:
[----:B------:R-:W-:Y:S05]  /*3670*/  BSYNC.RECONVERGENT B0 ;  /* 0x0000000000007941 */ /* 0x000fea0003800200 */
.L_x_899:
[----:B------:R1:W-:Y:S01]  /*3680*/  @P4 STS.128 [R0+0x16000], RZ ;  /* 0x016000ff00004388 */ /* 0x0003e20000000c00 */
[----:B------:R-:W-:Y:S01]  /*3690*/  BSSY.RECONVERGENT B0, `(.L_x_901) ;  /* 0x000001a000007945 */ /* 0x000fe20003800200 */
[----:B------:R-:W-:Y:S02]  /*36a0*/  LOP3.LUT R12, R12, 0x38, R27, 0xf8, !PT ;  /* 0x000000380c0c7812 */ /* 0x000fe400078ef81b */
[----:B------:R1:W-:Y:S01]  /*36b0*/  @P4 STS.128 [R0+0x1a000], RZ ;  /* 0x01a000ff00004388 */ /* 0x0003e20000000c00 */
        /* <DEDUP_REMOVED lines=23> */
.L_x_902:
[----:B------:R-:W-:Y:S05]  /*3830*/  BSYNC.RECONVERGENT B0 ;  /* 0x0000000000007941 */ /* 0x000fea0003800200 */
.L_x_901:
[----:B------:R1:W-:Y:S01]  /*3840*/  @P3 STS.128 [R0+0x17000], RZ ;  /* 0x017000ff00003388 */ /* 0x0003e20000000c00 */
[----:B------:R-:W-:Y:S03]  /*3850*/  BSSY.RECONVERGENT B0, `(.L_x_903) ;  /* 0x0000019000007945 */ /* 0x000fe60003800200 */
[----:B------:R1:W-:Y:S01]  /*3860*/  @P3 STS.128 [R0+0x1b000], RZ ;  /* 0x01b000ff00003388 */ /* 0x0003e20000000c00 */
[----:B------:R-:W-:Y:S05]  /*3870*/  @P3 BRA `(.L_x_904) ;  /* 0x0000000000583947 */ /* 0x000fea0003800000 */
[----:B------:R-:W5:Y:S01]  /*3880*/  LDCU UR14, c[0x0][0x440] ;  /* 0x00008800ff0e77ac */ /* 0x000f620008000800 */
[----:B------:R-:W-:Y:S01]  /*3890*/  MOV R5, R11 ;  /* 0x0000000b00057202 */ /* 0x000fe20000000f00 */
[----:B----4-:R-:W-:Y:S01]  /*38a0*/  IMAD R2, R21, UR12, RZ ;  /* 0x0000000c15027c24 */ /* 0x010fe2000f8e02ff */
        /* <DEDUP_REMOVED lines=19> */
.L_x_904:
[----:B------:R-:W-:Y:S05]  /*39e0*/  BSYNC.RECONVERGENT B0 ;  /* 0x0000000000007941 */ /* 0x000fea0003800200 */
.L_x_903:
[C---:B------:R-:W-:Y:S01]  /*39f0*/  IMAD.SHL.U32 R7, R219.reuse, 0x20, RZ ;  /* 0x00000020db077824 */ /* 0x040fe200078e00ff */
[--C-:B----4-:R-:W-:Y:S01]  /*3a00*/  LOP3.LUT R2, R16, 0x10, R219.reuse, 0xf8, !PT ;  /* 0x0000001010027812 */ /* 0x110fe200078ef8db */
[----:B-123--:R-:W-:Y:S01]  /*3a10*/  IMAD.U32 R0, RZ, RZ, UR31 ;  /* 0x0000001fff007e24 */ /* 0x00efe2000f8e00ff */
[----:B------:R-:W-:Y:S01]  /*3a20*/  R2P PR, R219, 0x6 ;  /* 0x00000006db007804 */ /* 0x000fe20000000000 */
[----:B------:R-:W-:Y:S01]  /*3a30*/  IMAD.U32 R5, RZ, RZ, UR37 ;  /* 0x00000025ff057e24 */ /* 0x000fe2000f8e00ff */
[----:B------:R-:W-:Y:S01]  /*3a40*/  LOP3.LUT R6, R12, 0x8, R219, 0x78, !PT ;  /* 0x000000080c067812 */ /* 0x000fe200078e78db */
[----:B------:R-:W0:Y:S01]  /*3a50*/  LDGDEPBAR ;  /* 0x00000000000079af */ /* 0x000e220000000000 */
[----:B------:R-:W-:Y:S01]  /*3a60*/  IADD3 R4, PT, PT, R0, UR35, R28 ;  /* 0x0000002300047c10 */ /* 0x000fe2000fffe01c */
[----:B------:R-:W1:Y:S01]  /*3a70*/  LDCU UR14, c[0x0][0x590] ;  /* 0x0000b200ff0e77ac */ /* 0x000e620008000800 */
[----:B------:R-:W-:Y:S01]  /*3a80*/  LOP3.LUT R0, R2, R12, RZ, 0x3c, !PT ;  /* 0x0000000c02007212 */ /* 0x000fe200078e3cff */
[----:B------:R-:W2:Y:S01]  /*3a90*/  S2R R219, SR_TID.X ;  /* 0x0000000000db7919 */ /* 0x000ea20000002100 */
[----:B------:R-:W-:Y:S01]  /*3aa0*/  LOP3.LUT R3, R204, 0x200, RZ, 0xc0, !PT ;  /* 0x00000200cc037812 */ /* 0x000fe200078ec0ff */
[----:B------:R-:W-:Y:S01]  /*3ab0*/  IMAD.MOV.U32 R216, RZ, RZ, 0x40 ;  /* 0x00000040ffd87424 */ /* 0x000fe200078e00ff */
[----:B------:R-:W-:Y:S01]  /*3ac0*/  IADD3 R4, PT, PT, R4, -0x1f, -R5 ;  /* 0xffffffe104047810 */ /* 0x000fe20007ffe805 */
[----:B------:R-:W-:Y:S01]  /*3ad0*/  IMAD.MOV.U32 R5, RZ, RZ, 0x10 ;  /* 0x00000010ff057424 */ /* 0x000fe200078e00ff */
[----:B------:R-:W-:Y:S01]  /*3ae0*/  LOP3.LUT R204, R0, 0x200, R204, 0xf8, !PT ;  /* 0x0000020000cc7812 */ /* 0x000fe200078ef8cc */
[----:B------:R-:W-:Y:S01]  /*3af0*/  IMAD.MOV.U32 R212, RZ, RZ, 0x20 ;  /* 0x00000020ffd47424 */ /* 0x000fe200078e00ff */
[--C-:B------:R-:W-:Y:S01]  /*3b00*/  LOP3.LUT R6, R6, 0x7a00, R7.reuse, 0xf8, !PT ;  /* 0x00007a0006067812 */ /* 0x100fe200078ef807 */
[----:B------:R3:W-:Y:S01]  /*3b10*/  STL [R1+0x10], R4 ;  /* 0x0000100401007387 */ /* 0x0007e20000100800 */
[----:B------:R-:W-:Y:S01]  /*3b20*/  LOP3.LUT R3, R3, 0x400, R7, 0xf8, !PT ;  /* 0x0000040003037812 */ /* 0x000fe200078ef807 */
[----:B------:R-:W-:Y:S01]  /*3b30*/  IMAD.MOV.U32 R211, RZ, RZ, 0x20 ;  /* 0x00000020ffd37424 */ /* 0x000fe200078e00ff */
[----:B------:R-:W-:Y:S01]  /*3b40*/  LEA R205, R6, UR24, 0x1 ;  /* 0x0000001806cd7c11 */ /* 0x000fe2000f8e08ff */
[----:B------:R4:W-:Y:S01]  /*3b50*/  STL [R1+0x14], R236 ;  /* 0x000014ec01007387 */ /* 0x0009e20000100800 */
[----:B------:R-:W-:Y:S01]  /*3b60*/  LOP3.LUT R2, R12, 0x8, R207, 0x78, !PT ;  /* 0x000000080c027812 */ /* 0x000fe200078e78cf */
[----:B------:R-:W-:Y:S01]  /*3b70*/  IMAD.MOV.U32 R215, RZ, RZ, 0x40 ;  /* 0x00000040ffd77424 */ /* 0x000fe200078e00ff */
[----:B------:R-:W-:Y:S01]  /*3b80*/  SEL R216, R216, 0xffffffc0, !P2 ;  /* 0xffffffc0d8d87807 */ /* 0x000fe20005000000 */
[----:B------:R-:W-:Y:S01]  /*3b90*/  IMAD.MOV.U32 R224, RZ, RZ, 0x20 ;  /* 0x00000020ffe07424 */ /* 0x000fe200078e00ff */
[----:B------:R-:W-:-:S02]  /*3ba0*/  LOP3.LUT R3, R3, R2, RZ, 0xfc, !PT ;  /* 0x0000000203037212 */ /* 0x000fc400078efcff */
[----:B------:R-:W-:Y:S02]  /*3bb0*/  CS2R R158, SRZ ;  /* 0x00000000009e7805 */ /* 0x000fe4000001ff00 */
[----:B------:R-:W-:Y:S01]  /*3bc0*/  LEA R204, R204, UR24, 0x1 ;  /* 0x00000018cccc7c11 */ /* 0x000fe2000f8e08ff */
[----:B------:R-:W-:Y:S01]  /*3bd0*/  IMAD.IADD R208, R216, 0x1, R205 ;  /* 0x00000001d8d07824 */ /* 0x000fe200078e02cd */
[----:B------:R-:W-:Y:S02]  /*3be0*/  LEA R206, R3, UR24, 0x1 ;  /* 0x0000001803ce7c11 */ /* 0x000fe4000f8e08ff */
        /* <DEDUP_REMOVED lines=10> */
[C---:B--2---:R-:W-:Y:S01]  /*3c90*/  LOP3.LUT P4, R0, R219.reuse, 0x4, RZ, 0xc0, !PT ;  /* 0x00000004db007812 */ /* 0x044fe2000788c0ff */
[C---:B------:R-:W-:Y:S01]  /*3ca0*/  IMAD.SHL.U32 R7, R219.reuse, 0x2, RZ ;  /* 0x00000002db077824 */ /* 0x040fe200078e00ff */
[----:B------:R-:W-:Y:S01]  /*3cb0*/  SHF.R.U32.HI R8, RZ, 0x3, R219 ;  /* 0x00000003ff087819 */ /* 0x000fe200000116db */
[----:B------:R-:W-:Y:S01]  /*3cc0*/  IMAD.SHL.U32 R221, R219, 0x40, RZ ;  /* 0x00000040dbdd7824 */ /* 0x000fe200078e00ff */
[----:B------:R-:W-:Y:S01]  /*3cd0*/  SEL R6, R5, 0xfffffff0, !P4 ;  /* 0xfffffff005067807 */ /* 0x000fe20006000000 */
[C---:B------:R-:W-:Y:S01]  /*3ce0*/  IMAD.SHL.U32 R3, R219.reuse, 0x10, RZ ;  /* 0x00000010db037824 */ /* 0x040fe200078e00ff */
[----:B------:R-:W-:Y:S01]  /*3cf0*/  ISETP.NE.AND P3, PT, R0, RZ, PT ;  /* 0x000000ff0000720c */ /* 0x000fe20003f65270 */
[----:B------:R-:W-:Y:S01]  /*3d00*/  IMAD.SHL.U32 R222, R219, 0x20, RZ ;  /* 0x00000020dbde7824 */ /* 0x000fe200078e00ff */
[----:B------:R-:W-:Y:S01]  /*3d10*/  LOP3.LUT R0, R7, 0x20, RZ, 0xc0, !PT ;  /* 0x0000002007007812 */ /* 0x000fe200078ec0ff */
[----:B------:R4:W-:Y:S01]  /*3d20*/  STL [R1+0x3c], R6 ;  /* 0x00003c0601007387 */ /* 0x0009e20000100800 */
[C---:B------:R-:W-:Y:S01]  /*3d30*/  LOP3.LUT P5, R2, R219.reuse, 0x2, RZ, 0xc0, !PT ;  /* 0x00000002db027812 */ /* 0x040fe200078ac0ff */
[----:B------:R-:W-:Y:S01]  /*3d40*/  IMAD.SHL.U32 R220, R219, 0x8, RZ ;  /* 0x00000008dbdc7824 */ /* 0x000fe200078e00ff */
[----:B------:R-:W-:-:S02]  /*3d50*/  LOP3.LUT R0, R0, 0x18, R8, 0xf8, !PT ;  /* 0x0000001800007812 */ /* 0x000fc400078ef808 */
[----:B------:R-:W-:Y:S02]  /*3d60*/  CS2R R146, SRZ ;  /* 0x0000000000927805 */ /* 0x000fe4000001ff00 */
[----:B------:R-:W-:Y:S02]  /*3d70*/  LOP3.LUT R213, R221, 0x1c0, RZ, 0xc0, !PT ;  /* 0x000001c0ddd57812 */ /* 0x000fe400078ec0ff */
[----:B------:R-:W-:Y:S02]  /*3d80*/  CS2R R144, SRZ ;  /* 0x0000000000907805 */ /* 0x000fe4000001ff00 */
[----:B------:R-:W-:Y:S02]  /*3d90*/  LOP3.LUT R0, R0, 0x1c0, R221, 0xf8, !PT ;  /* 0x000001c000007812 */ /* 0x000fe400078ef8dd */
[----:B------:R-:W-:Y:S02]  /*3da0*/  CS2R R138, SRZ ;  /* 0x00000000008a7805 */ /* 0x000fe4000001ff00 */
[----:B------:R-:W-:-:S02]  /*3db0*/  ISETP.NE.AND P0, PT, R2, RZ, PT ;  /* 0x000000ff0200720c */ /* 0x000fc40003f05270 */
[----:B------:R-:W-:Y:S02]  /*3dc0*/  CS2R R136, SRZ ;  /* 0x0000000000887805 */ /* 0x000fe4000001ff00 */
[----:B------:R-:W-:Y:S02]  /*3dd0*/  LOP3.LUT R3, R3, 0x1c0, RZ, 0xc0, !PT ;  /* 0x000001c003037812 */ /* 0x000fe400078ec0ff */
[----:B------:R-:W-:Y:S02]  /*3de0*/  CS2R R134, SRZ ;  /* 0x0000000000867805 */ /* 0x000fe4000001ff00 */
[----:B------:R-:W-:Y:S02]  /*3df0*/  LOP3.LUT R2, R7, 0x7006, R222, 0xc8, !PT ;  /* 0x0000700607027812 */ /* 0x000fe400078ec8de */
[----:B------:R-:W-:Y:S02]  /*3e00*/  CS2R R132, SRZ ;  /* 0x0000000000847805 */ /* 0x000fe4000001ff00 */
[----:B------:R-:W-:-:S02]  /*3e10*/  LOP3.LUT R223, R219, 0x8, RZ, 0xc0, !PT ;  /* 0x00000008dbdf7812 */ /* 0x000fc400078ec0ff */
[----:B------:R-:W-:Y:S02]  /*3e20*/  CS2R R126, SRZ ;  /* 0x00000000007e7805 */ /* 0x000fe4000001ff00 */
[----:B---3--:R-:W-:Y:S02]  /*3e30*/  LOP3.LUT R4, R222, 0x7a00, RZ, 0xc0, !PT ;  /* 0x00007a00de047812 */ /* 0x008fe400078ec0ff */
[----:B------:R-:W-:Y:S02]  /*3e40*/  CS2R R124, SRZ ;  /* 0x00000000007c7805 */ /* 0x000fe4000001ff00 */
[----:B------:R-:W-:Y:S02]  /*3e50*/  LOP3.LUT R218, R221, 0x200, RZ, 0xc0, !PT ;  /* 0x00000200ddda7812 */ /* 0x000fe400078ec0ff */
[----:B------:R-:W-:Y:S02]  /*3e60*/  CS2R R130, SRZ ;  /* 0x0000000000827805 */ /* 0x000fe4000001ff00 */
[----:B------:R-:W-:-:S02]  /*3e70*/  LOP3.LUT R5, R220, 0x38, RZ, 0xc0, !PT ;  /* 0x00000038dc057812 */ /* 0x000fc400078ec0ff */
[----:B------:R-:W-:Y:S02]  /*3e80*/  CS2R R128, SRZ ;  /* 0x0000000000807805 */ /* 0x000fe4000001ff00 */
[--C-:B------:R-:W-:Y:S02]  /*3e90*/  LOP3.LUT R213, R213, 0x38, R220.reuse, 0xf8, !PT ;  /* 0x00000038d5d57812 */ /* 0x100fe400078ef8dc */
[----:B------:R-:W-:Y:S02]  /*3ea0*/  CS2R R122, SRZ ;  /* 0x00000000007a7805 */ /* 0x000fe4000001ff00 */
[----:B------:R-:W-:Y:S02]  /*3eb0*/  LOP3.LUT R0, R0, 0x38, R220, 0x78, !PT ;  /* 0x0000003800007812 */ /* 0x000fe400078e78dc */
[----:B------:R-:W-:Y:S02]  /*3ec0*/  CS2R R120, SRZ ;  /* 0x0000000000787805 */ /* 0x000fe4000001ff00 */
[----:B------:R-:W-:-:S02]  /*3ed0*/  LOP3.LUT R3, R3, 0x38, R7, 0xf8, !PT ;  /* 0x0000003803037812 */ /* 0x000fc400078ef807 */
[----:B------:R-:W-:Y:S02]  /*3ee0*/  CS2R R118, SRZ ;  /* 0x0000000000767805 */ /* 0x000fe4000001ff00 */
[----:B------:R-:W-:Y:S02]  /*3ef0*/  LOP3.LUT R2, R2, 0x400, R222, 0xf8, !PT ;  /* 0x0000040002027812 */ /* 0x000fe400078ef8de */
        /* <DEDUP_REMOVED lines=41> */
[----:B------:R-:W-:Y:S01]  /*4190*/  VIADD R206, R206, UR16 ;  /* 0x00000010cece7c36 */ /* 0x000fe20008000000 */
[----:B------:R-:W-:Y:S01]  /*41a0*/  LOP3.LUT P1, RZ, R219, 0x8, RZ, 0xc0, !PT ;  /* 0x00000008dbff7812 */ /* 0x000fe2000782c0ff */
[----:B------:R-:W-:Y:S01]  /*41b0*/  VIADD R204, R204, UR16 ;  /* 0x00000010cccc7c36 */ /* 0x000fe20008000000 */
[----:B------:R-:W-:Y:S01]  /*41c0*/  SEL R211, R211, 0xffffffe0, !P5 ;  /* 0xffffffe0d3d37807 */ /* 0x000fe20006800000 */
[C---:B------:R-:W-:Y:S01]  /*41d0*/  IMAD.IADD R210, R212.reuse, 0x1, R205 ;  /* 0x00000001d4d27824 */ /* 0x040fe200078e02cd */
[----:B------:R-:W-:Y:S01]  /*41e0*/  SEL R215, R215, 0xffffffc0, !P4 ;  /* 0xffffffc0d7d77807 */ /* 0x000fe20006000000 */
[----:B------:R-:W-:Y:S01]  /*41f0*/  IMAD.IADD R209, R212, 0x1, R208 ;  /* 0x00000001d4d17824 */ /* 0x000fe200078e02d0 */
[----:B------:R-:W-:Y:S01]  /*4200*/  LOP3.LUT R218, R218, 0x400, R222, 0xf8, !PT ;  /* 0x00000400dada7812 */ /* 0x000fe200078ef8de */
[----:B------:R-:W2:Y:S01]  /*4210*/  LDCU UR8, c[0x0][0x440] ;  /* 0x00008800ff0877ac */ /* 0x000ea20008000800 */
[----:B------:R-:W-:-:S02]  /*4220*/  LOP3.LUT R3, R5, 0x40, RZ, 0xfc, !PT ;  /* 0x0000004005037812 */ /* 0x000fc400078efcff */
[----:B------:R-:W-:Y:S01]  /*4230*/  SEL R214, R224, 0xffffffe0, !P0 ;  /* 0xffffffe0e0d67807 */ /* 0x000fe20004000000 */
[----:B------:R-:W3:Y:S01]  /*4240*/  LDCU UR9, c[0x0][0x3e0] ;  /* 0x00007c00ff0977ac */ /* 0x000ee20008000800 */
[----:B------:R-:W-:Y:S02]  /*4250*/  LOP3.LUT R2, R4, R213, R223, 0xf6, !PT ;  /* 0x000000d504027212 */ /* 0x000fe400078ef6df */
[----:B------:R-:W-:Y:S01]  /*4260*/  LOP3.LUT R217, R0, 0x200, R221, 0xf8, !PT ;  /* 0x0000020000d97812 */ /* 0x000fe200078ef8dd */
[----:B------:R-:W2:Y:S01]  /*4270*/  LDCU UR13, c[0x0][0x50c] ;  /* 0x0000a180ff0d77ac */ /* 0x000ea20008000800 */
[----:B------:R-:W2:Y:S01]  /*4280*/  LDCU UR12, c[0x0][0x45c] ;  /* 0x00008b80ff0c77ac */ /* 0x000ea20008000800 */
[----:B-1----:R-:W-:Y:S02]  /*4290*/  USHF.L.U32 UR14, UR14, 0x6, URZ ;  /* 0x000000060e0e7899 */ /* 0x002fe400080006ff */
[----:B----4-:R-:W-:-:S12]  /*42a0*/  UIADD3 UR43, UPT, UPT, UR43, 0x80, -UR35 ;  /* 0x000000802b2b7890 */ /* 0x010fd8000fffe823 */
.L_x_907:
[----:B------:R-:W0:Y:S01]  /*42b0*/  LDGDEPBAR ;  /* 0x00000000000079af */ /* 0x000e220000000000 */
[C---:B------:R-:W-:Y:S01]  /*42c0*/  IADD3 R0, PT, PT, R206.reuse, R212, RZ ;  /* 0x000000d4ce007210 */ /* 0x040fe20007ffe0ff */
[----:B------:R-:W-:Y:S01]  /*42d0*/  IMAD.IADD R3, R206, 0x1, R216 ;  /* 0x00000001ce037824 */ /* 0x000fe200078e02d8 */
[----:B------:R-:W-:Y:S05]  /*42e0*/  USHF.L.U32 UR16, UR39, 0x7, URZ ;  /* 0x0000000727107899 */ /* 0x000fea00080006ff */
[----:B------:R-:W4:Y:S01]  /*42f0*/  LDL R222, [R1+0x10] ;  /* 0x0000100001de7983 */ /* 0x000f220000100800 */
[----:B------:R-:W-:Y:S01]  /*4300*/  UIADD3 UR31, UPT, UPT, UR31, -0x40, URZ ;  /* 0xffffffc01f1f7890 */ /* 0x000fe2000fffe0ff */
[----:B------:R-:W-:Y:S01]  /*4310*/  MOV R225, 0x20 ;  /* 0x0000002000e17802 */ /* 0x000fe20000000f00 */
[----:B------:R-:W-:Y:S01]  /*4320*/  UIADD3 UR15, UPT, UPT, UR16, 0x80, URZ ;  /* 0x00000080100f7890 */ /* 0x000fe2000fffe0ff */
[----:B------:R-:W-:Y:S01]  /*4330*/  IADD3 R2, PT, PT, R212, R3, RZ ;  /* 0x00000003d4027210 */ /* 0x000fe20007ffe0ff */
[----:B------:R-:W3:Y:S01]  /*4340*/  LDL R224, [R1+0x38] ;  /* 0x0000380001e07983 */ /* 0x000ee20000100800 */
[----:B------:R-:W-:Y:S02]  /*4350*/  UISETP.GE.AND UP0, UPT, UR31, UR43, UPT ;  /* 0x0000002b1f00728c */ /* 0x000fe4000bf06270 */
[----:B------:R-:W-:Y:S01]  /*4360*/  UIADD3 UR34, UPT, UPT, UR34, -0x1, URZ ;  /* 0xffffffff22227890 */ /* 0x000fe2000fffe0ff */
[----:B------:R-:W2:Y:S01]  /*4370*/  LDL R223, [R1+0x34] ;  /* 0x0000340001df7983 */ /* 0x000ea20000100800 */
[----:B------:R-:W-:Y:S03]  /*4380*/  UISETP.LT.AND UP0, UPT, UR15, UR35, UP0 ;  /* 0x000000230f00728c */ /* 0x000fe60008701270 */
[----:B------:R-:W-:Y:S03]  /*4390*/  STL [R1+0x6c], R47 ;  /* 0x00006c2f01007387 */ /* 0x000fe60000100800 */
[----:B------:R-:W-:Y:S01]  /*43a0*/  PLOP3.LUT P0, PT, PT, PT, UP0, 0x80, 0x8 ;  /* 0x000000000008781c */ /* 0x000fe20003f0f008 */
[----:B------:R-:W-:Y:S01]  /*43b0*/  STL [R1+0x68], R46 ;  /* 0x0000682e01007387 */ /* 0x000fe20000100800 */
[----:B------:R-:W-:Y:S03]  /*43c0*/  UISETP.GT.AND UP0, UPT, UR34, UR42, UPT ;  /* 0x0000002a2200728c */ /* 0x000fe6000bf04270 */
[----:B------:R-:W-:Y:S04]  /*43d0*/  STL [R1+0x64], R45 ;  /* 0x0000642d01007387 */ /* 0x000fe80000100800 */
        /* <DEDUP_REMOVED lines=8> */
[----:B------:R-:W-:Y:S01]  /*4460*/  STL [R1+0x40], R36 ;  /* 0x0000402401007387 */ /* 0x000fe20000100800 */
[----:B------:R-:W1:Y:S01]  /*4470*/  S2R R230, SR_TID.X ;  /* 0x0000000000e67919 */ /* 0x000e620000002100 */
[----:B--2---:R-:W-:Y:S01]  /*4480*/  FSETP.NEU.FTZ.AND P2, PT, R223, -INF , PT ;  /* 0xff800000df00780b */ /* 0x004fe20003f5d000 */
[----:B------:R-:W-:Y:S04]  /*4490*/  DEPBAR.LE SB0, 0x0 ;  /* 0x000080000000791a */ /* 0x000fe80000000000 */
[----:B------:R-:W-:Y:S01]  /*44a0*/  BAR.SYNC.DEFER_BLOCKING 0x0 ;  /* 0x0000000000007b1d */ /* 0x000fe20000010000 */
[----:B---3--:R-:W-:Y:S02]  /*44b0*/  FSETP.NEU.FTZ.AND P4, PT, R224, -INF , PT ;  /* 0xff800000e000780b */ /* 0x008fe40003f9d000 */
[----:B-1----:R-:W-:Y:S03]  /*44c0*/  SHF.L.U32 R230, R230, 0x1, RZ ;  /* 0x00000001e6e67819 */ /* 0x002fe600000006ff */
        /* <DEDUP_REMOVED lines=32> */
[----:B------:R-:W2:Y:S07]  /*46d0*/  LDSM.16.M88.4 R168, [R209+0xc800] ;  /* 0x00c80000d1a8783b */ /* 0x000eae0000000200 */
        /* <DEDUP_REMOVED lines=30> */
[----:B------:R-:W-:Y:S03]  /*48c0*/  LDSM.16.M88.4 R180, [R208+0x10800] ;  /* 0x01080000d0b4783b */ /* 0x000fe60000000200 */
[----:B------:R-:W-:Y:S04]  /*48d0*/  @!P0 LOP3.LUT R0, R0, 0x6, RZ, 0xc0, !PT ;  /* 0x0000000600008812 */ /* 0x000fe800078ec0ff */
[-C--:B------:R-:W-:Y:S03]  /*48e0*/  HMMA.16816.F32.BF16 R20, R176, R184.reuse, R20 ;  /* 0x000000b8b014723c */ /* 0x080fe60000041814 */
[----:B------:R-:W-:Y:S02]  /*48f0*/  @!P0 LOP3.LUT R0, R0, 0x1e0, R207, 0xf8, !PT ;  /* 0x000001e000008812 */ /* 0x000fe400078ef8cf */
[----:B------:R-:W-:Y:S03]  /*4900*/  SHF.R.U32.HI R207, RZ, 0x1, R219 ;  /* 0x00000001ffcf7819 */ /* 0x000fe600000116db */
[C---:B------:R-:W-:Y:S04]  /*4910*/  HMMA.16816.F32.BF16 R24, R188.reuse, R184, R24 ;  /* 0x000000b8bc18723c */ /* 0x040fe80000041818 */
[----:B------:R-:W-:Y:S04]  /*4920*/  @!P0 VIADD R0, R0, UR16 ;  /* 0x0000001000008c36 */ /* 0x000fe80008000000 */
[-C--:B------:R-:W-:Y:S01]  /*4930*/  HMMA.16816.F32.BF16 R28, R188, R186.reuse, R28 ;  /* 0x000000babc1c723c */ /* 0x080fe2000004181c */
[----:B------:R-:W-:Y:S07]  /*4940*/  LDSM.16.M88.4 R188, [R209+0x10000] ;  /* 0x01000000d1bc783b */ /* 0x000fee0000000200 */
[----:B------:R-:W-:Y:S01]  /*4950*/  HMMA.16816.F32.BF16 R32, R176, R186, R32 ;  /* 0x000000bab020723c */ /* 0x000fe20000041820 */
[----:B------:R-:W2:Y:S07]  /*4960*/  LDSM.16.M88.4 R176, [R3+0x3000] ;  /* 0x0030000003b0783b */ /* 0x000eae0000000200 */
        /* <DEDUP_REMOVED lines=8> */
[----:B------:R3:W4:Y:S07]  /*49f0*/  LDSM.16.M88.4 R164, [R2+0x3000] ;  /* 0x0030000002a4783b */ /* 0x00072e0000000200 */
[----:B------:R-:W-:Y:S08]  /*4a00*/  HMMA.16816.F32.BF16 R32, R172, R170, R32 ;  /* 0x000000aaac20723c */ /* 0x000ff00000041820 */
[-C--:B------:R-:W-:Y:S08]  /*4a10*/  HMMA.16816.F32.BF16 R4, R196, R200.reuse, R4 ;  /* 0x000000c8c404723c */ /* 0x080ff00000041804 */
[C---:B--2---:R-:W-:Y:S04]  /*4a20*/  HMMA.16816.F32.BF16 R8, R176.reuse, R200, R8 ;  /* 0x000000c8b008723c */ /* 0x044fe80000041808 */
[----:B---3--:R-:W-:Y:S04]  /*4a30*/  @!P0 IADD3 R2, PT, PT, R0, 0x1, RZ ;  /* 0x0000000100028810 */ /* 0x008fe80007ffe0ff */
[-C--:B------:R-:W-:Y:S08]  /*4a40*/  HMMA.16816.F32.BF16 R12, R176, R202.reuse, R12 ;  /* 0x000000cab00c723c */ /* 0x080ff0000004180c */
[C---:B------:R-:W-:Y:S08]  /*4a50*/  HMMA.16816.F32.BF16 R16, R196.reuse, R202, R16 ;  /* 0x000000cac410723c */ /* 0x040ff00000041810 */
[-C--:B------:R-:W-:Y:S08]  /*4a60*/  HMMA.16816.F32.BF16 R20, R196, R180.reuse, R20 ;  /* 0x000000b4c414723c */ /* 0x080ff00000041814 */
[C---:B------:R-:W-:Y:S08]  /*4a70*/  HMMA.16816.F32.BF16 R24, R176.reuse, R180, R24 ;  /* 0x000000b4b018723c */ /* 0x040ff00000041818 */
[-C--:B------:R-:W-:Y:S08]  /*4a80*/  HMMA.16816.F32.BF16 R28, R176, R182.reuse, R28 ;  /* 0x000000b6b01c723c */ /* 0x080ff0000004181c */
[----:B------:R-:W-:Y:S08]  /*4a90*/  HMMA.16816.F32.BF16 R32, R196, R182, R32 ;  /* 0x000000b6c420723c */ /* 0x000ff00000041820 */
[-C--:B-1----:R-:W-:Y:S08]  /*4aa0*/  HMMA.16816.F32.BF16 R4, R184, R188.reuse, R4 ;  /* 0x000000bcb804723c */ /* 0x082ff00000041804 */
[C---:B----4-:R-:W-:Y:S08]  /*4ab0*/  HMMA.16816.F32.BF16 R8, R164.reuse, R188, R8 ;  /* 0x000000bca408723c */ /* 0x050ff00000041808 */
[-C--:B------:R-:W-:Y:S03]  /*4ac0*/  HMMA.16816.F32.BF16 R12, R164, R190.reuse, R12 ;  /* 0x000000bea40c723c */ /* 0x080fe6000004180c */
[----:B------:R-:W-:Y:S01]  /*4ad0*/  FMUL.FTZ R4, R4, UR13 ;  /* 0x0000000d04047c20 */ /* 0x000fe20008410000 */
[----:B------:R-:W-:Y:S01]  /*4ae0*/  FMUL.FTZ R5, R5, UR13 ;  /* 0x0000000d05057c20 */ /* 0x000fe20008410000 */
[----:B------:R-:W-:Y:S01]  /*4af0*/  FMUL.FTZ R6, R6, UR13 ;  /* 0x0000000d06067c20 */ /* 0x000fe20008410000 */
[----:B------:R-:W-:Y:S01]  /*4b00*/  FMUL.FTZ R7, R7, UR13 ;  /* 0x0000000d07077c20 */ /* 0x000fe20008410000 */
[----:B------:R-:W1:Y:S01]  /*4b10*/  MUFU.TANH R168, R4 ;  /* 0x0000000400a87308 */ /* 0x000e620000002400 */
[C---:B------:R-:W-:Y:S04]  /*4b20*/  HMMA.16816.F32.BF16 R16, R184.reuse, R190, R16 ;  /* 0x000000beb810723c */ /* 0x040fe80000041810 */
[----:B------:R-:W-:Y:S01]  /*4b30*/  FMUL.FTZ R11, R11, UR13 ;  /* 0x0000000d0b0b7c20 */ /* 0x000fe20008410000 */
[----:B------:R-:W-:Y:S01]  /*4b40*/  FMUL.FTZ R9, R9, UR13 ;  /* 0x0000000d09097c20 */ /* 0x000fe20008410000 */
[----:B------:R-:W-:Y:S03]  /*4b50*/  FMUL.FTZ R8, R8, UR13 ;  /* 0x0000000d08087c20 */ /* 0x000fe60008410000 */
[----:B------:R-:W-:Y:S01]  /*4b60*/  MUFU.TANH R169, R5 ;  /* 0x0000000500a97308 */ /* 0x000fe20000002400 */
[----:B------:R-:W-:Y:S01]  /*4b70*/  FMUL.FTZ R10, R10, UR13 ;  /* 0x0000000d0a0a7c20 */ /* 0x000fe20008410000 */
[----:B------:R-:W-:Y:S01]  /*4b80*/  FMUL.FTZ R13, R13, UR13 ;  /* 0x0000000d0d0d7c20 */ /* 0x000fe20008410000 */
[----:B------:R-:W-:Y:S01]  /*4b90*/  FMUL.FTZ R14, R14, UR13 ;  /* 0x0000000d0e0e7c20 */ /* 0x000fe20008410000 */
[----:B------:R-:W-:Y:S01]  /*4ba0*/  FMUL.FTZ R12, R12, UR13 ;  /* 0x0000000d0c0c7c20 */ /* 0x000fe20008410000 */
[----:B------:R-:W-:Y:S05]  /*4bb0*/  FMUL.FTZ R15, R15, UR13 ;  /* 0x0000000d0f0f7c20 */ /* 0x000fea0008410000 */
[----:B------:R2:W-:Y:S01]  /*4bc0*/  MUFU.TANH R201, R13 ;  /* 0x0000000d00c97308 */ /* 0x0005e20000002400 */
[----:B-1----:R-:W-:Y:S01]  /*4bd0*/  MOV R3, R168 ;  /* 0x000000a800037202 */ /* 0x002fe20000000f00 */
[----:B------:R-:W-:Y:S01]  /*4be0*/  FMUL.FTZ R16, R16, UR13 ;  /* 0x0000000d10107c20 */ /* 0x000fe20008410000 */
[----:B------:R-:W-:Y:S01]  /*4bf0*/  FMUL.FTZ R19, R19, UR13 ;  /* 0x0000000d13137c20 */ /* 0x000fe20008410000 */
[----:B------:R-:W-:Y:S01]  /*4c00*/  FMUL.FTZ R17, R17, UR13 ;  /* 0x0000000d11117c20 */ /* 0x000fe20008410000 */
[----:B------:R-:W-:Y:S05]  /*4c10*/  FMUL.FTZ R18, R18, UR13 ;  /* 0x0000000d12127c20 */ /* 0x000fea0008410000 */
[----:B------:R1:W-:Y:S10]  /*4c20*/  MUFU.TANH R229, R14 ;  /* 0x0000000e00e57308 */ /* 0x0003f40000002400 */
[----:B------:R3:W-:Y:S01]  /*4c30*/  MUFU.TANH R232, R11 ;  /* 0x0000000b00e87308 */ /* 0x0007e20000002400 */
[----:B--2---:R-:W2:Y:S09]  /*4c40*/  LDL R13, [R1+0x30] ;  /* 0x00003000010d7983 */ /* 0x004eb20000100800 */
[----:B------:R-:W4:Y:S01]  /*4c50*/  MUFU.TANH R221, R6 ;  /* 0x0000000600dd7308 */ /* 0x000f220000002400 */
[----:B-1----:R-:W2:Y:S09]  /*4c60*/  LDL R14, [R1+0x2c] ;  /* 0x00002c00010e7983 */ /* 0x002eb20000100800 */
[----:B------:R1:W4:Y:S01]  /*4c70*/  MUFU.TANH R220, R7 ;  /* 0x0000000700dc7308 */ /* 0x0003220000002400 */
[----:B---3--:R-:W-:Y:S04]  /*4c80*/  @!P0 VIADDMNMX R11, R222, -R225, UR35, PT ;  /* 0x00000023de0b8e46 */ /* 0x008fe8000b8009e1 */
[-C--:B------:R-:W-:Y:S05]  /*4c90*/  @!P0 ISETP.GE.AND P5, PT, R0, R11.reuse, PT ;  /* 0x0000000b0000820c */ /* 0x080fea0003fa6270 */
[----:B------:R3:W4:Y:S01]  /*4ca0*/  MUFU.TANH R226, R9 ;  /* 0x0000000900e27308 */ /* 0x0007220000002400 */
[----:B------:R-:W-:Y:S09]  /*4cb0*/  @!P0 FSEL R3, R168, -INF , !P5 ;  /* 0xff800000a8038808 */ /* 0x000ff20006800000 */
[----:B------:R4:W-:Y:S01]  /*4cc0*/  MUFU.TANH R227, R8 ;  /* 0x0000000800e37308 */ /* 0x0009e20000002400 */
[----:B-1----:R-:W1:Y:S09]  /*4cd0*/  LDSM.16.M88.4 R4, [R209+0x10800] ;  /* 0x01080000d104783b */ /* 0x002e720000000200 */
[----:B------:R4:W-:Y:S01]  /*4ce0*/  MUFU.TANH R233, R10 ;  /* 0x0000000a00e97308 */ /* 0x0009e20000002400 */
[----:B---3--:R-:W-:Y:S05]  /*4cf0*/  FMUL.FTZ R9, R224, 1.4426950216293334961 ;  /* 0x3fb8aa3be0097820 */ /* 0x008fea0000410000 */
[----:B------:R-:W-:Y:S04]  /*4d00*/  FSEL R9, R9, RZ, P4 ;  /* 0x000000ff09097208 */ /* 0x000fe80002000000 */
[----:B------:R3:W-:Y:S01]  /*4d10*/  MUFU.TANH R43, R16 ;  /* 0x00000010002b7308 */ /* 0x0007e20000002400 */
[----:B----4-:R-:W-:Y:S01]  /*4d20*/  FMUL.FTZ R8, R223, 1.4426950216293334961 ;  /* 0x3fb8aa3bdf087820 */ /* 0x010fe20000410000 */
[----:B------:R-:W-:Y:S02]  /*4d30*/  IMAD.MOV.U32 R223, RZ, RZ, 0x18 ;  /* 0x00000018ffdf7424 */ /* 0x000fe400078e00ff */
[----:B------:R-:W-:Y:S01]  /*4d40*/  FFMA.FTZ R3, R3, UR12, -R9 ;  /* 0x0000000c03037c23 */ /* 0x000fe20008010809 */
[----:B------:R-:W-:Y:S02]  /*4d50*/  @!P0 ISETP.GE.AND P4, PT, R2, R11, PT ;  /* 0x0000000b0200820c */ /* 0x000fe40003f86270 */
[----:B------:R-:W-:Y:S03]  /*4d60*/  FSEL R8, R8, RZ, P2 ;  /* 0x000000ff08087208 */ /* 0x000fe60001000000 */
[----:B------:R4:W-:Y:S01]  /*4d70*/  MUFU.EX2 R47, R3 ;  /* 0x00000003002f7308 */ /* 0x0009e20000000800 */
[----:B------:R-:W-:Y:S04]  /*4d80*/  @!P0 VIADDMNMX R10, R222, -R223, UR35, PT ;  /* 0x00000023de0a8e46 */ /* 0x000fe8000b8009df */
[-C--:B------:R-:W-:Y:S05]  /*4d90*/  @!P0 ISETP.GE.AND P2, PT, R0, R10.reuse, PT ;  /* 0x0000000a0000820c */ /* 0x080fea0003f46270 */
[----:B------:R-:W-:Y:S01]  /*4da0*/  MUFU.TANH R42, R17 ;  /* 0x00000011002a7308 */ /* 0x000fe20000002400 */
[----:B---3--:R-:W3:Y:S09]  /*4db0*/  LDL R16, [R1+0x3c] ;  /* 0x00003c0001107983 */ /* 0x008ef20000100800 */
[----:B------:R-:W-:Y:S01]  /*4dc0*/  MUFU.TANH R194, R19 ;  /* 0x0000001300c27308 */ /* 0x000fe20000002400 */
[-C--:B-1----:R-:W-:Y:S03]  /*4dd0*/  HMMA.16816.F32.BF16 R20, R184, R4.reuse, R20 ;  /* 0x00000004b814723c */ /* 0x082fe60000041814 */
[----:B----4-:R-:W-:Y:S02]  /*4de0*/  MOV R3, R221 ;  /* 0x000000dd00037202 */ /* 0x010fe40000000f00 */
[----:B------:R-:W-:Y:S04]  /*4df0*/  @!P0 FSEL R3, R221, -INF , !P2 ;  /* 0xff800000dd038808 */ /* 0x000fe80005000000 */
[----:B------:R-:W-:Y:S01]  /*4e00*/  MUFU.TANH R195, R18 ;  /* 0x0000001200c37308 */ /* 0x000fe20000002400 */
[C---:B------:R-:W-:Y:S04]  /*4e10*/  HMMA.16816.F32.BF16 R24, R164.reuse, R4, R24 ;  /* 0x00000004a418723c */ /* 0x040fe80000041818 */
[----:B------:R-:W-:Y:S01]  /*4e20*/  FFMA.FTZ R3, R3, UR12, -R8 ;  /* 0x0000000c03037c23 */ /* 0x000fe20008010808 */
[----:B------:R-:W-:Y:S01]  /*4e30*/  IMAD.MOV.U32 R5, RZ, RZ, R169 ;  /* 0x000000ffff057224 */ /* 0x000fe200078e00a9 */
[----:B------:R-:W-:Y:S01]  /*4e40*/  @!P0 FSEL R5, R169, -INF , !P4 ;  /* 0xff800000a9058808 */ /* 0x000fe20006000000 */
[----:B------:R-:W-:Y:S01]  /*4e50*/  IMAD.MOV.U32 R4, RZ, RZ, R220 ;  /* 0x000000ffff047224 */ /* 0x000fe200078e00dc */
[-C--:B------:R-:W-:Y:S01]  /*4e60*/  HMMA.16816.F32.BF16 R28, R164, R6.reuse, R28 ;  /* 0x00000006a41c723c */ /* 0x080fe2000004181c */
[----:B------:R1:W-:Y:S02]  /*4e70*/  MUFU.EX2 R224, R3 ;  /* 0x0000000300e07308 */ /* 0x0003e40000000800 */
[----:B------:R-:W-:Y:S01]  /*4e80*/  @!P0 ISETP.GE.AND P4, PT, R2, R10, PT ;  /* 0x0000000a0200820c */ /* 0x000fe20003f86270 */
[----:B------:R-:W-:Y:S01]  /*4e90*/  FFMA.FTZ R5, R5, UR12, -R9 ;  /* 0x0000000c05057c23 */ /* 0x000fe20008010809 */
[----:B------:R-:W-:Y:S01]  /*4ea0*/  FMUL.FTZ R20, R20, UR13 ;  /* 0x0000000d14147c20 */ /* 0x000fe20008410000 */
[----:B------:R-:W-:Y:S01]  /*4eb0*/  FMUL.FTZ R21, R21, UR13 ;  /* 0x0000000d15157c20 */ /* 0x000fe20008410000 */
[----:B------:R-:W-:Y:S01]  /*4ec0*/  @!P0 FSEL R4, R220, -INF , !P4 ;  /* 0xff800000dc048808 */ /* 0x000fe20006000000 */
[----:B------:R-:W-:Y:S03]  /*4ed0*/  HMMA.16816.F32.BF16 R32, R184, R6, R32 ;  /* 0x00000006b820723c */ /* 0x000fe60000041820 */
[----:B------:R4:W-:Y:S01]  /*4ee0*/  MUFU.TANH R202, R12 ;  /* 0x0000000c00ca7308 */ /* 0x0009e20000002400 */
[----:B------:R-:W-:Y:S02]  /*4ef0*/  IMAD.MOV.U32 R6, RZ, RZ, R229 ;  /* 0x000000ffff067224 */ /* 0x000fe400078e00e5 */
[----:B------:R-:W-:Y:S01]  /*4f00*/  FMUL.FTZ R22, R22, UR13 ;  /* 0x0000000d16167c20 */ /* 0x000fe20008410000 */
[----:B------:R-:W-:Y:S01]  /*4f10*/  FMUL.FTZ R23, R23, UR13 ;  /* 0x0000000d17177c20 */ /* 0x000fe20008410000 */
[----:B------:R-:W-:Y:S01]  /*4f20*/  FMUL.FTZ R24, R24, UR13 ;  /* 0x0000000d18187c20 */ /* 0x000fe20008410000 */
[----:B------:R-:W-:Y:S04]  /*4f30*/  FMUL.FTZ R25, R25, UR13 ;  /* 0x0000000d19197c20 */ /* 0x000fe80008410000 */
[----:B------:R4:W-:Y:S01]  /*4f40*/  MUFU.EX2 R46, R5 ;  /* 0x00000005002e7308 */ /* 0x0009e20000000800 */
[----:B-1----:R-:W-:Y:S01]  /*4f50*/  FFMA.FTZ R3, R4, UR12, -R8 ;  /* 0x0000000c04037c23 */ /* 0x002fe20008010808 */
[----:B------:R-:W-:Y:S01]  /*4f60*/  @!P0 VIMNMX R4, PT, PT, R222, UR35, PT ;  /* 0x00000023de048c48 */ /* 0x000fe2000bfe0100 */
[----:B------:R-:W-:Y:S01]  /*4f70*/  FMUL.FTZ R26, R26, UR13 ;  /* 0x0000000d1a1a7c20 */ /* 0x000fe20008410000 */
[----:B------:R-:W-:Y:S01]  /*4f80*/  FMUL.FTZ R27, R27, UR13 ;  /* 0x0000000d1b1b7c20 */ /* 0x000fe20008410000 */
[----:B------:R-:W-:Y:S01]  /*4f90*/  FMUL.FTZ R28, R28, UR13 ;  /* 0x0000000d1c1c7c20 */ /* 0x000fe20008410000 */
[-C--:B------:R-:W-:Y:S01]  /*4fa0*/  @!P0 ISETP.GE.AND P5, PT, R0, R4.reuse, PT ;  /* 0x000000040000820c */ /* 0x080fe20003fa6270 */
[----:B------:R-:W-:Y:S03]  /*4fb0*/  FMUL.FTZ R29, R29, UR13 ;  /* 0x0000000d1d1d7c20 */ /* 0x000fe60008410000 */
[----:B------:R-:W-:Y:S01]  /*4fc0*/  MUFU.EX2 R223, R3 ;  /* 0x0000000300df7308 */ /* 0x000fe20000000800 */
[----:B----4-:R-:W-:Y:S01]  /*4fd0*/  MOV R12, 0x8 ;  /* 0x00000008000c7802 */ /* 0x010fe20000000f00 */
[----:B------:R-:W-:Y:S01]  /*4fe0*/  FMUL.FTZ R32, R32, UR13 ;  /* 0x0000000d20207c20 */ /* 0x000fe20008410000 */
[----:B------:R-:W-:Y:S01]  /*4ff0*/  @!P0 ISETP.GE.AND P6, PT, R2, R4, PT ;  /* 0x000000040200820c */ /* 0x000fe20003fc6270 */
[----:B------:R-:W-:Y:S01]  /*5000*/  FMUL.FTZ R33, R33, UR13 ;  /* 0x0000000d21217c20 */ /* 0x000fe20008410000 */
[----:B------:R-:W-:Y:S01]  /*5010*/  FMUL.FTZ R34, R34, UR13 ;  /* 0x0000000d22227c20 */ /* 0x000fe20008410000 */
[----:B------:R-:W-:Y:S01]  /*5020*/  LOP3.LUT R186, R207, 0x20, RZ, 0xc0, !PT ;  /* 0x00000020cfba7812 */ /* 0x000fe200078ec0ff */
[----:B------:R-:W-:Y:S03]  /*5030*/  FMUL.FTZ R35, R35, UR13 ;  /* 0x0000000d23237c20 */ /* 0x000fe60008410000 */
[----:B------:R-:W-:Y:S01]  /*5040*/  MUFU.TANH R39, R20 ;  /* 0x0000001400277308 */ /* 0x000fe20000002400 */
[----:B------:R-:W-:Y:S01]  /*5050*/  @!P0 VIADDMNMX R5, R222, R12, UR35, PT ;  /* 0x00000023de058e46 */ /* 0x000fe2000b80010c */
[----:B------:R-:W-:Y:S01]  /*5060*/  FMUL.FTZ R30, R30, UR13 ;  /* 0x0000000d1e1e7c20 */ /* 0x000fe20008410000 */
[----:B------:R-:W-:Y:S01]  /*5070*/  MOV R12, R226 ;  /* 0x000000e2000c7202 */ /* 0x000fe20000000f00 */
[----:B------:R-:W-:Y:S01]  /*5080*/  FMUL.FTZ R31, R31, UR13 ;  /* 0x0000000d1f1f7c20 */ /* 0x000fe20008410000 */
[----:B------:R-:W-:Y:S01]  /*5090*/  @!P0 ISETP.GE.AND P4, PT, R2, R5, PT ;  /* 0x000000050200820c */ /* 0x000fe20003f86270 */
[----:B------:R-:W-:Y:S01]  /*50a0*/  IMAD.MOV.U32 R185, RZ, RZ, R168 ;  /* 0x000000ffffb97224 */ /* 0x000fe200078e00a8 */
[----:B------:R-:W-:Y:S03]  /*50b0*/  @!P0 FSEL R12, R226, -INF , !P6 ;  /* 0xff800000e20c8808 */ /* 0x000fe60007000000 */
[----:B------:R1:W4:Y:S01]  /*50c0*/  MUFU.TANH R228, R15 ;  /* 0x0000000f00e47308 */ /* 0x0003220000002400 */
[----:B------:R-:W-:Y:S09]  /*50d0*/  MOV R184, R169 ;  /* 0x000000a900b87202 */ /* 0x000ff20000000f00 */
[----:B------:R4:W-:Y:S10]  /*50e0*/  MUFU.TANH R38, R21 ;  /* 0x0000001500267308 */ /* 0x0009f40000002400 */
[----:B------:R4:W-:Y:S01]  /*50f0*/  MUFU.TANH R190, R22 ;  /* 0x0000001600be7308 */ /* 0x0009e20000002400 */
[----:B-1----:R-:W-:Y:S02]  /*5100*/  MOV R15, R201 ;  /* 0x000000c9000f7202 */ /* 0x002fe40000000f00 */
[----:B----4-:R-:W-:Y:S07]  /*5110*/  MOV R7, R228 ;  /* 0x000000e400077202 */ /* 0x010fee0000000f00 */
[----:B------:R1:W-:Y:S01]  /*5120*/  MUFU.TANH R191, R23 ;  /* 0x0000001700bf7308 */ /* 0x0003e20000002400 */
[----:B------:R-:W4:Y:S09]  /*5130*/  S2R R21, SR_TID.X ;  /* 0x0000000000157919 */ /* 0x000f320000002100 */
[----:B------:R-:W-:Y:S01]  /*5140*/  MUFU.TANH R198, R24 ;  /* 0x0000001800c67308 */ /* 0x000fe20000002400 */
[----:B------:R-:W4:Y:S09]  /*5150*/  S2R R22, SR_TID.X ;  /* 0x0000000000167919 */ /* 0x000f320000002100 */
[----:B------:R-:W-:Y:S01]  /*5160*/  MUFU.TANH R197, R25 ;  /* 0x0000001900c57308 */ /* 0x000fe20000002400 */
[----:B-1----:R-:W1:Y:S09]  /*5170*/  S2R R23, SR_TID.X ;  /* 0x0000000000177919 */ /* 0x002e720000002100 */
[----:B------:R-:W-:Y:S10]  /*5180*/  MUFU.TANH R225, R26 ;  /* 0x0000001a00e17308 */ /* 0x000ff40000002400 */
[----:B------:R-:W-:Y:S01]  /*5190*/  MUFU.TANH R203, R27 ;  /* 0x0000001b00cb7308 */ /* 0x000fe20000002400 */
[----:B----4-:R-:W-:Y:S04]  /*51a0*/  SHF.L.U32 R21, R21, 0x5, RZ ;  /* 0x0000000515157819 */ /* 0x010fe800000006ff */
[----:B------:R-:W-:Y:S05]  /*51b0*/  LOP3.LUT R21, R230, 0x7006, R21, 0xc8, !PT ;  /* 0x00007006e6157812 */ /* 0x000fea00078ec815 */
[----:B------:R-:W-:Y:S01]  /*51c0*/  MUFU.TANH R193, R28 ;  /* 0x0000001c00c17308 */ /* 0x000fe20000002400 */
[----:B------:R-:W-:Y:S05]  /*51d0*/  IMAD.SHL.U32 R22, R22, 0x20, RZ ;  /* 0x0000002016167824 */ /* 0x000fea00078e00ff */
[----:B------:R-:W-:Y:S04]  /*51e0*/  LOP3.LUT R21, R21, 0x400, R22, 0xf8, !PT ;  /* 0x0000040015157812 */ /* 0x000fe800078ef816 */
[----:B------:R-:W-:Y:S01]  /*51f0*/  MUFU.TANH R192, R29 ;  /* 0x0000001d00c07308 */ /* 0x000fe20000002400 */
[----:B-1----:R-:W-:Y:S05]  /*5200*/  IMAD.SHL.U32 R23, R23, 0x10, RZ ;  /* 0x0000001017177824 */ /* 0x002fea00078e00ff */
[----:B------:R-:W-:Y:S04]  /*5210*/  LOP3.LUT R23, R23, 0x1c0, RZ, 0xc0, !PT ;  /* 0x000001c017177812 */ /* 0x000fe800078ec0ff */
[----:B------:R-:W-:Y:S01]  /*5220*/  MUFU.TANH R37, R32 ;  /* 0x0000002000257308 */ /* 0x000fe20000002400 */
[----:B------:R-:W-:Y:S04]  /*5230*/  LOP3.LUT R23, R23, 0x38, R230, 0xf8, !PT ;  /* 0x0000003817177812 */ /* 0x000fe800078ef8e6 */
[----:B------:R-:W-:Y:S05]  /*5240*/  LOP3.LUT R186, R21, R23, R186, 0xf6, !PT ;  /* 0x0000001715ba7212 */ /* 0x000fea00078ef6ba */
[----:B------:R-:W-:Y:S01]  /*5250*/  MUFU.TANH R222, R33 ;  /* 0x0000002100de7308 */ /* 0x000fe20000002400 */
[----:B------:R-:W-:Y:S05]  /*5260*/  LEA R186, R186, UR4, 0x1 ;  /* 0x00000004baba7c11 */ /* 0x000fea000f8e08ff */
[----:B------:R-:W-:Y:S04]  /*5270*/  VIADD R187, R186, 0x20020 ;  /* 0x00020020babb7836 */ /* 0x000fe80000000000 */
[----:B------:R-:W-:Y:S10]  /*5280*/  MUFU.TANH R189, R34 ;  /* 0x0000002200bd7308 */ /* 0x000ff40000002400 */
[----:B------:R-:W-:Y:S10]  /*5290*/  MUFU.TANH R188, R35 ;  /* 0x0000002300bc7308 */ /* 0x000ff40000002400 */
[----:B------:R-:W-:Y:S10]  /*52a0*/  MUFU.TANH R200, R30 ;  /* 0x0000001e00c87308 */ /* 0x000ff40000002400 */
[----:B------:R-:W-:Y:S01]  /*52b0*/  MUFU.TANH R199, R31 ;  /* 0x0000001f00c77308 */ /* 0x000fe20000002400 */
[C---:B--2---:R-:W-:Y:S01]  /*52c0*/  FMUL.FTZ R3, R13.reuse, 1.4426950216293334961 ;  /* 0x3fb8aa3b0d037820 */ /* 0x044fe20000410000 */
[----:B------:R-:W-:Y:S01]  /*52d0*/  FSETP.NEU.FTZ.AND P2, PT, R13, -INF , PT ;  /* 0xff8000000d00780b */ /* 0x000fe20003f5d000 */
[----:B------:R-:W-:Y:S01]  /*52e0*/  IMAD.MOV.U32 R13, RZ, RZ, R227 ;  /* 0x000000ffff0d7224 */ /* 0x000fe200078e00e3 */
[----:B------:R-:W-:Y:S02]  /*52f0*/  @!P0 FSEL R13, R227, -INF , !P5 ;  /* 0xff800000e30d8808 */ /* 0x000fe40006800000 */
[----:B------:R-:W-:Y:S02]  /*5300*/  FSEL R3, R3, RZ, P2 ;  /* 0x000000ff03037208 */ /* 0x000fe40001000000 */
[-C--:B------:R-:W-:Y:S02]  /*5310*/  @!P0 ISETP.GE.AND P5, PT, R0, R5.reuse, PT ;  /* 0x000000050000820c */ /* 0x080fe40003fa6270 */
[----:B------:R-:W-:Y:S01]  /*5320*/  FSETP.NEU.FTZ.AND P2, PT, R14, -INF , PT ;  /* 0xff8000000e00780b */ /* 0x000fe20003f5d000 */
[--C-:B------:R-:W-:Y:S01]  /*5330*/  FFMA.FTZ R2, R13, UR12, -R3.reuse ;  /* 0x0000000c0d027c23 */ /* 0x100fe20008010803 */
[----:B------:R-:W-:Y:S01]  /*5340*/  FFMA.FTZ R12, R12, UR12, -R3 ;  /* 0x0000000c0c0c7c23 */ /* 0x000fe20008010803 */
[----:B------:R-:W-:Y:S01]  /*5350*/  FMUL.FTZ R14, R14, 1.4426950216293334961 ;  /* 0x3fb8aa3b0e0e7820 */ /* 0x000fe20000410000 */
[----:B------:R-:W-:Y:S01]  /*5360*/  IMAD.MOV.U32 R13, RZ, RZ, R233 ;  /* 0x000000ffff0d7224 */ /* 0x000fe200078e00e9 */
[----:B------:R1:W-:Y:S01]  /*5370*/  MUFU.EX2 R252, R2 ;  /* 0x0000000200fc7308 */ /* 0x0003e20000000800 */
[----:B------:R-:W-:Y:S09]  /*5380*/  @!P0 FSEL R13, R233, -INF , !P5 ;  /* 0xff800000e90d8808 */ /* 0x000ff20006800000 */
[----:B------:R2:W-:Y:S01]  /*5390*/  MUFU.EX2 R251, R12 ;  /* 0x0000000c00fb7308 */ /* 0x0005e20000000800 */
[----:B-1----:R-:W-:Y:S02]  /*53a0*/  FSEL R2, R14, RZ, P2 ;  /* 0x000000ff0e027208 */ /* 0x002fe40001000000 */
[----:B------:R-:W-:Y:S02]  /*53b0*/  MOV R14, R232 ;  /* 0x000000e8000e7202 */ /* 0x000fe40000000f00 */
[----:B------:R-:W-:Y:S01]  /*53c0*/  @!P0 FSEL R14, R232, -INF , !P4 ;  /* 0xff800000e80e8808 */ /* 0x000fe20006000000 */
[--C-:B--2---:R-:W-:Y:S01]  /*53d0*/  FFMA.FTZ R12, R13, UR12, -R2.reuse ;  /* 0x0000000c0d0c7c23 */ /* 0x104fe20008010802 */
[----:B------:R-:W-:Y:S03]  /*53e0*/  @!P0 VIADD R13, R0, 0x8 ;  /* 0x00000008000d8836 */ /* 0x000fe60000000000 */
[----:B------:R1:W2:Y:S02]  /*53f0*/  MUFU.EX2 R19, R12 ;  /* 0x0000000c00137308 */ /* 0x0002a40000000800 */
[CC--:B------:R-:W-:Y:S02]  /*5400*/  @!P0 ISETP.GE.AND P4, PT, R13.reuse, R5.reuse, PT ;  /* 0x000000050d00820c */ /* 0x0c0fe40003f86270 */
[----:B------:R-:W-:Y:S02]  /*5410*/  @!P0 ISETP.GE.AND P2, PT, R13, R4, PT ;  /* 0x000000040d00820c */ /* 0x000fe40003f46270 */
[----:B------:R-:W-:Y:S05]  /*5420*/  @!P0 FSEL R6, R229, -INF , !P4 ;  /* 0xff800000e5068808 */ /* 0x000fea0006000000 */
[--C-:B------:R-:W-:Y:S04]  /*5430*/  FFMA.FTZ R6, R6, UR12, -R2.reuse ;  /* 0x0000000c06067c23 */ /* 0x100fe80008010802 */
[----:B------:R-:W-:Y:S01]  /*5440*/  MUFU.EX2 R17, R6 ;  /* 0x0000000600117308 */ /* 0x000fe20000000800 */
[--C-:B-1----:R-:W-:Y:S01]  /*5450*/  FFMA.FTZ R12, R14, UR12, -R2.reuse ;  /* 0x0000000c0e0c7c23 */ /* 0x102fe20008010802 */
[----:B------:R-:W-:Y:S01]  /*5460*/  MOV R14, R202 ;  /* 0x000000ca000e7202 */ /* 0x000fe20000000f00 */
[----:B--2---:R-:W-:Y:S01]  /*5470*/  STL [R1+0xc], R19 ;  /* 0x00000c1301007387 */ /* 0x004fe20000100800 */
[----:B------:R-:W-:Y:S06]  /*5480*/  @!P0 FSEL R14, R202, -INF , !P2 ;  /* 0xff800000ca0e8808 */ /* 0x000fec0005000000 */
[----:B------:R1:W2:Y:S01]  /*5490*/  MUFU.EX2 R20, R12 ;  /* 0x0000000c00147308 */ /* 0x0002a20000000800 */
[--C-:B------:R-:W-:Y:S09]  /*54a0*/  FFMA.FTZ R14, R14, UR12, -R3.reuse ;  /* 0x0000000c0e0e7c23 */ /* 0x100ff20008010803 */
[----:B------:R4:W-:Y:S01]  /*54b0*/  MUFU.EX2 R246, R14 ;  /* 0x0000000e00f67308 */ /* 0x0009e20000000800 */
[----:B-1----:R-:W-:Y:S01]  /*54c0*/  @!P0 VIADD R12, R0, 0x9 ;  /* 0x00000009000c8836 */ /* 0x002fe20000000000 */
[----:B--2---:R-:W-:Y:S04]  /*54d0*/  STL [R1+0x8], R20 ;  /* 0x0000081401007387 */ /* 0x004fe80000100800 */
[C---:B------:R-:W-:Y:S01]  /*54e0*/  @!P0 ISETP.GE.AND P2, PT, R12.reuse, R4, PT ;  /* 0x000000040c00820c */ /* 0x040fe20003f46270 */
[----:B------:R-:W-:Y:S03]  /*54f0*/  STL [R1+0x4], R17 ;  /* 0x0000041101007387 */ /* 0x000fe60000100800 */
[----:B------:R-:W-:Y:S02]  /*5500*/  @!P0 FSEL R15, R201, -INF , !P2 ;  /* 0xff800000c90f8808 */ /* 0x000fe40005000000 */
[----:B------:R-:W-:Y:S03]  /*5510*/  @!P0 ISETP.GE.AND P2, PT, R12, R5, PT ;  /* 0x000000050c00820c */ /* 0x000fe60003f46270 */
[----:B----4-:R-:W-:Y:S01]  /*5520*/  FFMA.FTZ R14, R15, UR12, -R3 ;  /* 0x0000000c0f0e7c23 */ /* 0x010fe20008010803 */
[----:B------:R-:W-:Y:S02]  /*5530*/  @!P0 FSEL R7, R228, -INF , !P2 ;  /* 0xff800000e4078808 */ /* 0x000fe40005000000 */
[-C--:B------:R-:W-:Y:S01]  /*5540*/  @!P0 ISETP.GE.AND P2, PT, R13, R11.reuse, PT ;  /* 0x0000000b0d00820c */ /* 0x080fe20003f46270 */
[----:B------:R1:W-:Y:S02]  /*5550*/  MUFU.EX2 R245, R14 ;  /* 0x0000000e00f57308 */ /* 0x0003e40000000800 */
[----:B------:R-:W-:Y:S01]  /*5560*/  FFMA.FTZ R6, R7, UR12, -R2 ;  /* 0x0000000c07067c23 */ /* 0x000fe20008010802 */
[----:B------:R-:W-:Y:S07]  /*5570*/  MOV R7, R42 ;  /* 0x0000002a00077202 */ /* 0x000fee0000000f00 */
[----:B------:R2:W4:Y:S01]  /*5580*/  MUFU.EX2 R18, R6 ;  /* 0x0000000600127308 */ /* 0x0005220000000800 */
[----:B-1----:R-:W-:Y:S01]  /*5590*/  MOV R14, R38 ;  /* 0x00000026000e7202 */ /* 0x002fe20000000f00 */
[----:B--2---:R-:W-:Y:S01]  /*55a0*/  IMAD.MOV.U32 R6, RZ, RZ, R43 ;  /* 0x000000ffff067224 */ /* 0x004fe200078e002b */
[----:B------:R-:W-:Y:S01]  /*55b0*/  @!P0 FSEL R6, R43, -INF , !P2 ;  /* 0xff8000002b068808 */ /* 0x000fe20005000000 */
[----:B----4-:R-:W-:Y:S01]  /*55c0*/  STL [R1], R18 ;  /* 0x0000001201007387 */ /* 0x010fe20000100800 */
[----:B------:R-:W-:Y:S03]  /*55d0*/  @!P0 ISETP.GE.AND P2, PT, R12, R11, PT ;  /* 0x0000000b0c00820c */ /* 0x000fe60003f46270 */
[--C-:B------:R-:W-:Y:S01]  /*55e0*/  FFMA.FTZ R6, R6, UR12, -R9.reuse ;  /* 0x0000000c06067c23 */ /* 0x100fe20008010809 */
[----:B------:R-:W-:Y:S01]  /*55f0*/  @!P0 FSEL R7, R42, -INF , !P2 ;  /* 0xff8000002a078808 */ /* 0x000fe20005000000 */
[----:B------:R-:W2:Y:S01]  /*5600*/  LDL R183, [R1+0x28] ;  /* 0x0000280001b77983 */ /* 0x000ea20000100800 */
[-C--:B------:R-:W-:Y:S01]  /*5610*/  @!P0 ISETP.GE.AND P2, PT, R13, R10.reuse, PT ;  /* 0x0000000a0d00820c */ /* 0x080fe20003f46270 */
[----:B------:R1:W-:Y:S01]  /*5620*/  MUFU.EX2 R45, R6 ;  /* 0x00000006002d7308 */ /* 0x0003e20000000800 */
[----:B------:R-:W-:Y:S01]  /*5630*/  MOV R13, R39 ;  /* 0x00000027000d7202 */ /* 0x000fe20000000f00 */
[----:B------:R-:W-:Y:S08]  /*5640*/  FFMA.FTZ R7, R7, UR12, -R9 ;  /* 0x0000000c07077c23 */ /* 0x000ff00008010809 */
[----:B------:R4:W-:Y:S01]  /*5650*/  MUFU.EX2 R44, R7 ;  /* 0x00000007002c7308 */ /* 0x0009e20000000800 */
[----:B-1----:R-:W-:Y:S01]  /*5660*/  IMAD.MOV.U32 R6, RZ, RZ, R195 ;  /* 0x000000ffff067224 */ /* 0x002fe200078e00c3 */
[----:B------:R-:W-:Y:S02]  /*5670*/  @!P0 FSEL R6, R195, -INF , !P2 ;  /* 0xff800000c3068808 */ /* 0x000fe40005000000 */
[----:B------:R-:W-:Y:S02]  /*5680*/  @!P0 ISETP.GE.AND P2, PT, R12, R10, PT ;  /* 0x0000000a0c00820c */ /* 0x000fe40003f46270 */
[----:B------:R-:W-:Y:S01]  /*5690*/  MOV R12, R194 ;  /* 0x000000c2000c7202 */ /* 0x000fe20000000f00 */
[--C-:B------:R-:W-:Y:S01]  /*56a0*/  FFMA.FTZ R6, R6, UR12, -R8.reuse ;  /* 0x0000000c06067c23 */ /* 0x100fe20008010808 */
[----:B------:R-:W-:Y:S01]  /*56b0*/  @!P0 FSEL R12, R194, -INF , !P2 ;  /* 0xff800000c20c8808 */ /* 0x000fe20005000000 */
[----:B----4-:R-:W-:Y:S02]  /*56c0*/  @!P0 VIADD R7, R0, 0x10 ;  /* 0x0000001000078836 */ /* 0x010fe40000000000 */
[----:B------:R1:W-:Y:S02]  /*56d0*/  MUFU.EX2 R238, R6 ;  /* 0x0000000600ee7308 */ /* 0x0003e40000000800 */
[----:B------:R-:W-:Y:S01]  /*56e0*/  FFMA.FTZ R12, R12, UR12, -R8 ;  /* 0x0000000c0c0c7c23 */ /* 0x000fe20008010808 */
[-C--:B------:R-:W-:Y:S04]  /*56f0*/  @!P0 ISETP.GE.AND P2, PT, R7, R11.reuse, PT ;  /* 0x0000000b0700820c */ /* 0x080fe80003f46270 */
[----:B------:R-:W-:Y:S03]  /*5700*/  @!P0 FSEL R13, R39, -INF , !P2 ;  /* 0xff800000270d8808 */ /* 0x000fe60005000000 */
[----:B------:R4:W3:Y:S01]  /*5710*/  MUFU.EX2 R237, R12 ;  /* 0x0000000c00ed7308 */ /* 0x0008e20000000800 */
[----:B-1----:R-:W-:Y:S05]  /*5720*/  @!P0 VIADD R6, R0, 0x11 ;  /* 0x0000001100068836 */ /* 0x002fea0000000000 */
[----:B------:R-:W-:Y:S01]  /*5730*/  @!P0 ISETP.GE.AND P2, PT, R6, R11, PT ;  /* 0x0000000b0600820c */ /* 0x000fe20003f46270 */
[--C-:B----4-:R-:W-:Y:S03]  /*5740*/  FFMA.FTZ R12, R13, UR12, -R9.reuse ;  /* 0x0000000c0d0c7c23 */ /* 0x110fe60008010809 */
[----:B------:R-:W-:Y:S02]  /*5750*/  @!P0 FSEL R14, R38, -INF , !P2 ;  /* 0xff800000260e8808 */ /* 0x000fe40005000000 */
[-C--:B------:R-:W-:Y:S01]  /*5760*/  @!P0 ISETP.GE.AND P2, PT, R7, R10.reuse, PT ;  /* 0x0000000a0700820c */ /* 0x080fe20003f46270 */
[----:B------:R1:W-:Y:S02]  /*5770*/  MUFU.EX2 R41, R12 ;  /* 0x0000000c00297308 */ /* 0x0003e40000000800 */
[----:B------:R-:W-:Y:S08]  /*5780*/  FFMA.FTZ R13, R14, UR12, -R9 ;  /* 0x0000000c0e0d7c23 */ /* 0x000ff00008010809 */
[----:B------:R4:W3:Y:S01]  /*5790*/  MUFU.EX2 R40, R13 ;  /* 0x0000000d00287308 */ /* 0x0008e20000000800 */
[----:B-1----:R-:W-:Y:S01]  /*57a0*/  IMAD.MOV.U32 R12, RZ, RZ, R190 ;  /* 0x000000ffff0c7224 */ /* 0x002fe200078e00be */
[----:B------:R-:W-:Y:S02]  /*57b0*/  @!P0 FSEL R12, R190, -INF , !P2 ;  /* 0xff800000be0c8808 */ /* 0x000fe40005000000 */
[----:B------:R-:W-:Y:S03]  /*57c0*/  @!P0 ISETP.GE.AND P2, PT, R6, R10, PT ;  /* 0x0000000a0600820c */ /* 0x000fe60003f46270 */
[--C-:B------:R-:W-:Y:S01]  /*57d0*/  FFMA.FTZ R12, R12, UR12, -R8.reuse ;  /* 0x0000000c0c0c7c23 */ /* 0x100fe20008010808 */
[----:B----4-:R-:W-:Y:S03]  /*57e0*/  MOV R13, R191 ;  /* 0x000000bf000d7202 */ /* 0x010fe60000000f00 */
[----:B------:R1:W-:Y:S01]  /*57f0*/  MUFU.EX2 R234, R12 ;  /* 0x0000000c00ea7308 */ /* 0x0003e20000000800 */
[----:B------:R-:W-:Y:S02]  /*5800*/  @!P0 FSEL R13, R191, -INF , !P2 ;  /* 0xff800000bf0d8808 */ /* 0x000fe40005000000 */
[-C--:B------:R-:W-:Y:S03]  /*5810*/  @!P0 ISETP.GE.AND P2, PT, R7, R4.reuse, PT ;  /* 0x000000040700820c */ /* 0x080fe60003f46270 */
[----:B------:R-:W-:Y:S04]  /*5820*/  FFMA.FTZ R13, R13, UR12, -R8 ;  /* 0x0000000c0d0d7c23 */ /* 0x000fe80008010808 */
[----:B------:R4:W-:Y:S01]  /*5830*/  MUFU.EX2 R235, R13 ;  /* 0x0000000d00eb7308 */ /* 0x0009e20000000800 */
[----:B-1----:R-:W-:Y:S01]  /*5840*/  IMAD.MOV.U32 R12, RZ, RZ, R198 ;  /* 0x000000ffff0c7224 */ /* 0x002fe200078e00c6 */
[----:B------:R-:W-:Y:S02]  /*5850*/  @!P0 FSEL R12, R198, -INF , !P2 ;  /* 0xff800000c60c8808 */ /* 0x000fe40005000000 */
[----:B------:R-:W-:Y:S03]  /*5860*/  @!P0 ISETP.GE.AND P2, PT, R6, R4, PT ;  /* 0x000000040600820c */ /* 0x000fe60003f46270 */
[----:B------:R-:W-:Y:S04]  /*5870*/  FFMA.FTZ R12, R12, UR12, -R3 ;  /* 0x0000000c0c0c7c23 */ /* 0x000fe80008010803 */
[----:B------:R1:W-:Y:S01]  /*5880*/  MUFU.EX2 R242, R12 ;  /* 0x0000000c00f27308 */ /* 0x0003e20000000800 */
[----:B----4-:R-:W-:Y:S02]  /*5890*/  MOV R13, R197 ;  /* 0x000000c5000d7202 */ /* 0x010fe40000000f00 */
[----:B------:R-:W-:Y:S02]  /*58a0*/  @!P0 FSEL R13, R197, -INF , !P2 ;  /* 0xff800000c50d8808 */ /* 0x000fe40005000000 */
[-C--:B------:R-:W-:Y:S01]  /*58b0*/  @!P0 ISETP.GE.AND P2, PT, R7, R5.reuse, PT ;  /* 0x000000050700820c */ /* 0x080fe20003f46270 */
[----:B------:R-:W-:Y:S03]  /*58c0*/  IMAD.MOV.U32 R7, RZ, RZ, R225 ;  /* 0x000000ffff077224 */ /* 0x000fe600078e00e1 */
[----:B------:R-:W-:Y:S02]  /*58d0*/  @!P0 FSEL R7, R225, -INF , !P2 ;  /* 0xff800000e1078808 */ /* 0x000fe40005000000 */
[----:B------:R-:W-:Y:S01]  /*58e0*/  @!P0 ISETP.GE.AND P2, PT, R6, R5, PT ;  /* 0x000000050600820c */ /* 0x000fe20003f46270 */
[C---:B------:R-:W-:Y:S02]  /*58f0*/  @!P0 VIADD R6, R0.reuse, 0x18 ;  /* 0x0000001800068836 */ /* 0x040fe40000000000 */
[--C-:B------:R-:W-:Y:S01]  /*5900*/  FFMA.FTZ R7, R7, UR12, -R2.reuse ;  /* 0x0000000c07077c23 */ /* 0x100fe20008010802 */
[----:B------:R-:W-:Y:S02]  /*5910*/  @!P0 VIADD R0, R0, 0x19 ;  /* 0x0000001900008836 */ /* 0x000fe40000000000 */
[--C-:B-1----:R-:W-:Y:S01]  /*5920*/  FFMA.FTZ R12, R13, UR12, -R3.reuse ;  /* 0x0000000c0d0c7c23 */ /* 0x102fe20008010803 */
[----:B------:R1:W-:Y:S01]  /*5930*/  MUFU.EX2 R250, R7 ;  /* 0x0000000700fa7308 */ /* 0x0003e20000000800 */
[----:B------:R-:W-:Y:S02]  /*5940*/  @!P0 ISETP.GE.AND P4, PT, R6, R11, PT ;  /* 0x0000000b0600820c */ /* 0x000fe40003f86270 */
[-C--:B------:R-:W-:Y:S02]  /*5950*/  @!P0 ISETP.GE.AND P5, PT, R0, R10.reuse, PT ;  /* 0x0000000a0000820c */ /* 0x080fe40003fa6270 */
[C---:B------:R-:W-:Y:S02]  /*5960*/  @!P0 ISETP.GE.AND P6, PT, R6.reuse, R10, PT ;  /* 0x0000000a0600820c */ /* 0x040fe40003fc6270 */
[----:B------:R-:W4:Y:S03]  /*5970*/  S2R R10, SR_TID.X ;  /* 0x00000000000a7919 */ /* 0x000f260000002100 */
[----:B------:R3:W4:Y:S01]  /*5980*/  MUFU.EX2 R241, R12 ;  /* 0x0000000c00f17308 */ /* 0x0007220000000800 */
[----:B-1----:R-:W-:Y:S02]  /*5990*/  MOV R7, R193 ;  /* 0x000000c100077202 */ /* 0x002fe40000000f00 */
[----:B---3--:R-:W-:Y:S02]  /*59a0*/  MOV R12, R203 ;  /* 0x000000cb000c7202 */ /* 0x008fe40000000f00 */
[----:B------:R-:W-:Y:S02]  /*59b0*/  @!P0 FSEL R12, R203, -INF , !P2 ;  /* 0xff800000cb0c8808 */ /* 0x000fe40005000000 */
[-C--:B------:R-:W-:Y:S03]  /*59c0*/  @!P0 ISETP.GE.AND P2, PT, R6, R4.reuse, PT ;  /* 0x000000040600820c */ /* 0x080fe60003f46270 */
[----:B------:R-:W-:Y:S01]  /*59d0*/  FFMA.FTZ R12, R12, UR12, -R2 ;  /* 0x0000000c0c0c7c23 */ /* 0x000fe20008010802 */
[----:B------:R-:W-:Y:S02]  /*59e0*/  @!P0 FSEL R7, R193, -INF , !P2 ;  /* 0xff800000c1078808 */ /* 0x000fe40005000000 */
[----:B------:R-:W-:Y:S01]  /*59f0*/  @!P0 ISETP.GE.AND P2, PT, R0, R4, PT ;  /* 0x000000040000820c */ /* 0x000fe20003f46270 */
[----:B------:R-:W-:Y:S01]  /*5a00*/  MUFU.EX2 R247, R12 ;  /* 0x0000000c00f77308 */ /* 0x000fe20000000800 */
[----:B------:R-:W-:Y:S01]  /*5a10*/  MOV R4, R192 ;  /* 0x000000c000047202 */ /* 0x000fe20000000f00 */
[--C-:B------:R-:W-:Y:S01]  /*5a20*/  FFMA.FTZ R7, R7, UR12, -R3.reuse ;  /* 0x0000000c07077c23 */ /* 0x100fe20008010803 */
[----:B------:R-:W-:Y:S02]  /*5a30*/  @!P0 FSEL R4, R192, -INF , !P2 ;  /* 0xff800000c0048808 */ /* 0x000fe40005000000 */
[----:B------:R-:W-:Y:S02]  /*5a40*/  @!P0 ISETP.GE.AND P2, PT, R0, R11, PT ;  /* 0x0000000b0000820c */ /* 0x000fe40003f46270 */
[----:B------:R-:W1:Y:S01]  /*5a50*/  S2R R11, SR_TID.X ;  /* 0x00000000000b7919 */ /* 0x000e620000002100 */
[----:B------:R-:W-:Y:S02]  /*5a60*/  FFMA.FTZ R3, R4, UR12, -R3 ;  /* 0x0000000c04037c23 */ /* 0x000fe40008010803 */
[----:B------:R3:W-:Y:S01]  /*5a70*/  MUFU.EX2 R240, R7 ;  /* 0x0000000700f07308 */ /* 0x0007e20000000800 */
[----:B----4-:R-:W-:Y:S04]  /*5a80*/  SHF.L.U32 R10, R10, 0x5, RZ ;  /* 0x000000050a0a7819 */ /* 0x010fe800000006ff */
[----:B------:R-:W-:Y:S05]  /*5a90*/  LOP3.LUT R10, R10, 0x7a00, RZ, 0xc0, !PT ;  /* 0x00007a000a0a7812 */ /* 0x000fea00078ec0ff */
[----:B------:R4:W-:Y:S01]  /*5aa0*/  MUFU.EX2 R239, R3 ;  /* 0x0000000300ef7308 */ /* 0x0009e20000000800 */
[----:B---3--:R-:W-:Y:S01]  /*5ab0*/  IMAD.MOV.U32 R7, RZ, RZ, R37 ;  /* 0x000000ffff077224 */ /* 0x008fe200078e0025 */
[----:B------:R-:W-:Y:S02]  /*5ac0*/  @!P0 FSEL R7, R37, -INF , !P4 ;  /* 0xff80000025078808 */ /* 0x000fe40006000000 */
[-C--:B------:R-:W-:Y:S01]  /*5ad0*/  @!P0 ISETP.GE.AND P4, PT, R6, R5.reuse, PT ;  /* 0x000000050600820c */ /* 0x080fe20003f86270 */
[----:B------:R-:W-:Y:S01]  /*5ae0*/  IMAD.MOV.U32 R6, RZ, RZ, R189 ;  /* 0x000000ffff067224 */ /* 0x000fe200078e00bd */
[----:B------:R-:W-:Y:S01]  /*5af0*/  @!P0 FSEL R6, R189, -INF , !P6 ;  /* 0xff800000bd068808 */ /* 0x000fe20007000000 */
[--C-:B------:R-:W-:Y:S01]  /*5b00*/  FFMA.FTZ R4, R7, UR12, -R9.reuse ;  /* 0x0000000c07047c23 */ /* 0x100fe20008010809 */
[----:B----4-:R-:W-:Y:S02]  /*5b10*/  MOV R3, R222 ;  /* 0x000000de00037202 */ /* 0x010fe40000000f00 */
[----:B------:R-:W-:Y:S01]  /*5b20*/  @!P0 FSEL R3, R222, -INF , !P2 ;  /* 0xff800000de038808 */ /* 0x000fe20005000000 */
[----:B------:R3:W-:Y:S01]  /*5b30*/  MUFU.EX2 R36, R4 ;  /* 0x0000000400247308 */ /* 0x0007e20000000800 */
[----:B------:R-:W-:Y:S01]  /*5b40*/  @!P0 ISETP.GE.AND P2, PT, R0, R5, PT ;  /* 0x000000050000820c */ /* 0x000fe20003f46270 */
[--C-:B------:R-:W-:Y:S01]  /*5b50*/  FFMA.FTZ R5, R6, UR12, -R8.reuse ;  /* 0x0000000c06057c23 */ /* 0x100fe20008010808 */
[----:B------:R-:W-:Y:S01]  /*5b60*/  IADD3 R0, PT, PT, R186, 0x20000, RZ ;  /* 0x00020000ba007810 */ /* 0x000fe20007ffe0ff */
[----:B------:R-:W-:Y:S01]  /*5b70*/  FFMA.FTZ R9, R3, UR12, -R9 ;  /* 0x0000000c03097c23 */ /* 0x000fe20008010809 */
[----:B------:R-:W-:Y:S01]  /*5b80*/  F2FP.BF16.F32.PACK_AB R3, R46, R47 ;  /* 0x0000002f2e03723e */ /* 0x000fe200000010ff */
[----:B------:R-:W-:Y:S01]  /*5b90*/  IMAD.MOV.U32 R6, RZ, RZ, R199 ;  /* 0x000000ffff067224 */ /* 0x000fe200078e00c7 */
[----:B------:R-:W-:Y:S01]  /*5ba0*/  @!P0 FSEL R6, R199, -INF , !P2 ;  /* 0xff800000c7068808 */ /* 0x000fe20005000000 */
[----:B------:R-:W-:Y:S01]  /*5bb0*/  @P1 VIADD R187, R0, 0xffffffe0 ;  /* 0xffffffe000bb1836 */ /* 0x000fe20000000000 */
[----:B------:R-:W-:Y:S01]  /*5bc0*/  F2FP.BF16.F32.PACK_AB R0, R223, R224 ;  /* 0x000000e0df00723e */ /* 0x000fe200000010ff */
[----:B------:R4:W-:Y:S01]  /*5bd0*/  STS [R186+0x20000], R3 ;  /* 0x02000003ba007388 */ /* 0x0009e20000000800 */
[----:B------:R4:W-:Y:S01]  /*5be0*/  MUFU.EX2 R231, R5 ;  /* 0x0000000500e77308 */ /* 0x0009e20000000800 */
[----:B-1----:R-:W-:Y:S02]  /*5bf0*/  LOP3.LUT R11, R11, 0x8, RZ, 0xc0, !PT ;  /* 0x000000080b0b7812 */ /* 0x002fe400078ec0ff */
[----:B------:R1:W-:Y:S02]  /*5c00*/  STS [R186+0x20400], R0 ;  /* 0x02040000ba007388 */ /* 0x0003e40000000800 */
[----:B------:R-:W-:Y:S02]  /*5c10*/  LOP3.LUT R10, R10, R213, R11, 0xf6, !PT ;  /* 0x000000d50a0a7212 */ /* 0x000fe400078ef60b */
[----:B---3--:R-:W-:Y:S03]  /*5c20*/  MOV R4, R188 ;  /* 0x000000bc00047202 */ /* 0x008fe60000000f00 */
[----:B------:R-:W3:Y:S01]  /*5c30*/  MUFU.EX2 R219, R9 ;  /* 0x0000000900db7308 */ /* 0x000ee20000000800 */
[----:B------:R-:W-:Y:S02]  /*5c40*/  @!P0 FSEL R4, R188, -INF , !P5 ;  /* 0xff800000bc048808 */ /* 0x000fe40006800000 */
[----:B------:R-:W-:Y:S03]  /*5c50*/  LEA R205, R10, UR4, 0x1 ;  /* 0x000000040acd7c11 */ /* 0x000fe6000f8e08ff */
[----:B------:R-:W-:Y:S01]  /*5c60*/  FFMA.FTZ R8, R4, UR12, -R8 ;  /* 0x0000000c04087c23 */ /* 0x000fe20008010808 */
[----:B------:R-:W-:Y:S02]  /*5c70*/  F2FP.BF16.F32.PACK_AB R4, R237, R238 ;  /* 0x000000eeed04723e */ /* 0x000fe400000010ff */
[----:B----4-:R-:W-:Y:S01]  /*5c80*/  F2FP.BF16.F32.PACK_AB R5, R44, R45 ;  /* 0x0000002d2c05723e */ /* 0x010fe200000010ff */
[----:B------:R-:W4:Y:S01]  /*5c90*/  MUFU.EX2 R230, R8 ;  /* 0x0000000800e67308 */ /* 0x000f220000000800 */
[C---:B------:R-:W-:Y:S02]  /*5ca0*/  IADD3 R181, PT, PT, R205.reuse, R211, RZ ;  /* 0x000000d3cdb57210 */ /* 0x040fe40007ffe0ff */
[----:B------:R-:W-:Y:S02]  /*5cb0*/  IADD3 R182, PT, PT, R205, R215, RZ ;  /* 0x000000d7cdb67210 */ /* 0x000fe40007ffe0ff */
[----:B------:R-:W-:Y:S02]  /*5cc0*/  MOV R3, R200 ;  /* 0x000000c800037202 */ /* 0x000fe40000000f00 */
[----:B------:R-:W-:Y:S02]  /*5cd0*/  @!P0 FSEL R3, R200, -INF , !P4 ;  /* 0xff800000c8038808 */ /* 0x000fe40006000000 */
[----:B-1----:R-:W-:Y:S03]  /*5ce0*/  IADD3 R0, PT, PT, R186, R16, RZ ;  /* 0x00000010ba007210 */ /* 0x002fe60007ffe0ff */
[--C-:B------:R-:W-:Y:S01]  /*5cf0*/  FFMA.FTZ R7, R3, UR12, -R2.reuse ;  /* 0x0000000c03077c23 */ /* 0x100fe20008010802 */
[----:B------:R-:W-:Y:S01]  /*5d00*/  F2FP.BF16.F32.PACK_AB R3, R251, R252 ;  /* 0x000000fcfb03723e */ /* 0x000fe200000010ff */
[----:B------:R1:W-:Y:S01]  /*5d10*/  STS [R0+0x20000], R5 ;  /* 0x0200000500007388 */ /* 0x0003e20000000800 */
[----:B------:R-:W-:Y:S01]  /*5d20*/  FFMA.FTZ R2, R6, UR12, -R2 ;  /* 0x0000000c06027c23 */ /* 0x000fe20008010802 */
[----:B------:R-:W-:Y:S01]  /*5d30*/  F2FP.BF16.F32.PACK_AB R6, R20, R19 ;  /* 0x000000131406723e */ /* 0x000fe200000010ff */
[----:B------:R-:W-:Y:S01]  /*5d40*/  MUFU.EX2 R244, R7 ;  /* 0x0000000700f47308 */ /* 0x000fe20000000800 */
[----:B------:R3:W-:Y:S04]  /*5d50*/  STS [R0+0x20400], R4 ;  /* 0x0204000400007388 */ /* 0x0007e80000000800 */
[----:B------:R4:W-:Y:S05]  /*5d60*/  STS [R186+0x21000], R3 ;  /* 0x02100003ba007388 */ /* 0x0009ea0000000800 */
[----:B------:R3:W2:Y:S01]  /*5d70*/  MUFU.EX2 R243, R2 ;  /* 0x0000000200f37308 */ /* 0x0006a20000000800 */
[----:B------:R-:W-:Y:S01]  /*5d80*/  STS [R186+0x21400], R6 ;  /* 0x02140006ba007388 */ /* 0x000fe20000000800 */
[----:B-1----:R-:W-:Y:S01]  /*5d90*/  F2FP.BF16.F32.PACK_AB R5, R245, R246 ;  /* 0x000000f6f505723e */ /* 0x002fe200000010ff */
[----:B---3--:R-:W-:Y:S01]  /*5da0*/  IMAD.IADD R2, R16, 0x1, R187 ;  /* 0x0000000110027824 */ /* 0x008fe200078e02bb */
[----:B------:R-:W-:Y:S03]  /*5db0*/  F2FP.BF16.F32.PACK_AB R4, R18, R17 ;  /* 0x000000111204723e */ /* 0x000fe600000010ff */
[----:B------:R1:W-:Y:S01]  /*5dc0*/  STS [R0+0x21000], R5 ;  /* 0x0210000500007388 */ /* 0x0003e20000000800 */
[----:B----4-:R-:W-:Y:S03]  /*5dd0*/  F2FP.BF16.F32.PACK_AB R3, R40, R41 ;  /* 0x000000292803723e */ /* 0x010fe600000010ff */
[----:B------:R3:W-:Y:S04]  /*5de0*/  STS [R0+0x21400], R4 ;  /* 0x0214000400007388 */ /* 0x0007e80000000800 */
[----:B------:R4:W-:Y:S01]  /*5df0*/  STS [R187], R3 ;  /* 0x00000003bb007388 */ /* 0x0009e20000000800 */
[----:B-1----:R-:W-:Y:S02]  /*5e00*/  F2FP.BF16.F32.PACK_AB R5, R241, R242 ;  /* 0x000000f2f105723e */ /* 0x002fe400000010ff */
[----:B---3--:R-:W-:Y:S02]  /*5e10*/  F2FP.BF16.F32.PACK_AB R0, R235, R234 ;  /* 0x000000eaeb00723e */ /* 0x008fe400000010ff */
[----:B------:R-:W-:Y:S02]  /*5e20*/  F2FP.BF16.F32.PACK_AB R4, R219, R36 ;  /* 0x00000024db04723e */ /* 0x000fe400000010ff */
[----:B----4-:R-:W-:Y:S01]  /*5e30*/  F2FP.BF16.F32.PACK_AB R3, R230, R231 ;  /* 0x000000e7e603723e */ /* 0x010fe200000010ff */
[----:B------:R1:W-:Y:S04]  /*5e40*/  STS [R187+0x400], R0 ;  /* 0x00040000bb007388 */ /* 0x0003e80000000800 */
[----:B------:R3:W-:Y:S04]  /*5e50*/  STS [R2], R4 ;  /* 0x0000000402007388 */ /* 0x0007e80000000800 */
[----:B------:R2:W-:Y:S04]  /*5e60*/  STS [R2+0x400], R3 ;  /* 0x0004000302007388 */ /* 0x0005e80000000800 */
[----:B------:R4:W-:Y:S01]  /*5e70*/  STS [R187+0x1000], R5 ;  /* 0x00100005bb007388 */ /* 0x0009e20000000800 */
[----:B-1----:R-:W-:Y:S02]  /*5e80*/  LOP3.LUT R0, R207, 0x8, RZ, 0xc0, !PT ;  /* 0x00000008cf007812 */ /* 0x002fe400078ec0ff */
[----:B---3--:R-:W-:Y:S02]  /*5e90*/  F2FP.BF16.F32.PACK_AB R4, R239, R240 ;  /* 0x000000f0ef04723e */ /* 0x008fe400000010ff */
[----:B------:R-:W-:Y:S02]  /*5ea0*/  LOP3.LUT R0, R218, R213, R0, 0xf6, !PT ;  /* 0x000000d5da007212 */ /* 0x000fe400078ef600 */
[----:B--2---:R-:W-:Y:S02]  /*5eb0*/  F2FP.BF16.F32.PACK_AB R3, R243, R244 ;  /* 0x000000f4f303723e */ /* 0x004fe400000010ff */
[----:B------:R-:W-:Y:S02]  /*5ec0*/  LEA R196, R0, UR4, 0x1 ;  /* 0x0000000400c47c11 */ /* 0x000fe4000f8e08ff */
[----:B----4-:R-:W-:Y:S03]  /*5ed0*/  F2FP.BF16.F32.PACK_AB R5, R247, R250 ;  /* 0x000000faf705723e */ /* 0x010fe600000010ff */
[C---:B------:R-:W-:Y:S02]  /*5ee0*/  IMAD.IADD R180, R196.reuse, 0x1, R215 ;  /* 0x00000001c4b47824 */ /* 0x040fe400078e02d7 */
[----:B------:R-:W-:Y:S02]  /*5ef0*/  STS [R187+0x1400], R5 ;  /* 0x00140005bb007388 */ /* 0x000fe40000000800 */
[C---:B------:R-:W-:Y:S02]  /*5f00*/  IMAD.IADD R0, R211.reuse, 0x1, R180 ;  /* 0x00000001d3007824 */ /* 0x040fe400078e02b4 */
[----:B------:R-:W-:Y:S04]  /*5f10*/  STS [R2+0x1000], R4 ;  /* 0x0010000402007388 */ /* 0x000fe80000000800 */
[----:B------:R1:W-:Y:S04]  /*5f20*/  STS [R2+0x1400], R3 ;  /* 0x0014000302007388 */ /* 0x0003e80000000800 */
[----:B------:R-:W-:Y:S08]  /*5f30*/  LDSM.16.M88.4 R32, [R196+0x8000] ;  /* 0x00800000c420783b */ /* 0x000ff00000000200 */
[----:B------:R-:W2:Y:S08]  /*5f40*/  LDSM.16.M88.4 R16, [R205+0x14000] ;  /* 0x01400000cd10783b */ /* 0x000eb00000000200 */
[----:B------:R-:W3:Y:S01]  /*5f50*/  LDSM.16.M88.4 R28, [R196+0x9000] ;  /* 0x00900000c41c783b */ /* 0x000ee20000000200 */
[----:B-1----:R-:W-:Y:S01]  /*5f60*/  IMAD.IADD R3, R196, 0x1, R211 ;  /* 0x00000001c4037824 */ /* 0x002fe200078e02d3 */
[----:B------:R-:W-:Y:S06]  /*5f70*/  IADD3 R2, PT, PT, R211, R182, RZ ;  /* 0x000000b6d3027210 */ /* 0x000fec0007ffe0ff */
[----:B------:R-:W1:Y:S08]  /*5f80*/  LDSM.16.M88.4 R164, [R205+0x14800] ;  /* 0x01480000cda4783b */ /* 0x000e700000000200 */
        /* <DEDUP_REMOVED lines=19> */
[-C--:B------:R-:W-:Y:S01]  /*60c0*/  HMMA.16816.F32.BF16 R28, R176, R166.reuse, R28 ;  /* 0x000000a6b01c723c */ /* 0x080fe2000004181c */
[----:B------:R-:W1:Y:S07]  /*60d0*/  LDSM.16.M88.4 R176, [R182+0x14000] ;  /* 0x01400000b6b0783b */ /* 0x000e6e0000000200 */
[----:B------:R-:W-:Y:S01]  /*60e0*/  HMMA.16816.F32.BF16 R32, R168, R166, R32 ;  /* 0x000000a6a820723c */ /* 0x000fe20000041820 */
[----:B------:R-:W2:Y:S08]  /*60f0*/  LDSM.16.M88.4 R164, [R180+0x9000] ;  /* 0x00900000b4a4783b */ /* 0x000eb00000000200 */
[----:B------:R-:W3:Y:S01]  /*6100*/  LDSM.16.M88.4 R168, [R182+0x14800] ;  /* 0x01480000b6a8783b */ /* 0x000ee20000000200 */
[-C--:B-1----:R-:W-:Y:S08]  /*6110*/  HMMA.16816.F32.BF16 R4, R172, R176.reuse, R4 ;  /* 0x000000b0ac04723c */ /* 0x082ff00000041804 */
[C---:B--2---:R-:W-:Y:S08]  /*6120*/  HMMA.16816.F32.BF16 R8, R164.reuse, R176, R8 ;  /* 0x000000b0a408723c */ /* 0x044ff00000041808 */
[-C--:B------:R-:W-:Y:S08]  /*6130*/  HMMA.16816.F32.BF16 R12, R164, R178.reuse, R12 ;  /* 0x000000b2a40c723c */ /* 0x080ff0000004180c */
[C---:B------:R-:W-:Y:S01]  /*6140*/  HMMA.16816.F32.BF16 R16, R172.reuse, R178, R16 ;  /* 0x000000b2ac10723c */ /* 0x040fe20000041810 */
[----:B------:R-:W-:Y:S07]  /*6150*/  LDSM.16.M88.4 R176, [R181+0x18800] ;  /* 0x01880000b5b0783b */ /* 0x000fee0000000200 */
[-C--:B---3--:R-:W-:Y:S08]  /*6160*/  HMMA.16816.F32.BF16 R20, R172, R168.reuse, R20 ;  /* 0x000000a8ac14723c */ /* 0x088ff00000041814 */
        /* <DEDUP_REMOVED lines=28> */
[----:B------:R1:W2:Y:S08]  /*6330*/  LDSM.16.M88.4 R164, [R181+0x18000] ;  /* 0x01800000b5a4783b */ /* 0x0002b00000000200 */
[----:B------:R3:W4:Y:S01]  /*6340*/  LDSM.16.M88.4 R172, [R3+0xb000] ;  /* 0x00b0000003ac783b */ /* 0x0007220000000200 */
[----:B-1----:R-:W-:Y:S01]  /*6350*/  MOV R181, R185 ;  /* 0x000000b900b57202 */ /* 0x002fe20000000f00 */
[----:B---3--:R-:W-:Y:S01]  /*6360*/  IMAD.MOV.U32 R3, RZ, RZ, R184 ;  /* 0x000000ffff037224 */ /* 0x008fe200078e00b8 */
[-C--:B--2---:R-:W-:Y:S08]  /*6370*/  HMMA.16816.F32.BF16 R4, R168, R164.reuse, R4 ;  /* 0x000000a4a804723c */ /* 0x084ff00000041804 */
[C---:B----4-:R-:W-:Y:S01]  /*6380*/  HMMA.16816.F32.BF16 R8, R172.reuse, R164, R8 ;  /* 0x000000a4ac08723c */ /* 0x050fe20000041808 */
[----:B------:R-:W-:Y:S01]  /*6390*/  IMAD.U32 R164, RZ, RZ, UR10 ;  /* 0x0000000affa47e24 */ /* 0x000fe2000f8e00ff */
[----:B------:R-:W-:Y:S04]  /*63a0*/  MOV R165, UR11 ;  /* 0x0000000b00a57c02 */ /* 0x000fe80008000f00 */
[C---:B------:R-:W-:Y:S02]  /*63b0*/  LEA R184, P0, R183.reuse, R164, 0x2 ;  /* 0x000000a4b7b87211 */ /* 0x040fe400078010ff */
[-C--:B------:R-:W-:Y:S03]  /*63c0*/  HMMA.16816.F32.BF16 R12, R172, R166.reuse, R12 ;  /* 0x000000a6ac0c723c */ /* 0x080fe6000004180c */
[----:B------:R-:W-:Y:S05]  /*63d0*/  LEA.HI.X R185, R183, R165, RZ, 0x2, P0 ;  /* 0x000000a5b7b97211 */ /* 0x000fea00000f14ff */
[C---:B------:R-:W-:Y:S01]  /*63e0*/  HMMA.16816.F32.BF16 R16, R168.reuse, R166, R16 ;  /* 0x000000a6a810723c */ /* 0x040fe20000041810 */
[----:B------:R-:W2:Y:S04]  /*63f0*/  LDG.E R183, desc[UR32][R184.64] ;  /* 0x00000020b8b77981 */ /* 0x000ea8000c1e1900 */
[----:B------:R-:W-:Y:S03]  /*6400*/  LDSM.16.M88.4 R164, [R180+0xa000] ;  /* 0x00a00000b4a4783b */ /* 0x000fe60000000200 */
[-C--:B------:R-:W-:Y:S08]  /*6410*/  HMMA.16816.F32.BF16 R20, R168, R176.reuse, R20 ;  /* 0x000000b0a814723c */ /* 0x080ff00000041814 */
[C---:B------:R-:W-:Y:S04]  /*6420*/  HMMA.16816.F32.BF16 R24, R172.reuse, R176, R24 ;  /* 0x000000b0ac18723c */ /* 0x040fe80000041818 */
[----:B------:R-:W-:Y:S01]  /*6430*/  IMAD.MOV.U32 R176, RZ, RZ, R181 ;  /* 0x000000ffffb07224 */ /* 0x000fe200078e00b5 */
[----:B------:R-:W-:Y:S01]  /*6440*/  MOV R177, R3 ;  /* 0x0000000300b17202 */ /* 0x000fe20000000f00 */
[----:B------:R-:W3:Y:S02]  /*6450*/  LDG.E R181, desc[UR32][R184.64+0x20] ;  /* 0x00002020b8b57981 */ /* 0x000ee4000c1e1900 */
[-C--:B------:R-:W-:Y:S02]  /*6460*/  HMMA.16816.F32.BF16 R28, R172, R178.reuse, R28 ;  /* 0x000000b2ac1c723c */ /* 0x080fe4000004181c */
[----:B------:R1:W-:Y:S06]  /*6470*/  LDSM.16.M88.4 R172, [R180+0xb000] ;  /* 0x00b00000b4ac783b */ /* 0x0003ec0000000200 */
[----:B------:R-:W-:Y:S02]  /*6480*/  HMMA.16816.F32.BF16 R32, R168, R178, R32 ;  /* 0x000000b2a820723c */ /* 0x000fe40000041820 */
[----:B------:R-:W4:Y:S08]  /*6490*/  LDSM.16.M88.4 R168, [R182+0x18000] ;  /* 0x01800000b6a8783b */ /* 0x000f300000000200 */
[----:B------:R-:W5:Y:S04]  /*64a0*/  LDG.E R3, desc[UR32][R184.64+0xa0] ;  /* 0x0000a020b8037981 */ /* 0x000f68000c1e1900 */
[----:B-1----:R1:W5:Y:S01]  /*64b0*/  LDG.E R180, desc[UR32][R184.64+0x80] ;  /* 0x00008020b8b47981 */ /* 0x002362000c1e1900 */
[-C--:B----4-:R-:W-:Y:S05]  /*64c0*/  HMMA.16816.F32.BF16 R4, R164, R168.reuse, R4 ;  /* 0x000000a8a404723c */ /* 0x090fea0000041804 */
[----:B-1----:R-:W-:Y:S01]  /*64d0*/  IMAD.MOV.U32 R184, RZ, RZ, R176 ;  /* 0x000000ffffb87224 */ /* 0x002fe200078e00b0 */
[----:B------:R-:W-:Y:S02]  /*64e0*/  MOV R185, R177 ;  /* 0x000000b100b97202 */ /* 0x000fe40000000f00 */
[C---:B------:R-:W-:Y:S01]  /*64f0*/  HMMA.16816.F32.BF16 R8, R172.reuse, R168, R8 ;  /* 0x000000a8ac08723c */ /* 0x040fe20000041808 */
[----:B------:R-:W-:Y:S07]  /*6500*/  LDSM.16.M88.4 R176, [R2+0x18800] ;  /* 0x0188000002b0783b */ /* 0x000fee0000000200 */
        /* <DEDUP_REMOVED lines=8> */
[----:B------:R1:W-:Y:S08]  /*6590*/  LDSM.16.M88.4 R164, [R0+0xa000] ;  /* 0x00a0000000a4783b */ /* 0x0003f00000000200 */
[----:B------:R4:W4:Y:S01]  /*65a0*/  LDSM.16.M88.4 R168, [R2+0x18000] ;  /* 0x0180000002a8783b */ /* 0x0009220000000200 */
[----:B-1----:R-:W-:Y:S04]  /*65b0*/  FFMA.FTZ R0, -R184, R184, 1 ;  /* 0x3f800000b8007423 */ /* 0x002fe800000101b8 */
[----:B------:R-:W-:Y:S01]  /*65c0*/  FMUL.FTZ R0, R0, UR13 ;  /* 0x0000000d00007c20 */ /* 0x000fe20008410000 */
[----:B----4-:R-:W-:Y:S04]  /*65d0*/  FFMA.FTZ R2, -R185, R185, 1 ;  /* 0x3f800000b9027423 */ /* 0x010fe800000101b9 */
[----:B------:R-:W-:Y:S01]  /*65e0*/  FMUL.FTZ R2, R2, UR13 ;  /* 0x0000000d02027c20 */ /* 0x000fe20008410000 */
[-C--:B------:R-:W-:Y:S08]  /*65f0*/  HMMA.16816.F32.BF16 R4, R164, R168.reuse, R4 ;  /* 0x000000a8a404723c */ /* 0x080ff00000041804 */
[C---:B------:R-:W-:Y:S08]  /*6600*/  HMMA.16816.F32.BF16 R8, R172.reuse, R168, R8 ;  /* 0x000000a8ac08723c */ /* 0x040ff00000041808 */
[-C--:B------:R-:W-:Y:S08]  /*6610*/  HMMA.16816.F32.BF16 R12, R172, R170.reuse, R12 ;  /* 0x000000aaac0c723c */ /* 0x080ff0000004180c */
[C---:B------:R-:W-:Y:S08]  /*6620*/  HMMA.16816.F32.BF16 R16, R164.reuse, R170, R16 ;  /* 0x000000aaa410723c */ /* 0x040ff00000041810 */
[-C--:B------:R-:W-:Y:S08]  /*6630*/  HMMA.16816.F32.BF16 R20, R164, R176.reuse, R20 ;  /* 0x000000b0a414723c */ /* 0x080ff00000041814 */
        /* <DEDUP_REMOVED lines=8> */
[----:B------:R-:W-:Y:S01]  /*66c0*/  FMUL.FTZ R5, R46, R5 ;  /* 0x000000052e057220 */ /* 0x000fe20000410000 */
[----:B------:R1:W5:Y:S01]  /*66d0*/  LDL.LU R47, [R1+0x6c] ;  /* 0x00006c00012f7983 */ /* 0x0003620000300800 */
[----:B------:R-:W-:Y:S01]  /*66e0*/  FMUL.FTZ R17, R45, R16 ;  /* 0x000000102d117220 */ /* 0x000fe20000410000 */
[----:B------:R-:W-:Y:S01]  /*66f0*/  FMUL.FTZ R164, R44, R164 ;  /* 0x000000a42ca47220 */ /* 0x000fe20000410000 */
[----:B------:R-:W-:Y:S01]  /*6700*/  FFMA.FTZ R16, -R38, R38, 1 ;  /* 0x3f80000026107423 */ /* 0x000fe20000010126 */
[----:B------:R1:W5:Y:S01]  /*6710*/  LDL.LU R46, [R1+0x68] ;  /* 0x00006800012e7983 */ /* 0x0003620000300800 */
[----:B------:R-:W-:Y:S01]  /*6720*/  FMUL.FTZ R2, R5, R2 ;  /* 0x0000000205027220 */ /* 0x000fe20000410000 */
[----:B------:R-:W-:Y:S01]  /*6730*/  FFMA.FTZ R5, -R43, R43, 1 ;  /* 0x3f8000002b057423 */ /* 0x000fe2000001012b */
[C---:B------:R-:W-:Y:S01]  /*6740*/  FADD.FTZ R165, -R183.reuse, R21 ;  /* 0x00000015b7a57221 */ /* 0x040fe20000010100 */
[----:B------:R1:W5:Y:S01]  /*6750*/  LDL.LU R45, [R1+0x64] ;  /* 0x00006400012d7983 */ /* 0x0003620000300800 */
[C---:B------:R-:W-:Y:S01]  /*6760*/  FADD.FTZ R32, -R183.reuse, R32 ;  /* 0x00000020b7207221 */ /* 0x040fe20000010100 */
[----:B------:R-:W-:Y:S01]  /*6770*/  FMUL.FTZ R0, R4, R0 ;  /* 0x0000000004007220 */ /* 0x000fe20000410000 */
[----:B------:R-:W-:Y:S01]  /*6780*/  FMUL.FTZ R165, R40, R165 ;  /* 0x000000a528a57220 */ /* 0x000fe20000410000 */
[----:B------:R1:W5:Y:S01]  /*6790*/  LDL.LU R44, [R1+0x60] ;  /* 0x00006000012c7983 */ /* 0x0003620000300800 */
[----:B------:R-:W-:Y:S01]  /*67a0*/  FADD.FTZ R4, -R183, R20 ;  /* 0x00000014b7047221 */ /* 0x000fe20000010100 */
[----:B------:R-:W-:Y:S01]  /*67b0*/  FFMA.FTZ R20, -R42, R42, 1 ;  /* 0x3f8000002a147423 */ /* 0x000fe2000001012a */
[----:B------:R-:W-:Y:S01]  /*67c0*/  F2FP.BF16.F32.PACK_AB R2, R2, R0 ;  /* 0x000000000202723e */ /* 0x000fe200000010ff */
[----:B------:R1:W5:Y:S01]  /*67d0*/  LDL.LU R43, [R1+0x5c] ;  /* 0x00005c00012b7983 */ /* 0x0003620000300800 */
[----:B------:R-:W-:Y:S01]  /*67e0*/  FMUL.FTZ R21, R41, R4 ;  /* 0x0000000429157220 */ /* 0x000fe20000410000 */
[----:B------:R-:W-:Y:S01]  /*67f0*/  FFMA.FTZ R4, -R39, R39, 1 ;  /* 0x3f80000027047423 */ /* 0x000fe20000010127 */
[----:B------:R-:W-:Y:S01]  /*6800*/  FMUL.FTZ R16, R16, UR13 ;  /* 0x0000000d10107c20 */ /* 0x000fe20008410000 */
[----:B------:R1:W5:Y:S01]  /*6810*/  LDL.LU R42, [R1+0x58] ;  /* 0x00005800012a7983 */ /* 0x0003620000300800 */
[----:B------:R-:W-:Y:S01]  /*6820*/  FMUL.FTZ R5, R5, UR13 ;  /* 0x0000000d05057c20 */ /* 0x000fe20008410000 */
[----:B------:R-:W-:Y:S01]  /*6830*/  FMUL.FTZ R4, R4, UR13 ;  /* 0x0000000d04047c20 */ /* 0x000fe20008410000 */
[----:B------:R-:W-:Y:S01]  /*6840*/  FMUL.FTZ R0, R165, R16 ;  /* 0x00000010a5007220 */ /* 0x000fe20000410000 */
[----:B------:R1:W5:Y:S01]  /*6850*/  LDL.LU R41, [R1+0x54] ;  /* 0x0000540001297983 */ /* 0x0003620000300800 */
[----:B------:R-:W-:Y:S01]  /*6860*/  FMUL.FTZ R5, R17, R5 ;  /* 0x0000000511057220 */ /* 0x000fe20000410000 */
[----:B------:R-:W-:Y:S01]  /*6870*/  FFMA.FTZ R17, -R37, R37, 1 ;  /* 0x3f80000025117423 */ /* 0x000fe20000010125 */
[----:B------:R-:W-:Y:S01]  /*6880*/  FMUL.FTZ R4, R21, R4 ;  /* 0x0000000415047220 */ /* 0x000fe20000410000 */
[----:B------:R1:W5:Y:S01]  /*6890*/  LDL.LU R40, [R1+0x50] ;  /* 0x0000500001287983 */ /* 0x0003620000300800 */
[----:B------:R-:W-:Y:S01]  /*68a0*/  FADD.FTZ R33, -R183, R33 ;  /* 0x00000021b7217221 */ /* 0x000fe20000010100 */
[----:B------:R-:W-:Y:S01]  /*68b0*/  FMUL.FTZ R20, R20, UR13 ;  /* 0x0000000d14147c20 */ /* 0x000fe20008410000 */
[----:B------:R-:W-:Y:S01]  /*68c0*/  FMUL.FTZ R17, R17, UR13 ;  /* 0x0000000d11117c20 */ /* 0x000fe20008410000 */
[----:B------:R1:W5:Y:S01]  /*68d0*/  LDL.LU R39, [R1+0x4c] ;  /* 0x00004c0001277983 */ /* 0x0003620000300800 */
[----:B------:R-:W-:Y:S01]  /*68e0*/  F2FP.BF16.F32.PACK_AB R21, R0, R4 ;  /* 0x000000040015723e */ /* 0x000fe200000010ff */
[----:B------:R-:W-:Y:S01]  /*68f0*/  FMUL.FTZ R0, R36, R32 ;  /* 0x0000002024007220 */ /* 0x000fe20000410000 */
[----:B------:R-:W-:Y:S01]  /*6900*/  FMUL.FTZ R4, R219, R33 ;  /* 0x00000021db047220 */ /* 0x000fe20000410000 */
[----:B------:R1:W5:Y:S01]  /*6910*/  LDL.LU R38, [R1+0x48] ;  /* 0x0000480001267983 */ /* 0x0003620000300800 */
[----:B------:R-:W-:Y:S01]  /*6920*/  FMUL.FTZ R20, R164, R20 ;  /* 0x00000014a4147220 */ /* 0x000fe20000410000 */
[C---:B---3--:R-:W-:Y:S01]  /*6930*/  FADD.FTZ R6, -R181.reuse, R6 ;  /* 0x00000006b5067221 */ /* 0x048fe20000010100 */
[----:B------:R-:W-:Y:S01]  /*6940*/  FADD.FTZ R7, -R181, R7 ;  /* 0x00000007b5077221 */ /* 0x000fe20000010100 */
[----:B------:R1:W5:Y:S01]  /*6950*/  LDL.LU R37, [R1+0x44] ;  /* 0x0000440001257983 */ /* 0x0003620000300800 */
[----:B------:R-:W-:Y:S01]  /*6960*/  FMUL.FTZ R17, R0, R17 ;  /* 0x0000001100117220 */ /* 0x000fe20000410000 */
[----:B------:R-:W-:Y:S01]  /*6970*/  F2FP.BF16.F32.PACK_AB R20, R20, R5 ;  /* 0x000000051414723e */ /* 0x000fe200000010ff */
[----:B------:R-:W-:Y:S01]  /*6980*/  FMUL.FTZ R5, R224, R6 ;  /* 0x00000006e0057220 */ /* 0x000fe20000410000 */
[----:B------:R1:W5:Y:S01]  /*6990*/  LDL.LU R36, [R1+0x40] ;  /* 0x0000400001247983 */ /* 0x0003620000300800 */
[----:B------:R-:W-:Y:S01]  /*69a0*/  FMUL.FTZ R0, R223, R7 ;  /* 0x00000007df007220 */ /* 0x000fe20000410000 */
[----:B------:R-:W-:Y:S01]  /*69b0*/  FFMA.FTZ R6, -R222, R222, 1 ;  /* 0x3f800000de067423 */ /* 0x000fe200000101de */
[----:B------:R-:W-:Y:S01]  /*69c0*/  FFMA.FTZ R16, -R221, R221, 1 ;  /* 0x3f800000dd107423 */ /* 0x000fe200000101dd */
[----:B------:R-:W-:Y:S01]  /*69d0*/  MOV R224, 0x20 ;  /* 0x0000002000e07802 */ /* 0x000fe20000000f00 */
[----:B------:R-:W2:Y:S01]  /*69e0*/  S2R R219, SR_TID.X ;  /* 0x0000000000db7919 */ /* 0x000ea20000002100 */
[----:B------:R-:W-:Y:S01]  /*69f0*/  FFMA.FTZ R7, -R220, R220, 1 ;  /* 0x3f800000dc077423 */ /* 0x000fe200000101dc */
[----:B------:R-:W-:Y:S01]  /*6a00*/  FMUL.FTZ R6, R6, UR13 ;  /* 0x0000000d06067c20 */ /* 0x000fe20008410000 */
[----:B------:R-:W-:Y:S02]  /*6a10*/  FMUL.FTZ R16, R16, UR13 ;  /* 0x0000000d10107c20 */ /* 0x000fe40008410000 */
[----:B------:R-:W-:Y:S01]  /*6a20*/  FMUL.FTZ R7, R7, UR13 ;  /* 0x0000000d07077c20 */ /* 0x000fe20008410000 */
[----:B------:R-:W-:Y:S01]  /*6a30*/  FMUL.FTZ R6, R4, R6 ;  /* 0x0000000604067220 */ /* 0x000fe20000410000 */
[----:B------:R-:W-:Y:S02]  /*6a40*/  FMUL.FTZ R16, R5, R16 ;  /* 0x0000001005107220 */ /* 0x000fe40000410000 */
[----:B------:R-:W-:Y:S01]  /*6a50*/  FMUL.FTZ R7, R0, R7 ;  /* 0x0000000700077220 */ /* 0x000fe20000410000 */
[C---:B--2---:R-:W-:Y:S01]  /*6a60*/  LOP3.LUT R223, R219.reuse, 0x8, RZ, 0xc0, !PT ;  /* 0x00000008dbdf7812 */ /* 0x044fe200078ec0ff */
[C---:B------:R-:W-:Y:S01]  /*6a70*/  IMAD.SHL.U32 R222, R219.reuse, 0x20, RZ ;  /* 0x00000020dbde7824 */ /* 0x040fe200078e00ff */
[C---:B------:R-:W-:Y:S02]  /*6a80*/  SHF.L.U32 R221, R219.reuse, 0x6, RZ ;  /* 0x00000006dbdd7819 */ /* 0x040fe400000006ff */
[----:B------:R-:W-:Y:S01]  /*6a90*/  SHF.L.U32 R220, R219, 0x3, RZ ;  /* 0x00000003dbdc7819 */ /* 0x000fe200000006ff */
[----:B-1----:R-:W-:Y:S06]  /*6aa0*/  BRA.U !UP0, `(.L_x_905) ;  /* 0x0000000108f07547 */ /* 0x002fec000b800000 */
[----:B------:R-:W2:Y:S01]  /*6ab0*/  LDL.LU R166, [R1+0x1c] ;  /* 0x00001c0001a67983 */ /* 0x000ea20000300800 */
[----:B------:R-:W1:Y:S01]  /*6ac0*/  LDC R32, c[0x0][0x3b0] ;  /* 0x0000ec00ff207b82 */ /* 0x000e620000000800 */
[----:B------:R-:W-:Y:S01]  /*6ad0*/  IADD3 R4, P0, PT, RZ, -UR27, RZ ;  /* 0x8000001bff047c10 */ /* 0x000fe2000ff1e0ff */
[----:B------:R-:W-:Y:S01]  /*6ae0*/  ULOP3.LUT UR15, UR34, 0x1, URZ, 0xc0, !UPT ;  /* 0x00000001220f7892 */ /* 0x000fe2000f8ec0ff */
[----:B------:R-:W3:Y:S01]  /*6af0*/  LDL.LU R165, [R1+0x18] ;  /* 0x0000180001a57983 */ /* 0x000ee20000300800 */
[----:B------:R-:W-:Y:S02]  /*6b00*/  LOP3.LUT R185, R220, 0x38, RZ, 0xc0, !PT ;  /* 0x00000038dcb97812 */ /* 0x000fe400078ec0ff */
[----:B------:R-:W-:Y:S01]  /*6b10*/  UISETP.NE.U32.AND UP1, UPT, UR15, 0x1, UPT ;  /* 0x000000010f00788c */ /* 0x000fe2000bf25070 */
[----:B------:R-:W4:Y:S01]  /*6b20*/  LDL.LU R164, [R1+0x14] ;  /* 0x0000140001a47983 */ /* 0x000f220000300800 */
[C---:B------:R-:W-:Y:S01]  /*6b30*/  ISETP.GE.AND P4, PT, R185.reuse, UR8, PT ;  /* 0x00000008b9007c0c */ /* 0x040fe2000bf86270 */
[----:B------:R-:W3:Y:S01]  /*6b40*/  LDC R33, c[0x0][0x3b4] ;  /* 0x0000ed00ff217b82 */ /* 0x000ee20000000800 */
[----:B------:R-:W-:Y:S01]  /*6b50*/  USEL UR15, UR5, 0x4000, !UP1 ;  /* 0x00004000050f7887 */ /* 0x000fe2000c800000 */
[----:B------:R-:W-:Y:S04]  /*6b60*/  LOP3.LUT R167, R185, 0x40, RZ, 0xfc, !PT ;  /* 0x00000040b9a77812 */ /* 0x000fe800078efcff */
[----:B------:R-:W-:Y:S01]  /*6b70*/  ISETP.GE.AND P2, PT, R167, UR8, PT ;  /* 0x00000008a7007c0c */ /* 0x000fe2000bf46270 */
[----:B------:R-:W-:Y:S02]  /*6b80*/  VIADD R236, R236, UR15 ;  /* 0x0000000fecec7c36 */ /* 0x000fe40008000000 */
[----:B------:R-:W-:Y:S02]  /*6b90*/  VIADD R206, R206, UR15 ;  /* 0x0000000fcece7c36 */ /* 0x000fe40008000000 */
[----:B----4-:R-:W-:Y:S02]  /*6ba0*/  VIADD R164, R164, UR15 ;  /* 0x0000000fa4a47c36 */ /* 0x010fe40008000000 */
[----:B-1----:R-:W-:Y:S04]  /*6bb0*/  IMAD.SHL.U32 R0, R32, 0x40, RZ ;  /* 0x0000004020007824 */ /* 0x002fe800078e00ff */
[----:B------:R-:W-:Y:S05]  /*6bc0*/  IMAD.X R0, RZ, RZ, ~R0, P0 ;  /* 0x000000ffff007224 */ /* 0x000fea00000e0e00 */
[----:B------:R-:W-:Y:S04]  /*6bd0*/  SHF.R.S64 R4, R4, 0x1f, R0 ;  /* 0x0000001f04047819 */ /* 0x000fe80000001000 */
[----:B--2---:R-:W-:Y:S04]  /*6be0*/  IADD3 R166, P0, PT, R4, R166, RZ ;  /* 0x000000a604a67210 */ /* 0x004fe80007f1e0ff */
[----:B---3--:R-:W-:Y:S01]  /*6bf0*/  LEA.HI.X.SX32 R165, R0, R165, 0x1, P0 ;  /* 0x000000a500a57211 */ /* 0x008fe200000f0eff */
[----:B------:R1:W-:Y:S01]  /*6c00*/  STL [R1+0x1c], R166 ;  /* 0x00001ca601007387 */ /* 0x0003e20000100800 */
[--C-:B------:R-:W-:Y:S02]  /*6c10*/  @!P4 IMAD.MOV.U32 R4, RZ, RZ, R166.reuse ;  /* 0x000000ffff04c224 */ /* 0x100fe400078e00a6 */
[----:B------:R-:W-:Y:S01]  /*6c20*/  IMAD.SHL.U32 R0, R33, 0x40, RZ ;  /* 0x0000004021007824 */ /* 0x000fe200078e00ff */
[----:B------:R1:W-:Y:S01]  /*6c30*/  STL [R1+0x18], R165 ;  /* 0x000018a501007387 */ /* 0x0003e20000100800 */
[--C-:B------:R-:W-:Y:S03]  /*6c40*/  @!P4 IMAD.MOV.U32 R5, RZ, RZ, R165.reuse ;  /* 0x000000ffff05c224 */ /* 0x100fe600078e00a5 */
[----:B------:R1:W-:Y:S04]  /*6c50*/  STL [R1+0x14], R164 ;  /* 0x000014a401007387 */ /* 0x0003e80000100800 */
[----:B------:R-:W-:Y:S01]  /*6c60*/  @!PT LDS RZ, [RZ] ;  /* 0x00000000fffff984 */ /* 0x000fe20000000800 */
[----:B------:R-:W-:Y:S01]  /*6c70*/  @!PT LDS RZ, [RZ] ;  /* 0x00000000fffff984 */ /* 0x000fe20000000800 */
[----:B------:R-:W-:Y:S01]  /*6c80*/  @!PT LDS RZ, [RZ] ;  /* 0x00000000fffff984 */ /* 0x000fe20000000800 */
[----:B------:R2:W-:Y:S04]  /*6c90*/  @!P4 LDGSTS.E.BYPASS.LTC128B.128 [R164], desc[UR32][R4.64] ;  /* 0x0000000004a4cfae */ /* 0x0005e8000b981a20 */
[----:B------:R1:W-:Y:S04]  /*6ca0*/  @P4 STS.64 [R236], RZ ;  /* 0x000000ffec004388 */ /* 0x0003e80000000a00 */
[----:B------:R1:W-:Y:S01]  /*6cb0*/  @P4 STS.64 [R236+0x8], RZ ;  /* 0x000008ffec004388 */ /* 0x0003e20000000a00 */
[----:B--2---:R-:W-:Y:S02]  /*6cc0*/  @!P2 IMAD.MOV.U32 R4, RZ, RZ, R166 ;  /* 0x000000ffff04a224 */ /* 0x004fe400078e00a6 */
[----:B------:R-:W-:Y:S05]  /*6cd0*/  @!P2 IMAD.MOV.U32 R5, RZ, RZ, R165 ;  /* 0x000000ffff05a224 */ /* 0x000fea00078e00a5 */
[----:B------:R-:W-:Y:S01]  /*6ce0*/  @!PT LDS RZ, [RZ] ;  /* 0x00000000fffff984 */ /* 0x000fe20000000800 */
[----:B------:R-:W-:Y:S01]  /*6cf0*/  @!PT LDS RZ, [RZ] ;  /* 0x00000000fffff984 */ /* 0x000fe20000000800 */
[----:B------:R-:W-:Y:S01]  /*6d00*/  @!PT LDS RZ, [RZ] ;  /* 0x00000000fffff984 */ /* 0x000fe20000000800 */
[----:B------:R2:W-:Y:S04]  /*6d10*/  @!P2 LDGSTS.E.BYPASS.LTC128B.128 [R164+0x2000], desc[UR32][R4.64+0x80] ;  /* 0x0200008004a4afae */ /* 0x0005e8000b981a20 */
[----:B------:R1:W-:Y:S04]  /*6d20*/  @P2 STS.64 [R236+0x2000], RZ ;  /* 0x002000ffec002388 */ /* 0x0003e80000000a00 */
[----:B------:R1:W-:Y:S01]  /*6d30*/  @P2 STS.64 [R236+0x2008], RZ ;  /* 0x002008ffec002388 */ /* 0x0003e20000000a00 */
[C---:B--2---:R-:W-:Y:S04]  /*6d40*/  LEA R4, P0, R32.reuse, RZ, 0x6 ;  /* 0x000000ff20047211 */ /* 0x044fe800078030ff */
[----:B------:R-:W-:Y:S02]  /*6d50*/  LEA.HI.X R5, R32, RZ, RZ, 0x6, P0 ;  /* 0x000000ff20057211 */ /* 0x000fe400000f34ff */
[----:B------:R-:W-:Y:S04]  /*6d60*/  @!P4 IADD3 R4, P0, PT, R166, R4, RZ ;  /* 0x00000004a604c210 */ /* 0x000fe80007f1e0ff */
[----:B------:R-:W-:Y:S05]  /*6d70*/  @!P4 IADD3.X R5, PT, PT, R165, R5, R0, P0, !PT ;  /* 0x00000005a505c210 */ /* 0x000fea00007fe400 */
[----:B------:R-:W-:Y:S01]  /*6d80*/  @!PT LDS RZ, [RZ] ;  /* 0x00000000fffff984 */ /* 0x000fe20000000800 */
[----:B------:R-:W-:Y:S01]  /*6d90*/  @!PT LDS RZ, [RZ] ;  /* 0x00000000fffff984 */ /* 0x000fe20000000800 */
[----:B------:R-:W-:Y:S01]  /*6da0*/  @!PT LDS RZ, [RZ] ;  /* 0x00000000fffff984 */ /* 0x000fe20000000800 */
[----:B------:R2:W-:Y:S04]  /*6db0*/  @!P4 LDGSTS.E.BYPASS.LTC128B.128 [R164+0x1000], desc[UR32][R4.64] ;  /* 0x0100000004a4cfae */ /* 0x0005e8000b981a20 */
[----:B------:R1:W-:Y:S04]  /*6dc0*/  @P4 STS.64 [R236+0x1000], RZ ;  /* 0x001000ffec004388 */ /* 0x0003e80000000a00 */
[----:B------:R1:W-:Y:S01]  /*6dd0*/  @P4 STS.64 [R236+0x1008], RZ ;  /* 0x001008ffec004388 */ /* 0x0003e20000000a00 */
[C---:B--2---:R-:W-:Y:S04]  /*6de0*/  @!P2 LEA R4, P0, R32.reuse, R166, 0x6 ;  /* 0x000000a62004a211 */ /* 0x044fe800078030ff */
[----:B------:R-:W-:Y:S05]  /*6df0*/  @!P2 LEA.HI.X R5, R32, R165, R33, 0x6, P0 ;  /* 0x000000a52005a211 */ /* 0x000fea00000f3421 */
[----:B------:R-:W-:Y:S01]  /*6e00*/  @!PT LDS RZ, [RZ] ;  /* 0x00000000fffff984 */ /* 0x000fe20000000800 */
[----:B------:R-:W-:Y:S01]  /*6e10*/  @!PT LDS RZ, [RZ] ;  /* 0x00000000fffff984 */ /* 0x000fe20000000800 */
[----:B------:R-:W-:Y:S01]  /*6e20*/  @!PT LDS RZ, [RZ] ;  /* 0x00000000fffff984 */ /* 0x000fe20000000800 */
[----:B------:R1:W-:Y:S04]  /*6e30*/  @!P2 LDGSTS.E.BYPASS.LTC128B.128 [R164+0x3000], desc[UR32][R4.64+0x80] ;  /* 0x0300008004a4afae */ /* 0x0003e8000b981a20 */
[----:B------:R1:W-:Y:S04]  /*6e40*/  @P2 STS.64 [R236+0x3000], RZ ;  /* 0x003000ffec002388 */ /* 0x0003e80000000a00 */
[----:B------:R1:W-:Y:S04]  /*6e50*/  @P2 STS.64 [R236+0x3008], RZ ;  /* 0x003008ffec002388 */ /* 0x0003e80000000a00 */
[----:B------:R-:W0:Y:S02]  /*6e60*/  LDGDEPBAR ;  /* 0x00000000000079af */ /* 0x000e240000000000 */
.L_x_905:
[----:B-1----:R-:W2:Y:S01]  /*6e70*/  LDL.LU R166, [R1+0xc] ;  /* 0x00000c0001a67983 */ /* 0x002ea20000300800 */
[C---:B------:R-:W-:Y:S01]  /*6e80*/  FADD.FTZ R19, -R181.reuse, R19 ;  /* 0x00000013b5137221 */ /* 0x040fe20000010100 */
[----:B------:R-:W-:Y:S01]  /*6e90*/  FADD.FTZ R22, -R181, R22 ;  /* 0x00000016b5167221 */ /* 0x000fe20000010100 */
[----:B------:R-:W-:Y:S01]  /*6ea0*/  FFMA.FTZ R4, -R194, R194, 1 ;  /* 0x3f800000c2047423 */ /* 0x000fe200000101c2 */
[----:B------:R-:W3:Y:S01]  /*6eb0*/  LDL.LU R165, [R1+0x8] ;  /* 0x0000080001a57983 */ /* 0x000ee20000300800 */
[----:B------:R-:W-:Y:S01]  /*6ec0*/  FMUL.FTZ R19, R237, R19 ;  /* 0x00000013ed137220 */ /* 0x000fe20000410000 */
[----:B------:R-:W-:Y:S01]  /*6ed0*/  FMUL.FTZ R22, R234, R22 ;  /* 0x00000016ea167220 */ /* 0x000fe20000410000 */
[----:B------:R-:W-:Y:S01]  /*6ee0*/  FMUL.FTZ R4, R4, UR13 ;  /* 0x0000000d04047c20 */ /* 0x000fe20008410000 */
[----:B------:R-:W4:Y:S01]  /*6ef0*/  LDL.LU R164, [R1+0x4] ;  /* 0x0000040001a47983 */ /* 0x000f220000300800 */
[----:B------:R-:W-:Y:S01]  /*6f00*/  F2FP.BF16.F32.PACK_AB R0, R7, R16 ;  /* 0x000000100700723e */ /* 0x000fe200000010ff */
[----:B------:R-:W-:Y:S01]  /*6f10*/  FFMA.FTZ R5, -R195, R195, 1 ;  /* 0x3f800000c3057423 */ /* 0x000fe200000101c3 */
[----:B------:R-:W-:Y:S01]  /*6f20*/  FMUL.FTZ R19, R19, R4 ;  /* 0x0000000413137220 */ /* 0x000fe20000410000 */
[----:B------:R-:W2:Y:S01]  /*6f30*/  LDL.LU R33, [R1] ;  /* 0x0000000001217983 */ /* 0x000ea20000300800 */
[----:B------:R-:W-:Y:S01]  /*6f40*/  FFMA.FTZ R4, -R188, R188, 1 ;  /* 0x3f800000bc047423 */ /* 0x000fe200000101bc */
[----:B------:R-:W-:Y:S01]  /*6f50*/  MOV R32, 0x10 ;  /* 0x0000001000207802 */ /* 0x000fe20000000f00 */
[----:B------:R-:W-:Y:S01]  /*6f60*/  FMUL.FTZ R5, R5, UR13 ;  /* 0x0000000d05057c20 */ /* 0x000fe20008410000 */
[----:B------:R1:W-:Y:S01]  /*6f70*/  STS [R186+0x1c000], R2 ;  /* 0x01c00002ba007388 */ /* 0x0003e20000000800 */
[----:B------:R-:W-:Y:S01]  /*6f80*/  FMUL.FTZ R4, R4, UR13 ;  /* 0x0000000d04047c20 */ /* 0x000fe20008410000 */
[----:B------:R-:W-:Y:S01]  /*6f90*/  SEL R32, R32, 0xfffffff0, !P3 ;  /* 0xfffffff020207807 */ /* 0x000fe20005800000 */
[----:B------:R-:W-:Y:S01]  /*6fa0*/  FADD.FTZ R23, -R181, R23 ;  /* 0x00000017b5177221 */ /* 0x000fe20000010100 */
[----:B------:R1:W-:Y:S01]  /*6fb0*/  STS [R186+0x1c400], R0 ;  /* 0x01c40000ba007388 */ /* 0x0003e20000000800 */
[C---:B-----5:R-:W-:Y:S01]  /*6fc0*/  FADD.FTZ R13, -R180.reuse, R13 ;  /* 0x0000000db40d7221 */ /* 0x060fe20000010100 */
[C---:B------:R-:W-:Y:S01]  /*6fd0*/  FADD.FTZ R8, -R180.reuse, R8 ;  /* 0x00000008b4087221 */ /* 0x040fe20000010100 */
[----:B------:R-:W-:Y:S01]  /*6fe0*/  FMUL.FTZ R23, R235, R23 ;  /* 0x00000017eb177220 */ /* 0x000fe20000410000 */
[----:B------:R-:W-:Y:S01]  /*6ff0*/  FADD.FTZ R9, -R180, R9 ;  /* 0x00000009b4097221 */ /* 0x000fe20000010100 */
[----:B------:R-:W-:Y:S01]  /*7000*/  FMUL.FTZ R13, R245, R13 ;  /* 0x0000000df50d7220 */ /* 0x000fe20000410000 */
[----:B------:R-:W-:Y:S01]  /*7010*/  FMUL.FTZ R8, R252, R8 ;  /* 0x00000008fc087220 */ /* 0x000fe20000410000 */
[C---:B------:R-:W-:Y:S01]  /*7020*/  FADD.FTZ R29, -R180.reuse, R29 ;  /* 0x0000001db41d7221 */ /* 0x040fe20000010100 */
[----:B------:R-:W-:Y:S01]  /*7030*/  FMUL.FTZ R9, R251, R9 ;  /* 0x00000009fb097220 */ /* 0x000fe20000410000 */
[----:B------:R-:W-:Y:S01]  /*7040*/  FADD.FTZ R34, -R181, R34 ;  /* 0x00000022b5227221 */ /* 0x000fe20000010100 */
[C---:B------:R-:W-:Y:S01]  /*7050*/  FADD.FTZ R12, -R180.reuse, R12 ;  /* 0x0000000cb40c7221 */ /* 0x040fe20000010100 */
[----:B------:R-:W-:Y:S01]  /*7060*/  FMUL.FTZ R29, R239, R29 ;  /* 0x0000001def1d7220 */ /* 0x000fe20000410000 */
[----:B------:R-:W-:Y:S01]  /*7070*/  FADD.FTZ R28, -R180, R28 ;  /* 0x0000001cb41c7221 */ /* 0x000fe20000010100 */
[----:B------:R-:W-:Y:S01]  /*7080*/  FMUL.FTZ R34, R231, R34 ;  /* 0x00000022e7227220 */ /* 0x000fe20000410000 */
[----:B------:R-:W-:Y:S01]  /*7090*/  FMUL.FTZ R12, R246, R12 ;  /* 0x0000000cf60c7220 */ /* 0x000fe20000410000 */
[----:B------:R-:W-:Y:S01]  /*70a0*/  FADD.FTZ R25, -R180, R25 ;  /* 0x00000019b4197221 */ /* 0x000fe20000010100 */
[----:B------:R-:W-:Y:S01]  /*70b0*/  FMUL.FTZ R28, R240, R28 ;  /* 0x0000001cf01c7220 */ /* 0x000fe20000410000 */
[C---:B------:R-:W-:Y:S01]  /*70c0*/  FADD.FTZ R11, -R3.reuse, R11 ;  /* 0x0000000b030b7221 */ /* 0x040fe20000010100 */
[----:B------:R-:W-:Y:S01]  /*70d0*/  FADD.FTZ R14, -R3, R14 ;  /* 0x0000000e030e7221 */ /* 0x000fe20000010100 */
[----:B------:R-:W-:Y:S01]  /*70e0*/  FMUL.FTZ R25, R241, R25 ;  /* 0x00000019f1197220 */ /* 0x000fe20000410000 */
[----:B------:R-:W-:Y:S01]  /*70f0*/  FADD.FTZ R10, -R3, R10 ;  /* 0x0000000a030a7221 */ /* 0x000fe20000010100 */
[----:B-1----:R-:W-:Y:S01]  /*7100*/  FADD.FTZ R2, -R181, R18 ;  /* 0x00000012b5027221 */ /* 0x002fe20000010100 */
[----:B------:R-:W-:Y:S01]  /*7110*/  F2FP.BF16.F32.PACK_AB R18, R6, R17 ;  /* 0x000000110612723e */ /* 0x000fe200000010ff */
[C---:B------:R-:W-:Y:S01]  /*7120*/  FADD.FTZ R15, -R3.reuse, R15 ;  /* 0x0000000f030f7221 */ /* 0x040fe20000010100 */
[----:B------:R-:W-:Y:S01]  /*7130*/  FADD.FTZ R27, -R3, R27 ;  /* 0x0000001b031b7221 */ /* 0x000fe20000010100 */
[----:B------:R-:W-:Y:S01]  /*7140*/  FMUL.FTZ R6, R238, R2 ;  /* 0x00000002ee067220 */ /* 0x000fe20000410000 */
[----:B------:R-:W-:Y:S01]  /*7150*/  FFMA.FTZ R2, -R190, R190, 1 ;  /* 0x3f800000be027423 */ /* 0x000fe200000101be */
[----:B------:R-:W-:Y:S01]  /*7160*/  FFMA.FTZ R0, -R201, R201, 1 ;  /* 0x3f800000c9007423 */ /* 0x000fe200000101c9 */
[----:B------:R-:W-:Y:S01]  /*7170*/  FADD.FTZ R31, -R3, R31 ;  /* 0x0000001f031f7221 */ /* 0x000fe20000010100 */
[----:B------:R-:W-:Y:S01]  /*7180*/  FMUL.FTZ R7, R6, R5 ;  /* 0x0000000506077220 */ /* 0x000fe20000410000 */
[----:B------:R-:W-:Y:S01]  /*7190*/  FMUL.FTZ R2, R2, UR13 ;  /* 0x0000000d02027c20 */ /* 0x000fe20008410000 */
[----:B------:R-:W-:Y:S01]  /*71a0*/  FFMA.FTZ R6, -R191, R191, 1 ;  /* 0x3f800000bf067423 */ /* 0x000fe200000101bf */
[----:B------:R-:W-:Y:S01]  /*71b0*/  FMUL.FTZ R0, R0, UR13 ;  /* 0x0000000d00007c20 */ /* 0x000fe20008410000 */
[----:B------:R-:W-:Y:S01]  /*71c0*/  FFMA.FTZ R5, -R189, R189, 1 ;  /* 0x3f800000bd057423 */ /* 0x000fe200000101bd */
[----:B------:R-:W-:Y:S01]  /*71d0*/  FMUL.FTZ R22, R22, R2 ;  /* 0x0000000216167220 */ /* 0x000fe20000410000 */
[----:B------:R-:W-:Y:S01]  /*71e0*/  FADD.FTZ R2, -R181, R35 ;  /* 0x00000023b5027221 */ /* 0x000fe20000010100 */
[----:B------:R-:W-:Y:S01]  /*71f0*/  FMUL.FTZ R6, R6, UR13 ;  /* 0x0000000d06067c20 */ /* 0x000fe20008410000 */
[----:B------:R-:W-:Y:S01]  /*7200*/  FMUL.FTZ R13, R13, R0 ;  /* 0x000000000d0d7220 */ /* 0x000fe20000410000 */
[----:B------:R-:W-:Y:S01]  /*7210*/  FFMA.FTZ R0, -R192, R192, 1 ;  /* 0x3f800000c0007423 */ /* 0x000fe200000101c0 */
[----:B------:R-:W-:Y:S01]  /*7220*/  FMUL.FTZ R2, R230, R2 ;  /* 0x00000002e6027220 */ /* 0x000fe20000410000 */
[----:B------:R-:W-:Y:S01]  /*7230*/  FMUL.FTZ R16, R23, R6 ;  /* 0x0000000617107220 */ /* 0x000fe20000410000 */
[----:B------:R-:W-:Y:S01]  /*7240*/  FFMA.FTZ R6, -R226, R226, 1 ;  /* 0x3f800000e2067423 */ /* 0x000fe200000101e2 */
[----:B------:R-:W-:Y:S01]  /*7250*/  FMUL.FTZ R0, R0, UR13 ;  /* 0x0000000d00007c20 */ /* 0x000fe20008410000 */
[----:B------:R-:W-:Y:S01]  /*7260*/  FMUL.FTZ R17, R2, R4 ;  /* 0x0000000402117220 */ /* 0x000fe20000410000 */
[----:B------:R-:W-:Y:S01]  /*7270*/  IADD3 R2, PT, PT, R186, R32, RZ ;  /* 0x00000020ba027210 */ /* 0x000fe20007ffe0ff */
[----:B------:R-:W-:Y:S01]  /*7280*/  FMUL.FTZ R6, R6, UR13 ;  /* 0x0000000d06067c20 */ /* 0x000fe20008410000 */
[----:B------:R-:W-:Y:S01]  /*7290*/  F2FP.BF16.F32.PACK_AB R4, R19, R7 ;  /* 0x000000071304723e */ /* 0x000fe200000010ff */
[----:B------:R-:W-:Y:S01]  /*72a0*/  FFMA.FTZ R7, -R227, R227, 1 ;  /* 0x3f800000e3077423 */ /* 0x000fe200000101e3 */
[----:B------:R-:W-:Y:S01]  /*72b0*/  FMUL.FTZ R5, R5, UR13 ;  /* 0x0000000d05057c20 */ /* 0x000fe20008410000 */
[----:B------:R1:W-:Y:S01]  /*72c0*/  STS [R2+0x1c000], R20 ;  /* 0x01c0001402007388 */ /* 0x0003e20000000800 */
[----:B------:R-:W-:Y:S01]  /*72d0*/  FMUL.FTZ R19, R9, R6 ;  /* 0x0000000609137220 */ /* 0x000fe20000410000 */
[----:B------:R-:W-:Y:S01]  /*72e0*/  FMUL.FTZ R7, R7, UR13 ;  /* 0x0000000d07077c20 */ /* 0x000fe20008410000 */
[----:B------:R-:W-:Y:S01]  /*72f0*/  FMUL.FTZ R9, R29, R0 ;  /* 0x000000001d097220 */ /* 0x000fe20000410000 */
[----:B------:R1:W-:Y:S01]  /*7300*/  STS [R2+0x1c400], R4 ;  /* 0x01c4000402007388 */ /* 0x0003e20000000800 */
[----:B------:R-:W-:Y:S01]  /*7310*/  FMUL.FTZ R34, R34, R5 ;  /* 0x0000000522227220 */ /* 0x000fe20000410000 */
[----:B------:R-:W-:Y:S01]  /*7320*/  FFMA.FTZ R5, -R202, R202, 1 ;  /* 0x3f800000ca057423 */ /* 0x000fe200000101ca */
[----:B------:R-:W-:Y:S01]  /*7330*/  FFMA.FTZ R6, -R197, R197, 1 ;  /* 0x3f800000c5067423 */ /* 0x000fe200000101c5 */
[C---:B------:R-:W-:Y:S01]  /*7340*/  FADD.FTZ R26, -R3.reuse, R26 ;  /* 0x0000001a031a7221 */ /* 0x040fe20000010100 */
[----:B------:R-:W-:Y:S01]  /*7350*/  FADD.FTZ R30, -R3, R30 ;  /* 0x0000001e031e7221 */ /* 0x000fe20000010100 */
[----:B------:R-:W-:Y:S01]  /*7360*/  FMUL.FTZ R5, R5, UR13 ;  /* 0x0000000d05057c20 */ /* 0x000fe20008410000 */
[----:B------:R-:W-:Y:S01]  /*7370*/  FMUL.FTZ R6, R6, UR13 ;  /* 0x0000000d06067c20 */ /* 0x000fe20008410000 */
[----:B------:R-:W-:Y:S01]  /*7380*/  FFMA.FTZ R3, -R200, R200, 1 ;  /* 0x3f800000c8037423 */ /* 0x000fe200000101c8 */
[----:B------:R-:W-:Y:S01]  /*7390*/  FMUL.FTZ R30, R244, R30 ;  /* 0x0000001ef41e7220 */ /* 0x000fe20000410000 */
[----:B------:R-:W-:Y:S01]  /*73a0*/  FMUL.FTZ R12, R12, R5 ;  /* 0x000000050c0c7220 */ /* 0x000fe20000410000 */
[----:B------:R-:W-:Y:S01]  /*73b0*/  FFMA.FTZ R5, -R193, R193, 1 ;  /* 0x3f800000c1057423 */ /* 0x000fe200000101c1 */
[----:B------:R-:W-:Y:S01]  /*73c0*/  FMUL.FTZ R3, R3, UR13 ;  /* 0x0000000d03037c20 */ /* 0x000fe20008410000 */
[----:B------:R-:W-:Y:S01]  /*73d0*/  FMUL.FTZ R26, R250, R26 ;  /* 0x0000001afa1a7220 */ /* 0x000fe20000410000 */
[----:B------:R-:W-:Y:S01]  /*73e0*/  FMUL.FTZ R27, R247, R27 ;  /* 0x0000001bf71b7220 */ /* 0x000fe20000410000 */
[----:B------:R-:W-:Y:S01]  /*73f0*/  FMUL.FTZ R5, R5, UR13 ;  /* 0x0000000d05057c20 */ /* 0x000fe20008410000 */
[----:B------:R-:W-:Y:S01]  /*7400*/  FMUL.FTZ R30, R30, R3 ;  /* 0x000000031e1e7220 */ /* 0x000fe20000410000 */
[----:B------:R-:W-:Y:S01]  /*7410*/  FADD.FTZ R24, -R180, R24 ;  /* 0x00000018b4187221 */ /* 0x000fe20000010100 */
[----:B------:R-:W-:Y:S01]  /*7420*/  F2FP.BF16.F32.PACK_AB R16, R16, R22 ;  /* 0x000000161010723e */ /* 0x000fe200000010ff */
[----:B------:R-:W-:Y:S01]  /*7430*/  FMUL.FTZ R28, R28, R5 ;  /* 0x000000051c1c7220 */ /* 0x000fe20000410000 */
[----:B------:R-:W-:Y:S01]  /*7440*/  FFMA.FTZ R5, -R232, R232, 1 ;  /* 0x3f800000e8057423 */ /* 0x000fe200000101e8 */
[----:B-1----:R-:W-:Y:S01]  /*7450*/  FMUL.FTZ R20, R8, R7 ;  /* 0x0000000708147220 */ /* 0x002fe20000410000 */
[----:B------:R-:W-:Y:S01]  /*7460*/  FMUL.FTZ R8, R25, R6 ;  /* 0x0000000619087220 */ /* 0x000fe20000410000 */
[----:B------:R-:W-:Y:S01]  /*7470*/  FFMA.FTZ R6, -R233, R233, 1 ;  /* 0x3f800000e9067423 */ /* 0x000fe200000101e9 */
[----:B------:R-:W-:Y:S01]  /*7480*/  FMUL.FTZ R5, R5, UR13 ;  /* 0x0000000d05057c20 */ /* 0x000fe20008410000 */
[----:B------:R-:W-:Y:S01]  /*7490*/  FFMA.FTZ R4, -R229, R229, 1 ;  /* 0x3f800000e5047423 */ /* 0x000fe200000101e5 */
[----:B------:R-:W-:Y:S01]  /*74a0*/  F2FP.BF16.F32.PACK_AB R0, R19, R20 ;  /* 0x000000141300723e */ /* 0x000fe200000010ff */
[----:B------:R-:W-:Y:S01]  /*74b0*/  FMUL.FTZ R6, R6, UR13 ;  /* 0x0000000d06067c20 */ /* 0x000fe20008410000 */
[----:B------:R-:W-:Y:S01]  /*74c0*/  FFMA.FTZ R7, -R198, R198, 1 ;  /* 0x3f800000c6077423 */ /* 0x000fe200000101c6 */
[----:B------:R-:W-:Y:S01]  /*74d0*/  FMUL.FTZ R4, R4, UR13 ;  /* 0x0000000d04047c20 */ /* 0x000fe20008410000 */
[----:B------:R-:W-:Y:S01]  /*74e0*/  FMUL.FTZ R24, R242, R24 ;  /* 0x00000018f2187220 */ /* 0x000fe20000410000 */
[----:B------:R1:W-:Y:S01]  /*74f0*/  STS [R186+0x1d000], R0 ;  /* 0x01d00000ba007388 */ /* 0x0003e20000000800 */
[----:B------:R-:W-:Y:S01]  /*7500*/  FMUL.FTZ R7, R7, UR13 ;  /* 0x0000000d07077c20 */ /* 0x000fe20008410000 */
[----:B------:R-:W-:Y:S01]  /*7510*/  FMUL.FTZ R31, R243, R31 ;  /* 0x0000001ff31f7220 */ /* 0x000fe20000410000 */
[----:B------:R-:W-:Y:S01]  /*7520*/  F2FP.BF16.F32.PACK_AB R17, R17, R34 ;  /* 0x000000221111723e */ /* 0x000fe200000010ff */
[----:B------:R-:W4:Y:S01]  /*7530*/  LDC R184, c[0x0][0x44c] ;  /* 0x00011300ffb87b82 */ /* 0x000f220000000800 */
[----:B------:R-:W-:Y:S01]  /*7540*/  FMUL.FTZ R24, R24, R7 ;  /* 0x0000000718187220 */ /* 0x000fe20000410000 */
[----:B------:R-:W-:Y:S02]  /*7550*/  F2FP.BF16.F32.PACK_AB R7, R13, R12 ;  /* 0x0000000c0d07723e */ /* 0x000fe400000010ff */
[----:B------:R-:W-:Y:S02]  /*7560*/  F2FP.BF16.F32.PACK_AB R9, R9, R28 ;  /* 0x0000001c0909723e */ /* 0x000fe400000010ff */
[----:B------:R-:W-:Y:S02]  /*7570*/  F2FP.BF16.F32.PACK_AB R8, R8, R24 ;  /* 0x000000180808723e */ /* 0x000fe400000010ff */
[----:B------:R-:W-:Y:S02]  /*7580*/  MOV R198, 0x40 ;  /* 0x0000004000c67802 */ /* 0x000fe40000000f00 */
[----:B------:R-:W-:Y:S02]  /*7590*/  LOP3.LUT R237, R220, 0x38, RZ, 0xc0, !PT ;  /* 0x00000038dced7812 */ /* 0x000fe400078ec0ff */
[----:B------:R-:W-:Y:S02]  /*75a0*/  SEL R198, R198, 0xffffffc0, !P3 ;  /* 0xffffffc0c6c67807 */ /* 0x000fe40005800000 */
[----:B------:R-:W-:Y:S01]  /*75b0*/  LOP3.LUT R238, R237, 0x40, RZ, 0xfc, !PT ;  /* 0x00000040edee7812 */ /* 0x000fe200078efcff */
[----:B-1----:R-:W-:Y:S04]  /*75c0*/  FFMA.FTZ R0, -R228, R228, 1 ;  /* 0x3f800000e4007423 */ /* 0x002fe800000101e4 */
[----:B------:R-:W-:Y:S01]  /*75d0*/  FMUL.FTZ R0, R0, UR13 ;  /* 0x0000000d00007c20 */ /* 0x000fe20008410000 */
[----:B--2---:R-:W-:Y:S01]  /*75e0*/  FMUL.FTZ R15, R33, R15 ;  /* 0x0000000f210f7220 */ /* 0x004fe20000410000 */
[----:B---3--:R-:W-:Y:S01]  /*75f0*/  FMUL.FTZ R11, R165, R11 ;  /* 0x0000000ba50b7220 */ /* 0x008fe20000410000 */
[----:B----4-:R-:W-:Y:S01]  /*7600*/  FMUL.FTZ R14, R164, R14 ;  /* 0x0000000ea40e7220 */ /* 0x010fe20000410000 */
[----:B------:R-:W-:Y:S01]  /*7610*/  FMUL.FTZ R10, R166, R10 ;  /* 0x0000000aa60a7220 */ /* 0x000fe20000410000 */
[----:B------:R-:W-:Y:S01]  /*7620*/  FMUL.FTZ R15, R15, R0 ;  /* 0x000000000f0f7220 */ /* 0x000fe20000410000 */
[----:B------:R-:W-:Y:S01]  /*7630*/  FMUL.FTZ R11, R11, R5 ;  /* 0x000000050b0b7220 */ /* 0x000fe20000410000 */
[----:B------:R-:W-:Y:S01]  /*7640*/  FMUL.FTZ R14, R14, R4 ;  /* 0x000000040e0e7220 */ /* 0x000fe20000410000 */
[----:B------:R-:W-:Y:S01]  /*7650*/  FFMA.FTZ R5, -R225, R225, 1 ;  /* 0x3f800000e1057423 */ /* 0x000fe200000101e1 */
[----:B------:R-:W-:Y:S01]  /*7660*/  FMUL.FTZ R10, R10, R6 ;  /* 0x000000060a0a7220 */ /* 0x000fe20000410000 */
[----:B------:R-:W-:Y:S01]  /*7670*/  FFMA.FTZ R4, -R203, R203, 1 ;  /* 0x3f800000cb047423 */ /* 0x000fe200000101cb */
[----:B------:R-:W-:Y:S01]  /*7680*/  FFMA.FTZ R0, -R199, R199, 1 ;  /* 0x3f800000c7007423 */ /* 0x000fe200000101c7 */
[----:B------:R-:W-:Y:S01]  /*7690*/  FMUL.FTZ R5, R5, UR13 ;  /* 0x0000000d05057c20 */ /* 0x000fe20008410000 */
[----:B------:R-:W-:Y:S02]  /*76a0*/  IMAD R201, R184, UR9, RZ ;  /* 0x00000009b8c97c24 */ /* 0x000fe4000f8e02ff */
[----:B------:R-:W-:Y:S01]  /*76b0*/  FMUL.FTZ R4, R4, UR13 ;  /* 0x0000000d04047c20 */ /* 0x000fe20008410000 */
[----:B------:R-:W-:Y:S01]  /*76c0*/  F2FP.BF16.F32.PACK_AB R3, R11, R10 ;  /* 0x0000000a0b03723e */ /* 0x000fe200000010ff */
[----:B------:R-:W-:Y:S01]  /*76d0*/  FMUL.FTZ R26, R26, R5 ;  /* 0x000000051a1a7220 */ /* 0x000fe20000410000 */
[----:B------:R-:W-:Y:S01]  /*76e0*/  FMUL.FTZ R0, R0, UR13 ;  /* 0x0000000d00007c20 */ /* 0x000fe20008410000 */
[----:B------:R-:W-:Y:S01]  /*76f0*/  FMUL.FTZ R5, R27, R4 ;  /* 0x000000041b057220 */ /* 0x000fe20000410000 */
[----:B------:R-:W-:Y:S01]  /*7700*/  F2FP.BF16.F32.PACK_AB R4, R15, R14 ;  /* 0x0000000e0f04723e */ /* 0x000fe200000010ff */
[----:B------:R1:W-:Y:S01]  /*7710*/  STS [R186+0x1d400], R3 ;  /* 0x01d40003ba007388 */ /* 0x0003e20000000800 */
[----:B------:R-:W-:Y:S01]  /*7720*/  FMUL.FTZ R6, R31, R0 ;  /* 0x000000001f067220 */ /* 0x000fe20000410000 */
[----:B------:R-:W-:Y:S02]  /*7730*/  SHF.R.U32.HI R0, RZ, 0x4, R219 ;  /* 0x00000004ff007819 */ /* 0x000fe400000116db */
[----:B------:R2:W-:Y:S01]  /*7740*/  STS [R2+0x1d400], R4 ;  /* 0x01d4000402007388 */ /* 0x0005e20000000800 */
[----:B------:R-:W-:Y:S02]  /*7750*/  F2FP.BF16.F32.PACK_AB R5, R5, R26 ;  /* 0x0000001a0505723e */ /* 0x000fe400000010ff */
[----:B------:R-:W-:Y:S01]  /*7760*/  F2FP.BF16.F32.PACK_AB R6, R6, R30 ;  /* 0x0000001e0606723e */ /* 0x000fe200000010ff */
[----:B------:R3:W-:Y:S01]  /*7770*/  STS [R2+0x1d000], R7 ;  /* 0x01d0000702007388 */ /* 0x0007e20000000800 */
[----:B------:R-:W-:Y:S02]  /*7780*/  LOP3.LUT R200, R0, 0x8, RZ, 0xc0, !PT ;  /* 0x0000000800c87812 */ /* 0x000fe400078ec0ff */
[----:B------:R-:W-:Y:S01]  /*7790*/  LOP3.LUT R0, R223, 0x30, R207, 0xf8, !PT ;  /* 0x00000030df007812 */ /* 0x000fe200078ef8cf */
[----:B------:R-:W-:Y:S01]  /*77a0*/  STS [R187+-0x4000], R21 ;  /* 0xffc00015bb007388 */ /* 0x000fe20000000800 */
[----:B------:R-:W-:Y:S02]  /*77b0*/  LOP3.LUT R225, R219, 0x10, RZ, 0xc0, !PT ;  /* 0x00000010dbe17812 */ /* 0x000fe400078ec0ff */
[----:B------:R-:W-:Y:S01]  /*77c0*/  LOP3.LUT R0, R0, 0x1c0, R221, 0xf8, !PT ;  /* 0x000001c000007812 */ /* 0x000fe200078ef8dd */
[----:B------:R-:W-:Y:S01]  /*77d0*/  STS [R187+-0x3c00], R16 ;  /* 0xffc40010bb007388 */ /* 0x000fe20000000800 */
[----:B-1----:R-:W-:Y:S02]  /*77e0*/  LOP3.LUT R3, R200, 0x10, R219, 0xf8, !PT ;  /* 0x00000010c8037812 */ /* 0x002fe400078ef8db */
[----:B--2---:R-:W-:Y:S02]  /*77f0*/  IADD3 R4, PT, PT, R187, R32, RZ ;  /* 0x00000020bb047210 */ /* 0x004fe40007ffe0ff */
[----:B---3--:R-:W-:Y:S03]  /*7800*/  LOP3.LUT R2, R0, 0x38, R220, 0x78, !PT ;  /* 0x0000003800027812 */ /* 0x008fe600078e78dc */
[----:B------:R-:W-:Y:S01]  /*7810*/  STS [R4+-0x4000], R18 ;  /* 0xffc0001204007388 */ /* 0x000fe20000000800 */
[----:B------:R-:W-:Y:S02]  /*7820*/  LOP3.LUT R0, R3, R213, RZ, 0x3c, !PT ;  /* 0x000000d503007212 */ /* 0x000fe400078e3cff */
[----:B------:R-:W-:Y:S01]  /*7830*/  LOP3.LUT R2, R2, 0x200, R222, 0xf8, !PT ;  /* 0x0000020002027812 */ /* 0x000fe200078ef8de */
[----:B------:R-:W-:Y:S01]  /*7840*/  STS [R4+-0x3c00], R17 ;  /* 0xffc4001104007388 */ /* 0x000fe20000000800 */
[----:B------:R-:W-:Y:S02]  /*7850*/  LOP3.LUT R0, R0, 0x200, R221, 0xf8, !PT ;  /* 0x0000020000007812 */ /* 0x000fe400078ef8dd */
[----:B------:R-:W-:Y:S01]  /*7860*/  LEA R2, R2, UR4, 0x1 ;  /* 0x0000000402027c11 */ /* 0x000fe2000f8e08ff */
[----:B------:R-:W-:Y:S01]  /*7870*/  STS [R187+-0x3000], R8 ;  /* 0xffd00008bb007388 */ /* 0x000fe20000000800 */
[----:B------:R-:W-:Y:S03]  /*7880*/  LEA R180, R0, UR4, 0x1 ;  /* 0x0000000400b47c11 */ /* 0x000fe6000f8e08ff */
[----:B------:R-:W-:Y:S01]  /*7890*/  STS [R187+-0x2c00], R5 ;  /* 0xffd40005bb007388 */ /* 0x000fe20000000800 */
[----:B------:R-:W-:Y:S03]  /*78a0*/  IADD3 R0, PT, PT, R180, R198, RZ ;  /* 0x000000c6b4007210 */ /* 0x000fe60007ffe0ff */
[----:B------:R-:W-:Y:S04]  /*78b0*/  STS [R4+-0x3000], R9 ;  /* 0xffd0000904007388 */ /* 0x000fe80000000800 */
[----:B------:R-:W-:Y:S01]  /*78c0*/  STS [R4+-0x2c00], R6 ;  /* 0xffd4000604007388 */ /* 0x000fe20000000800 */
[----:B------:R-:W-:Y:S06]  /*78d0*/  BAR.SYNC.DEFER_BLOCKING 0x0 ;  /* 0x0000000000007b1d */ /* 0x000fec0000010000 */
[----:B------:R-:W-:Y:S08]  /*78e0*/  LDSM.16.MT88.4 R4, [R2+0x20000] ;  /* 0x020000000204783b */ /* 0x000ff00000004200 */
[----:B------:R-:W1:Y:S08]  /*78f0*/  LDSM.16.MT88.4 R8, [R180+0x8000] ;  /* 0x00800000b408783b */ /* 0x000e700000004200 */
[----:B------:R-:W2:Y:S08]  /*7900*/  LDSM.16.MT88.4 R12, [R2+0x22000] ;  /* 0x02200000020c783b */ /* 0x000eb00000004200 */
[----:B------:R-:W3:Y:S08]  /*7910*/  LDSM.16.MT88.4 R16, [R0+0x8000] ;  /* 0x008000000010783b */ /* 0x000ef00000004200 */
        /* <DEDUP_REMOVED lines=56> */
[----:B-1----:R-:W-:Y:S04]  /*7ca0*/  LEA R0, -R201, RZ, 0x6 ;  /* 0x000000ffc9007211 */ /* 0x002fe800078e31ff */
        /* <DEDUP_REMOVED lines=35> */
[----:B------:R-:W2:Y:S01]  /*7ee0*/  LDL.LU R185, [R1+0x20] ;  /* 0x0000200001b97983 */ /* 0x000ea20000300800 */
[----:B------:R-:W-:Y:S01]  /*7ef0*/  ISETP.GE.AND P4, PT, R237, UR8, PT ;  /* 0x00000008ed007c0c */ /* 0x000fe2000bf86270 */
[----:B------:R-:W-:Y:S01]  /*7f00*/  IMAD.U32 R4, RZ, RZ, UR47 ;  /* 0x0000002fff047e24 */ /* 0x000fe2000f8e00ff */
[----:B------:R-:W-:Y:S01]  /*7f10*/  ISETP.GE.AND P2, PT, R238, UR8, PT ;  /* 0x00000008ee007c0c */ /* 0x000fe2000bf46270 */
[----:B------:R-:W3:Y:S01]  /*7f20*/  LDL.LU R184, [R1+0x24] ;  /* 0x0000240001b87983 */ /* 0x000ee20000300800 */
[----:B------:R-:W-:Y:S01]  /*7f30*/  IADD3 R3, P0, PT, RZ, -UR30, RZ ;  /* 0x8000001eff037c10 */ /* 0x000fe2000ff1e0ff */
[----:B------:R-:W-:Y:S04]  /*7f40*/  IMAD.U32 R5, RZ, RZ, UR47 ;  /* 0x0000002fff057e24 */ /* 0x000fe8000f8e00ff */
[----:B------:R-:W-:Y:S05]  /*7f50*/  IMAD.X R0, RZ, RZ, ~UR14, P0 ;  /* 0x8000000eff007e24 */ /* 0x000fea00080e06ff */
[----:B------:R-:W-:Y:S04]  /*7f60*/  SHF.R.S64 R3, R3, 0x1f, R0 ;  /* 0x0000001f03037819 */ /* 0x000fe80000001000 */
[----:B---3--:R-:W-:Y:S02]  /*7f70*/  IADD3 R184, P0, PT, R3, R184, RZ ;  /* 0x000000b803b87210 */ /* 0x008fe40007f1e0ff */
[----:B------:R-:W-:Y:S02]  /*7f80*/  LOP3.LUT R3, R220, 0x1f8, RZ, 0xc0, !PT ;  /* 0x000001f8dc037812 */ /* 0x000fe400078ec0ff */
[----:B--2---:R-:W-:Y:S01]  /*7f90*/  LEA.HI.X.SX32 R185, R0, R185, 0x1, P0 ;  /* 0x000000b900b97211 */ /* 0x004fe200000f0eff */
[----:B------:R1:W-:Y:S01]  /*7fa0*/  STL [R1+0x24], R184 ;  /* 0x000024b801007387 */ /* 0x0003e20000100800 */
[----:B------:R-:W-:Y:S01]  /*7fb0*/  LOP3.LUT R0, R3, 0x38, R219, 0x78, !PT ;  /* 0x0000003803007812 */ /* 0x000fe200078e78db */
[----:B------:R-:W-:Y:S01]  /*7fc0*/  @!P4 IMAD.MOV.U32 R8, RZ, RZ, R184 ;  /* 0x000000ffff08c224 */ /* 0x000fe200078e00b8 */
[----:B------:R-:W-:Y:S01]  /*7fd0*/  LEA R4, P0, R4, R184, 0x1 ;  /* 0x000000b804047211 */ /* 0x000fe200078008ff */
[----:B------:R1:W-:Y:S01]  /*7fe0*/  STL [R1+0x20], R185 ;  /* 0x000020b901007387 */ /* 0x0003e20000100800 */
[----:B------:R-:W-:Y:S01]  /*7ff0*/  LOP3.LUT R0, R0, 0x1e00, R220, 0xf8, !PT ;  /* 0x00001e0000007812 */ /* 0x000fe200078ef8dc */
[--C-:B------:R-:W-:Y:S02]  /*8000*/  @!P4 IMAD.MOV.U32 R9, RZ, RZ, R185.reuse ;  /* 0x000000ffff09c224 */ /* 0x100fe400078e00b9 */
[----:B------:R-:W-:Y:S01]  /*8010*/  @!P2 IMAD.MOV.U32 R6, RZ, RZ, R184 ;  /* 0x000000ffff06a224 */ /* 0x000fe200078e00b8 */
[----:B------:R-:W-:Y:S01]  /*8020*/  LEA R0, R0, UR4, 0x1 ;  /* 0x0000000400007c11 */ /* 0x000fe2000f8e08ff */
[----:B------:R-:W-:Y:S02]  /*8030*/  @!P2 IMAD.MOV.U32 R7, RZ, RZ, R185 ;  /* 0x000000ffff07a224 */ /* 0x000fe400078e00b9 */
[----:B------:R-:W-:Y:S02]  /*8040*/  IMAD.U32 R3, RZ, RZ, UR46 ;  /* 0x0000002eff037e24 */ /* 0x000fe4000f8e00ff */
[----:B------:R-:W-:Y:S01]  /*8050*/  @!PT LDS RZ, [RZ] ;  /* 0x00000000fffff984 */ /* 0x000fe20000000800 */
[----:B------:R-:W-:Y:S01]  /*8060*/  @!PT LDS RZ, [RZ] ;  /* 0x00000000fffff984 */ /* 0x000fe20000000800 */
[----:B------:R-:W-:Y:S01]  /*8070*/  @!PT LDS RZ, [RZ] ;  /* 0x00000000fffff984 */ /* 0x000fe20000000800 */
[----:B------:R1:W-:Y:S03]  /*8080*/  @!P4 LDGSTS.E.BYPASS.LTC128B.128 [R0+0x8000], desc[UR32][R8.64] ;  /* 0x080000000800cfae */ /* 0x0003e6000b981a20 */
        /* <DEDUP_REMOVED lines=18> */
.L_x_906:
[----:B-1----:R-:W-:Y:S01]  /*81b0*/  LEA R0, R217, UR4, 0x1 ;  /* 0x00000004d9007c11 */ /* 0x002fe2000f8e08ff */
[----:B------:R-:W-:Y:S01]  /*81c0*/  LDSM.16.M88.4 R32, [R196+0x1c000] ;  /* 0x01c00000c420783b */ /* 0x000fe20000000200 */
[C---:B------:R-:W-:Y:S01]  /*81d0*/  IMAD.IADD R197, R196.reuse, 0x1, R214 ;  /* 0x00000001c4c57824 */ /* 0x040fe200078e02d6 */
[----:B------:R-:W-:Y:S01]  /*81e0*/  PLOP3.LUT P4, PT, PT, PT, UP0, 0x80, 0x8 ;  /* 0x000000000008781c */ /* 0x000fe20003f8f008 */
[----:B------:R-:W-:Y:S01]  /*81f0*/  IMAD.IADD R198, R196, 0x1, R198 ;  /* 0x00000001c4c67824 */ /* 0x000fe200078e02c6 */
[----:B------:R-:W-:Y:S01]  /*8200*/  @UP0 UIADD3 UR17, UP1, UPT, UR52, -0x100, URZ ;  /* 0xffffff0034110890 */ /* 0x000fe2000ff3e0ff */
[----:B------:R-:W1:Y:S01]  /*8210*/  LDSM.16.MT88.4 R16, [R0+0xc000] ;  /* 0x00c000000010783b */ /* 0x000e620000004200 */
[----:B------:R-:W-:Y:S01]  /*8220*/  IMAD.MOV.U32 R244, RZ, RZ, 0x4 ;  /* 0x00000004fff47424 */ /* 0x000fe200078e00ff */
[----:B------:R-:W-:Y:S01]  /*8230*/  ULOP3.LUT UR15, UR34, 0x1, URZ, 0xc0, !UPT ;  /* 0x00000001220f7892 */ /* 0x000fe2000f8ec0ff */
[----:B------:R-:W-:Y:S01]  /*8240*/  IMAD.IADD R3, R214, 0x1, R198 ;  /* 0x00000001d6037824 */ /* 0x000fe200078e02c6 */
[----:B------:R-:W-:Y:S01]  /*8250*/  @UP0 UIADD3.X UR16, UPT, UPT, UR53, -0x1, URZ, UP1, !UPT ;  /* 0xffffffff35100890 */ /* 0x000fe20008ffe4ff */
[----:B------:R-:W2:Y:S01]  /*8260*/  LDSM.16.M88.4 R28, [R196+0x1d000] ;  /* 0x01d00000c41c783b */ /* 0x000ea20000000200 */
[----:B------:R-:W-:Y:S04]  /*8270*/  @UP0 UIADD3 UR10, UP1, UPT, UR10, -0x100, URZ ;  /* 0xffffff000a0a0890 */ /* 0x000fe8000ff3e0ff */
[----:B------:R-:W3:Y:S01]  /*8280*/  LDSM.16.MT88.4 R164, [R0+0x10000] ;  /* 0x0100000000a4783b */ /* 0x000ee20000004200 */
[----:B------:R-:W-:Y:S02]  /*8290*/  @UP0 UIADD3.X UR11, UPT, UPT, UR11, -0x1, URZ, UP1, !UPT ;  /* 0xffffffff0b0b0890 */ /* 0x000fe40008ffe4ff */
[----:B------:R-:W-:Y:S02]  /*82a0*/  UISETP.NE.U32.AND UP1, UPT, UR15, 0x1, UPT ;  /* 0x000000010f00788c */ /* 0x000fe4000bf25070 */
[----:B------:R-:W4:Y:S05]  /*82b0*/  LDL R243, [R1+0x28] ;  /* 0x0000280001f37983 */ /* 0x000f2a0000100800 */
[----:B------:R-:W-:Y:S01]  /*82c0*/  LDSM.16.M88.4 R168, [R197+0x1c000] ;  /* 0x01c00000c5a8783b */ /* 0x000fe20000000200 */
[----:B------:R-:W-:Y:S04]  /*82d0*/  PLOP3.LUT P2, PT, PT, PT, UP1, 0x80, 0x8 ;  /* 0x000000000008781c */ /* 0x000fe80003f4f018 */
[----:B------:R-:W5:Y:S05]  /*82e0*/  LDL R242, [R1+0x38] ;  /* 0x0000380001f27983 */ /* 0x000f6a0000100800 */
[----:B------:R-:W3:Y:S05]  /*82f0*/  LDSM.16.MT88.4 R172, [R0+0xc800] ;  /* 0x00c8000000ac783b */ /* 0x000eea0000004200 */
[----:B------:R-:W5:Y:S05]  /*8300*/  LDL R241, [R1+0x34] ;  /* 0x0000340001f17983 */ /* 0x000f6a0000100800 */
[----:B------:R-:W3:Y:S01]  /*8310*/  LDSM.16.M88.4 R176, [R197+0x1d000] ;  /* 0x01d00000c5b0783b */ /* 0x000ee20000000200 */
[-C--:B-1----:R-:W-:Y:S04]  /*8320*/  HMMA.16816.F32.BF16 R4, R32, R16.reuse, RZ ;  /* 0x000000102004723c */ /* 0x082fe800000418ff */
[----:B------:R-:W5:Y:S05]  /*8330*/  LDL R240, [R1+0x30] ;  /* 0x0000300001f07983 */ /* 0x000f6a0000100800 */
[----:B------:R-:W1:Y:S01]  /*8340*/  LDSM.16.MT88.4 R180, [R0+0x10800] ;  /* 0x0108000000b4783b */ /* 0x000e620000004200 */
[C---:B--2---:R-:W-:Y:S04]  /*8350*/  HMMA.16816.F32.BF16 R8, R28.reuse, R16, RZ ;  /* 0x000000101c08723c */ /* 0x044fe800000418ff */
[----:B------:R-:W2:Y:S05]  /*8360*/  LDL R239, [R1+0x2c] ;  /* 0x00002c0001ef7983 */ /* 0x000eaa0000100800 */
[----:B------:R-:W-:Y:S01]  /*8370*/  LDSM.16.M88.4 R184, [R198+0x1c000] ;  /* 0x01c00000c6b8783b */ /* 0x000fe20000000200 */
[-C--:B------:R-:W-:Y:S04]  /*8380*/  HMMA.16816.F32.BF16 R12, R28, R18.reuse, RZ ;  /* 0x000000121c0c723c */ /* 0x080fe800000418ff */
[----:B------:R-:W1:Y:S04]  /*8390*/  LDSM.16.MT88.4 R188, [R0+0xd000] ;  /* 0x00d0000000bc783b */ /* 0x000e680000004200 */
[C---:B------:R-:W-:Y:S01]  /*83a0*/  HMMA.16816.F32.BF16 R16, R32.reuse, R18, RZ ;  /* 0x000000122010723c */ /* 0x040fe200000418ff */
[----:B------:R-:W1:Y:S07]  /*83b0*/  LDSM.16.M88.4 R192, [R198+0x1d000] ;  /* 0x01d00000c6c0783b */ /* 0x000e6e0000000200 */
[-C--:B---3--:R-:W-:Y:S08]  /*83c0*/  HMMA.16816.F32.BF16 R20, R32, R164.reuse, RZ ;  /* 0x000000a42014723c */ /* 0x088ff000000418ff */
[C---:B------:R-:W-:Y:S08]  /*83d0*/  HMMA.16816.F32.BF16 R24, R28.reuse, R164, RZ ;  /* 0x000000a41c18723c */ /* 0x040ff000000418ff */
[-C--:B------:R-:W-:Y:S08]  /*83e0*/  HMMA.16816.F32.BF16 R28, R28, R166.reuse, RZ ;  /* 0x000000a61c1c723c */ /* 0x080ff000000418ff */
[----:B------:R-:W-:Y:S01]  /*83f0*/  HMMA.16816.F32.BF16 R32, R32, R166, RZ ;  /* 0x000000a62020723c */ /* 0x000fe200000418ff */
[----:B------:R-:W3:Y:S07]  /*8400*/  LDSM.16.MT88.4 R164, [R0+0x11000] ;  /* 0x0110000000a4783b */ /* 0x000eee0000004200 */
[-C--:B------:R-:W-:Y:S08]  /*8410*/  HMMA.16816.F32.BF16 R4, R168, R172.reuse, R4 ;  /* 0x000000aca804723c */ /* 0x080ff00000041804 */
[C---:B------:R-:W-:Y:S08]  /*8420*/  HMMA.16816.F32.BF16 R8, R176.reuse, R172, R8 ;  /* 0x000000acb008723c */ /* 0x040ff00000041808 */
[-C--:B------:R-:W-:Y:S08]  /*8430*/  HMMA.16816.F32.BF16 R12, R176, R174.reuse, R12 ;  /* 0x000000aeb00c723c */ /* 0x080ff0000004180c */
[C---:B------:R-:W-:Y:S01]  /*8440*/  HMMA.16816.F32.BF16 R16, R168.reuse, R174, R16 ;  /* 0x000000aea810723c */ /* 0x040fe20000041810 */
[----:B------:R-:W-:Y:S07]  /*8450*/  LDSM.16.MT88.4 R172, [R0+0xd800] ;  /* 0x00d8000000ac783b */ /* 0x000fee0000004200 */
[-C--:B-1----:R-:W-:Y:S08]  /*8460*/  HMMA.16816.F32.BF16 R20, R168, R180.reuse, R20 ;  /* 0x000000b4a814723c */ /* 0x082ff00000041814 */
[C---:B------:R-:W-:Y:S08]  /*8470*/  HMMA.16816.F32.BF16 R24, R176.reuse, R180, R24 ;  /* 0x000000b4b018723c */ /* 0x040ff00000041818 */
[-C--:B------:R-:W-:Y:S01]  /*8480*/  HMMA.16816.F32.BF16 R28, R176, R182.reuse, R28 ;  /* 0x000000b6b01c723c */ /* 0x080fe2000004181c */
[----:B------:R-:W-:Y:S07]  /*8490*/  LDSM.16.M88.4 R176, [R3+0x1d000] ;  /* 0x01d0000003b0783b */ /* 0x000fee0000000200 */
[----:B------:R-:W-:Y:S01]  /*84a0*/  HMMA.16816.F32.BF16 R32, R168, R182, R32 ;  /* 0x000000b6a820723c */ /* 0x000fe20000041820 */
[----:B------:R-:W1:Y:S05]  /*84b0*/  LDSM.16.M88.4 R168, [R3+0x1c000] ;  /* 0x01c0000003a8783b */ /* 0x000e6a0000000200 */
[----:B------:R-:W1:Y:S02]  /*84c0*/  LDSM.16.MT88.4 R180, [R0+0x11800] ;  /* 0x0118000000b4783b */ /* 0x000e640000004200 */
[-C--:B------:R-:W-:Y:S08]  /*84d0*/  HMMA.16816.F32.BF16 R4, R184, R188.reuse, R4 ;  /* 0x000000bcb804723c */ /* 0x080ff00000041804 */
[C---:B------:R-:W-:Y:S08]  /*84e0*/  HMMA.16816.F32.BF16 R8, R192.reuse, R188, R8 ;  /* 0x000000bcc008723c */ /* 0x040ff00000041808 */
[-C--:B------:R-:W-:Y:S08]  /*84f0*/  HMMA.16816.F32.BF16 R12, R192, R190.reuse, R12 ;  /* 0x000000bec00c723c */ /* 0x080ff0000004180c */
[C---:B------:R-:W-:Y:S01]  /*8500*/  HMMA.16816.F32.BF16 R16, R184.reuse, R190, R16 ;  /* 0x000000beb810723c */ /* 0x040fe20000041810 */
[----:B------:R-:W-:Y:S07]  /*8510*/  LDSM.16.M88.4 R188, [R196+0x1f000] ;  /* 0x01f00000c4bc783b */ /* 0x000fee0000000200 */
[-C--:B---3--:R-:W-:Y:S08]  /*8520*/  HMMA.16816.F32.BF16 R20, R184, R164.reuse, R20 ;  /* 0x000000a4b814723c */ /* 0x088ff00000041814 */
[C---:B------:R-:W-:Y:S08]  /*8530*/  HMMA.16816.F32.BF16 R24, R192.reuse, R164, R24 ;  /* 0x000000a4c018723c */ /* 0x040ff00000041818 */
[-C--:B------:R-:W-:Y:S01]  /*8540*/  HMMA.16816.F32.BF16 R28, R192, R166.reuse, R28 ;  /* 0x000000a6c01c723c */ /* 0x080fe2000004181c */
[----:B------:R-:W-:Y:S07]  /*8550*/  LDSM.16.MT88.4 R192, [R0+0x12000] ;  /* 0x0120000000c0783b */ /* 0x000fee0000004200 */
[----:B------:R-:W-:Y:S01]  /*8560*/  HMMA.16816.F32.BF16 R32, R184, R166, R32 ;  /* 0x000000a6b820723c */ /* 0x000fe20000041820 */
[----:B------:R-:W-:Y:S05]  /*8570*/  LDSM.16.M88.4 R164, [R196+0x1e000] ;  /* 0x01e00000c4a4783b */ /* 0x000fea0000000200 */
[----:B------:R-:W3:Y:S02]  /*8580*/  LDSM.16.MT88.4 R184, [R0+0xe000] ;  /* 0x00e0000000b8783b */ /* 0x000ee40000004200 */
        /* <DEDUP_REMOVED lines=10> */
[----:B------:R-:W1:Y:S05]  /*8630*/  LDSM.16.M88.4 R168, [R197+0x1e000] ;  /* 0x01e00000c5a8783b */ /* 0x000e6a0000000200 */
[----:B------:R-:W4:Y:S02]  /*8640*/  LDSM.16.MT88.4 R180, [R0+0x12800] ;  /* 0x0128000000b4783b */ /* 0x000f240000004200 */
[-C--:B---3--:R-:W-:Y:S08]  /*8650*/  HMMA.16816.F32.BF16 R4, R164, R184.reuse, R4 ;  /* 0x000000b8a404723c */ /* 0x088ff00000041804 */
[C---:B------:R-:W-:Y:S08]  /*8660*/  HMMA.16816.F32.BF16 R8, R188.reuse, R184, R8 ;  /* 0x000000b8bc08723c */ /* 0x040ff00000041808 */
[-C--:B------:R-:W-:Y:S08]  /*8670*/  HMMA.16816.F32.BF16 R12, R188, R186.reuse, R12 ;  /* 0x000000babc0c723c */ /* 0x080ff0000004180c */
[C---:B------:R-:W-:Y:S01]  /*8680*/  HMMA.16816.F32.BF16 R16, R164.reuse, R186, R16 ;  /* 0x000000baa410723c */ /* 0x040fe20000041810 */
[----:B------:R-:W-:Y:S05]  /*8690*/  LDSM.16.M88.4 R184, [R198+0x1e000] ;  /* 0x01e00000c6b8783b */ /* 0x000fea0000000200 */
[----:B------:R-:W-:Y:S02]  /*86a0*/  LDSM.16.M88.4 R196, [R198+0x1f000] ;  /* 0x01f00000c6c4783b */ /* 0x000fe40000000200 */
[-C--:B------:R-:W-:Y:S08]  /*86b0*/  HMMA.16816.F32.BF16 R20, R164, R192.reuse, R20 ;  /* 0x000000c0a414723c */ /* 0x080ff00000041814 */
[C---:B------:R-:W-:Y:S08]  /*86c0*/  HMMA.16816.F32.BF16 R24, R188.reuse, R192, R24 ;  /* 0x000000c0bc18723c */ /* 0x040ff00000041818 */
[-C--:B------:R-:W-:Y:S01]  /*86d0*/  HMMA.16816.F32.BF16 R28, R188, R194.reuse, R28 ;  /* 0x000000c2bc1c723c */ /* 0x080fe2000004181c */
[----:B------:R-:W3:Y:S07]  /*86e0*/  LDSM.16.MT88.4 R188, [R0+0xf000] ;  /* 0x00f0000000bc783b */ /* 0x000eee0000004200 */
[----:B------:R-:W-:Y:S01]  /*86f0*/  HMMA.16816.F32.BF16 R32, R164, R194, R32 ;  /* 0x000000c2a420723c */ /* 0x000fe20000041820 */
[----:B------:R-:W5:Y:S07]  /*8700*/  LDSM.16.MT88.4 R164, [R0+0x13000] ;  /* 0x0130000000a4783b */ /* 0x000f6e0000004200 */
[-C--:B-1----:R-:W-:Y:S08]  /*8710*/  HMMA.16816.F32.BF16 R4, R168, R172.reuse, R4 ;  /* 0x000000aca804723c */ /* 0x082ff00000041804 */
[C---:B------:R-:W-:Y:S04]  /*8720*/  HMMA.16816.F32.BF16 R8, R176.reuse, R172, R8 ;  /* 0x000000acb008723c */ /* 0x040fe80000041808 */
[C---:B------:R-:W-:Y:S04]  /*8730*/  IMAD.SHL.U32 R172, R201.reuse, 0x8, RZ ;  /* 0x00000008c9ac7824 */ /* 0x040fe800078e00ff */
[-C--:B------:R-:W-:Y:S03]  /*8740*/  HMMA.16816.F32.BF16 R12, R176, R174.reuse, R12 ;  /* 0x000000aeb00c723c */ /* 0x080fe6000004180c */
[C---:B------:R-:W-:Y:S04]  /*8750*/  LEA R230, P0, R172.reuse, R248, 0x2 ;  /* 0x000000f8ace67211 */ /* 0x040fe800078010ff */
[----:B------:R-:W-:Y:S01]  /*8760*/  LEA.HI.X.SX32 R231, R172, R249, 0x2, P0 ;  /* 0x000000f9ace77211 */ /* 0x000fe200000f16ff */
[C---:B------:R-:W-:Y:S01]  /*8770*/  HMMA.16816.F32.BF16 R16, R168.reuse, R174, R16 ;  /* 0x000000aea810723c */ /* 0x040fe20000041810 */
[----:B------:R-:W-:Y:S03]  /*8780*/  LDSM.16.MT88.4 R172, [R0+0xf800] ;  /* 0x00f8000000ac783b */ /* 0x000fe60000004200 */
[C---:B------:R-:W-:Y:S04]  /*8790*/  LEA R228, P0, R201.reuse, R230, 0x5 ;  /* 0x000000e6c9e47211 */ /* 0x040fe800078028ff */
[-C--:B----4-:R-:W-:Y:S03]  /*87a0*/  HMMA.16816.F32.BF16 R20, R168, R180.reuse, R20 ;  /* 0x000000b4a814723c */ /* 0x090fe60000041814 */
[C---:B------:R-:W-:Y:S02]  /*87b0*/  LEA.HI.X.SX32 R229, R201.reuse, R231, 0x5, P0 ;  /* 0x000000e7c9e57211 */ /* 0x040fe400000f2eff */
[C---:B------:R-:W-:Y:S03]  /*87c0*/  LEA R226, P0, R201.reuse, R228, 0x5 ;  /* 0x000000e4c9e27211 */ /* 0x040fe600078028ff */
[C---:B------:R-:W-:Y:S04]  /*87d0*/  HMMA.16816.F32.BF16 R24, R176.reuse, R180, R24 ;  /* 0x000000b4b018723c */ /* 0x040fe80000041818 */
[C---:B------:R-:W-:Y:S02]  /*87e0*/  LEA.HI.X.SX32 R227, R201.reuse, R229, 0x5, P0 ;  /* 0x000000e5c9e37211 */ /* 0x040fe400000f2eff */
[C---:B------:R-:W-:Y:S02]  /*87f0*/  LEA R202, P0, R201.reuse, R226, 0x5 ;  /* 0x000000e2c9ca7211 */ /* 0x040fe400078028ff */
[-C--:B------:R-:W-:Y:S01]  /*8800*/  HMMA.16816.F32.BF16 R28, R176, R182.reuse, R28 ;  /* 0x000000b6b01c723c */ /* 0x080fe2000004181c */
[----:B------:R-:W-:Y:S02]  /*8810*/  LDSM.16.M88.4 R176, [R3+0x1f000] ;  /* 0x01f0000003b0783b */ /* 0x000fe40000000200 */
[C---:B------:R-:W-:Y:S02]  /*8820*/  LEA.HI.X.SX32 R203, R201.reuse, R227, 0x5, P0 ;  /* 0x000000e3c9cb7211 */ /* 0x040fe400000f2eff */
[C---:B------:R-:W-:Y:S03]  /*8830*/  LEA R194, P0, R201.reuse, R202, 0x5 ;  /* 0x000000cac9c27211 */ /* 0x040fe600078028ff */
[----:B------:R-:W-:Y:S01]  /*8840*/  HMMA.16816.F32.BF16 R32, R168, R182, R32 ;  /* 0x000000b6a820723c */ /* 0x000fe20000041820 */
[----:B------:R1:W4:Y:S03]  /*8850*/  LDSM.16.M88.4 R168, [R3+0x1e000] ;  /* 0x01e0000003a8783b */ /* 0x0003260000000200 */
[C---:B------:R-:W-:Y:S02]  /*8860*/  LEA.HI.X.SX32 R195, R201.reuse, R203, 0x5, P0 ;  /* 0x000000cbc9c37211 */ /* 0x040fe400000f2eff */
[C---:B------:R-:W-:Y:S02]  /*8870*/  LEA R192, P0, R201.reuse, R194, 0x5 ;  /* 0x000000c2c9c07211 */ /* 0x040fe400078028ff */
[-C--:B---3--:R-:W-:Y:S05]  /*8880*/  HMMA.16816.F32.BF16 R4, R184, R188.reuse, R4 ;  /* 0x000000bcb804723c */ /* 0x088fea0000041804 */
[C---:B------:R-:W-:Y:S03]  /*8890*/  LEA.HI.X.SX32 R193, R201.reuse, R195, 0x5, P0 ;  /* 0x000000c3c9c17211 */ /* 0x040fe600000f2eff */
[C---:B------:R-:W-:Y:S08]  /*88a0*/  HMMA.16816.F32.BF16 R8, R196.reuse, R188, R8 ;  /* 0x000000bcc408723c */ /* 0x040ff00000041808 */
[-C--:B------:R-:W-:Y:S03]  /*88b0*/  HMMA.16816.F32.BF16 R12, R196, R190.reuse, R12 ;  /* 0x000000bec40c723c */ /* 0x080fe6000004180c */
[----:B-1----:R-:W-:Y:S05]  /*88c0*/  @P4 SHF.R.U32.HI R3, RZ, 0x2, R219 ;  /* 0x00000002ff034819 */ /* 0x002fea00000116db */
[C---:B------:R-:W-:Y:S08]  /*88d0*/  HMMA.16816.F32.BF16 R16, R184.reuse, R190, R16 ;  /* 0x000000beb810723c */ /* 0x040ff00000041810 */
[-C--:B-----5:R-:W-:Y:S08]  /*88e0*/  HMMA.16816.F32.BF16 R20, R184, R164.reuse, R20 ;  /* 0x000000a4b814723c */ /* 0x0a0ff00000041814 */
[C---:B------:R-:W-:Y:S08]  /*88f0*/  HMMA.16816.F32.BF16 R24, R196.reuse, R164, R24 ;  /* 0x000000a4c418723c */ /* 0x040ff00000041818 */
[-C--:B------:R-:W-:Y:S03]  /*8900*/  HMMA.16816.F32.BF16 R28, R196, R166.reuse, R28 ;  /* 0x000000a6c41c723c */ /* 0x080fe6000004181c */
[C---:B------:R-:W-:Y:S04]  /*8910*/  LEA R198, P0, R201.reuse, R192, 0x5 ;  /* 0x000000c0c9c67211 */ /* 0x040fe800078028ff */
[C---:B------:R-:W-:Y:S01]  /*8920*/  LEA.HI.X.SX32 R199, R201.reuse, R193, 0x5, P0 ;  /* 0x000000c1c9c77211 */ /* 0x040fe200000f2eff */
[----:B------:R-:W-:Y:S01]  /*8930*/  HMMA.16816.F32.BF16 R32, R184, R166, R32 ;  /* 0x000000a6b820723c */ /* 0x000fe20000041820 */
[----:B------:R1:W3:Y:S03]  /*8940*/  LDSM.16.MT88.4 R164, [R0+0x13800] ;  /* 0x0138000000a4783b */ /* 0x0002e60000004200 */
[C---:B------:R-:W-:Y:S04]  /*8950*/  IMAD.WIDE R234, R201.reuse, -0xc0, R198 ;  /* 0xffffff40c9ea7825 */ /* 0x040fe800078e02c6 */
[-C--:B----4-:R-:W-:Y:S05]  /*8960*/  HMMA.16816.F32.BF16 R4, R168, R172.reuse, R4 ;  /* 0x000000aca804723c */ /* 0x090fea0000041804 */
[C---:B------:R-:W-:Y:S03]  /*8970*/  LEA R188, P0, R201.reuse, R234, 0x5 ;  /* 0x000000eac9bc7211 */ /* 0x040fe600078028ff */
[C---:B------:R-:W-:Y:S04]  /*8980*/  HMMA.16816.F32.BF16 R8, R176.reuse, R172, R8 ;  /* 0x000000acb008723c */ /* 0x040fe80000041808 */
[C---:B------:R-:W-:Y:S02]  /*8990*/  LEA.HI.X.SX32 R189, R201.reuse, R235, 0x5, P0 ;  /* 0x000000ebc9bd7211 */ /* 0x040fe400000f2eff */
[C---:B------:R-:W-:Y:S02]  /*89a0*/  LEA R186, P0, R201.reuse, R188, 0x5 ;  /* 0x000000bcc9ba7211 */ /* 0x040fe400078028ff */
[-C--:B------:R-:W-:Y:S03]  /*89b0*/  HMMA.16816.F32.BF16 R12, R176, R174.reuse, R12 ;  /* 0x000000aeb00c723c */ /* 0x080fe6000004180c */
[C---:B------:R-:W-:Y:S02]  /*89c0*/  LEA.HI.X.SX32 R187, R201.reuse, R189, 0x5, P0 ;  /* 0x000000bdc9bb7211 */ /* 0x040fe400000f2eff */
[----:B------:R-:W-:Y:S02]  /*89d0*/  LEA R184, P0, R201, R186, 0x5 ;  /* 0x000000bac9b87211 */ /* 0x000fe400078028ff */
[----:B-1----:R-:W-:Y:S01]  /*89e0*/  @P4 LOP3.LUT R0, R207, 0x10, RZ, 0xc0, !PT ;  /* 0x00000010cf004812 */ /* 0x002fe200078ec0ff */
[C---:B------:R-:W-:Y:S04]  /*89f0*/  HMMA.16816.F32.BF16 R16, R168.reuse, R174, R16 ;  /* 0x000000aea810723c */ /* 0x040fe80000041810 */
[C---:B------:R-:W-:Y:S02]  /*8a00*/  LEA.HI.X.SX32 R185, R201.reuse, R187, 0x5, P0 ;  /* 0x000000bbc9b97211 */ /* 0x040fe400000f2eff */
[----:B------:R-:W-:Y:S01]  /*8a10*/  @P4 LOP3.LUT R243, R0, 0x7, R3, 0xf8, !PT ;  /* 0x0000000700f34812 */ /* 0x000fe200078ef803 */
[C---:B------:R-:W-:Y:S01]  /*8a20*/  VIADD R0, R204.reuse, 0x40 ;  /* 0x00000040cc007836 */ /* 0x040fe20000000000 */
[C---:B------:R-:W-:Y:S01]  /*8a30*/  LEA R182, P0, R201.reuse, R184, 0x5 ;  /* 0x000000b8c9b67211 */ /* 0x040fe200078028ff */
[-C--:B---3--:R-:W-:Y:S02]  /*8a40*/  HMMA.16816.F32.BF16 R20, R168, R164.reuse, R20 ;  /* 0x000000a4a814723c */ /* 0x088fe40000041814 */
[----:B------:R-:W-:Y:S01]  /*8a50*/  @P4 STL [R1+0x28], R243 ;  /* 0x000028f301004387 */ /* 0x000fe20000100800 */
[C---:B------:R-:W-:Y:S01]  /*8a60*/  LEA.HI.X.SX32 R183, R201.reuse, R185, 0x5, P0 ;  /* 0x000000b9c9b77211 */ /* 0x040fe200000f2eff */
[C---:B------:R-:W-:Y:S01]  /*8a70*/  @P3 VIADD R0, R204.reuse, 0xffffffc0 ;  /* 0xffffffc0cc003836 */ /* 0x040fe20000000000 */
[----:B------:R-:W-:Y:S03]  /*8a80*/  LEA R180, P0, R201, R182, 0x5 ;  /* 0x000000b6c9b47211 */ /* 0x000fe600078028ff */
[C---:B------:R-:W-:Y:S04]  /*8a90*/  HMMA.16816.F32.BF16 R24, R176.reuse, R164, R24 ;  /* 0x000000a4b018723c */ /* 0x040fe80000041818 */
[----:B------:R-:W-:Y:S01]  /*8aa0*/  @P4 IMAD.WIDE.U32 R164, R243, R244, UR52 ;  /* 0x00000034f3a44e25 */ /* 0x000fe2000f8e00f4 */
[C---:B------:R-:W-:Y:S01]  /*8ab0*/  LEA.HI.X.SX32 R181, R201.reuse, R183, 0x5, P0 ;  /* 0x000000b7c9b57211 */ /* 0x040fe200000f2eff */
[----:B------:R-:W-:Y:S01]  /*8ac0*/  @UP0 UMOV UR52, UR17 ;  /* 0x0000001100340c82 */ /* 0x000fe20008000000 */
[C---:B------:R-:W-:Y:S01]  /*8ad0*/  LEA R190, P0, R201.reuse, R180, 0x5 ;  /* 0x000000b4c9be7211 */ /* 0x040fe200078028ff */
[-C--:B------:R-:W-:Y:S01]  /*8ae0*/  HMMA.16816.F32.BF16 R28, R176, R166.reuse, R28 ;  /* 0x000000a6b01c723c */ /* 0x080fe2000004181c */
[----:B------:R-:W3:Y:S01]  /*8af0*/  @P4 LDG.E R242, desc[UR32][R164.64+-0x100] ;  /* 0xffff0020a4f24981 */ /* 0x000ee2000c1e1900 */
[----:B------:R-:W-:Y:S01]  /*8b00*/  @UP0 UMOV UR53, UR16 ;  /* 0x0000001000350c82 */ /* 0x000fe20008000000 */
[C---:B------:R-:W-:Y:S01]  /*8b10*/  LEA.HI.X.SX32 R191, R201.reuse, R181, 0x5, P0 ;  /* 0x000000b5c9bf7211 */ /* 0x040fe200000f2eff */
[----:B------:R-:W-:Y:S02]  /*8b20*/  UISETP.GT.AND UP0, UPT, UR34, UR42, UPT ;  /* 0x0000002a2200728c */ /* 0x000fe4000bf04270 */
[----:B------:R-:W4:Y:S02]  /*8b30*/  @P4 LDG.E R241, desc[UR32][R164.64+-0xe0] ;  /* 0xffff2020a4f14981 */ /* 0x000f24000c1e1900 */
[----:B------:R-:W-:Y:S03]  /*8b40*/  HMMA.16816.F32.BF16 R32, R168, R166, R32 ;  /* 0x000000a6a820723c */ /* 0x000fe60000041820 */
[----:B------:R-:W5:Y:S01]  /*8b50*/  @P4 LDG.E R240, desc[UR32][R164.64+-0x80] ;  /* 0xffff8020a4f04981 */ /* 0x000f62000c1e1900 */
[C---:B------:R-:W-:Y:S04]  /*8b60*/  IMAD.WIDE R232, R201.reuse, -0xc0, R190 ;  /* 0xffffff40c9e87825 */ /* 0x040fe800078e02be */
[----:B--2---:R1:W2:Y:S05]  /*8b70*/  @P4 LDG.E R239, desc[UR32][R164.64+-0x60] ;  /* 0xffffa020a4ef4981 */ /* 0x0042aa000c1e1900 */
[----:B------:R-:W-:Y:S01]  /*8b80*/  REDG.E.ADD.F32.FTZ.RN.STRONG.GPU desc[UR32][R248.64], R4 ;  /* 0x00000004f80079a6 */ /* 0x000fe2000c12f320 */
[C---:B------:R-:W-:Y:S04]  /*8b90*/  LEA R176, P0, R201.reuse, R232, 0x5 ;  /* 0x000000e8c9b07211 */ /* 0x040fe800078028ff */
[----:B------:R-:W-:Y:S01]  /*8ba0*/  REDG.E.ADD.F32.FTZ.RN.STRONG.GPU desc[UR32][R230.64], R5 ;  /* 0x00000005e60079a6 */ /* 0x000fe2000c12f320 */
[C---:B------:R-:W-:Y:S02]  /*8bb0*/  LEA.HI.X.SX32 R177, R201.reuse, R233, 0x5, P0 ;  /* 0x000000e9c9b17211 */ /* 0x040fe400000f2eff */
[C---:B------:R-:W-:Y:S02]  /*8bc0*/  LEA R174, P0, R201.reuse, R176, 0x5 ;  /* 0x000000b0c9ae7211 */ /* 0x040fe400078028ff */
[----:B------:R-:W-:Y:S02]  /*8bd0*/  REDG.E.ADD.F32.FTZ.RN.STRONG.GPU desc[UR32][R228.64], R6 ;  /* 0x00000006e40079a6 */ /* 0x000fe4000c12f320 */
        /* <DEDUP_REMOVED lines=11> */
[C---:B------:R-:W-:Y:S02]  /*8c90*/  LEA.HI.X.SX32 R169, R201.reuse, R171, 0x5, P0 ;  /* 0x000000abc9a97211 */ /* 0x040fe400000f2eff */
[C---:B------:R-:W-:Y:S02]  /*8ca0*/  LEA R178, P0, R201.reuse, R168, 0x5 ;  /* 0x000000a8c9b27211 */ /* 0x040fe400078028ff */
[----:B------:R-:W-:Y:S02]  /*8cb0*/  REDG.E.ADD.F32.FTZ.RN.STRONG.GPU desc[UR32][R248.64+0x80], R16 ;  /* 0x00008010f80079a6 */ /* 0x000fe4000c12f320 */
[C---:B------:R-:W-:Y:S03]  /*8cc0*/  LEA.HI.X.SX32 R179, R201.reuse, R169, 0x5, P0 ;  /* 0x000000a9c9b37211 */ /* 0x040fe600000f2eff */
[----:B------:R-:W-:Y:S05]  /*8cd0*/  REDG.E.ADD.F32.FTZ.RN.STRONG.GPU desc[UR32][R234.64+0x80], R17 ;  /* 0x00008011ea0079a6 */ /* 0x000fea000c12f320 */
[----:B------:R-:W-:Y:S01]  /*8ce0*/  REDG.E.ADD.F32.FTZ.RN.STRONG.GPU desc[UR32][R188.64+0x80], R18 ;  /* 0x00008012bc0079a6 */ /* 0x000fe2000c12f320 */
[C---:B------:R-:W-:Y:S04]  /*8cf0*/  IMAD.WIDE R196, R201.reuse, -0xc0, R178 ;  /* 0xffffff40c9c47825 */ /* 0x040fe800078e02b2 */
[----:B------:R-:W-:Y:S01]  /*8d00*/  REDG.E.ADD.F32.FTZ.RN.STRONG.GPU desc[UR32][R186.64+0x80], R19 ;  /* 0x00008013ba0079a6 */ /* 0x000fe2000c12f320 */
[C---:B------:R-:W-:Y:S04]  /*8d10*/  LEA R166, P0, R201.reuse, R196, 0x5 ;  /* 0x000000c4c9a67211 */ /* 0x040fe800078028ff */
[----:B------:R-:W-:Y:S01]  /*8d20*/  REDG.E.ADD.F32.FTZ.RN.STRONG.GPU desc[UR32][R184.64+0x80], R12 ;  /* 0x0000800cb80079a6 */ /* 0x000fe2000c12f320 */
[C---:B------:R-:W-:Y:S04]  /*8d30*/  LEA.HI.X.SX32 R167, R201.reuse, R197, 0x5, P0 ;  /* 0x000000c5c9a77211 */ /* 0x040fe800000f2eff */
[----:B------:R-:W-:Y:S01]  /*8d40*/  REDG.E.ADD.F32.FTZ.RN.STRONG.GPU desc[UR32][R182.64+0x80], R13 ;  /* 0x0000800db60079a6 */ /* 0x000fe2000c12f320 */
[C---:B-1----:R-:W-:Y:S04]  /*8d50*/  LEA R164, P0, R201.reuse, R166, 0x5 ;  /* 0x000000a6c9a47211 */ /* 0x042fe800078028ff */
        /* <DEDUP_REMOVED lines=29> */
[----:B------:R-:W1:Y:S05]  /*8f30*/  LDSM.16.MT88.4 R12, [R2+0x1e000] ;  /* 0x01e00000020c783b */ /* 0x000e6a0000004200 */
[----:B------:R-:W1:Y:S05]  /*8f40*/  LDSM.16.MT88.4 R16, [R0] ;  /* 0x000000000010783b */ /* 0x000e6a0000004200 */
[----:B------:R-:W3:Y:S05]  /*8f50*/  LDSM.16.MT88.4 R20, [R204+0x2000] ;  /* 0x00200000cc14783b */ /* 0x000eea0000004200 */
[----:B------:R-:W3:Y:S05]  /*8f60*/  LDSM.16.MT88.4 R24, [R0+0x2000] ;  /* 0x002000000018783b */ /* 0x000eea0000004200 */
[----:B------:R-:W-:Y:S05]  /*8f70*/  LDSM.16.MT88.4 R32, [R2+0x1c800] ;  /* 0x01c800000220783b */ /* 0x000fea0000004200 */
[----:B------:R-:W4:Y:S05]  /*8f80*/  LDSM.16.MT88.4 R28, [R204+0x800] ;  /* 0x00080000cc1c783b */ /* 0x000f2a0000004200 */
[----:B------:R-:W2:Y:S01]  /*8f90*/  LDSM.16.MT88.4 R164, [R2+0x1e800] ;  /* 0x01e8000002a4783b */ /* 0x000ea20000004200 */
[-C--:B-1----:R-:W-:Y:S04]  /*8fa0*/  HMMA.16816.F32.BF16 R100, R4, R8.reuse, R100 ;  /* 0x000000080464723c */ /* 0x082fe80000041864 */
[----:B------:R-:W1:Y:S05]  /*8fb0*/  LDSM.16.MT88.4 R168, [R0+0x800] ;  /* 0x0008000000a8783b */ /* 0x000e6a0000004200 */
[----:B------:R-:W5:Y:S01]  /*8fc0*/  LDSM.16.MT88.4 R172, [R204+0x2800] ;  /* 0x00280000ccac783b */ /* 0x000f620000004200 */
[C---:B------:R-:W-:Y:S04]  /*8fd0*/  HMMA.16816.F32.BF16 R104, R12.reuse, R8, R104 ;  /* 0x000000080c68723c */ /* 0x040fe80000041868 */
[----:B------:R-:W-:Y:S04]  /*8fe0*/  LDSM.16.MT88.4 R176, [R2+0x1f800] ;  /* 0x01f8000002b0783b */ /* 0x000fe80000004200 */
[-C--:B------:R-:W-:Y:S01]  /*8ff0*/  HMMA.16816.F32.BF16 R108, R12, R10.reuse, R108 ;  /* 0x0000000a0c6c723c */ /* 0x080fe2000004186c */
[----:B------:R-:W-:Y:S07]  /*9000*/  LDSM.16.MT88.4 R180, [R204+0x3800] ;  /* 0x00380000ccb4783b */ /* 0x000fee0000004200 */
[C---:B------:R-:W-:Y:S01]  /*9010*/  HMMA.16816.F32.BF16 R112, R4.reuse, R10, R112 ;  /* 0x0000000a0470723c */ /* 0x040fe20000041870 */
[----:B------:R-:W5:Y:S07]  /*9020*/  LDSM.16.MT88.4 R8, [R0+0x2800] ;  /* 0x002800000008783b */ /* 0x000f6e0000004200 */
        /* <DEDUP_REMOVED lines=16> */
[----:B------:R-:W3:Y:S02]  /*9130*/  LDSM.16.MT88.4 R24, [R204+0x3000] ;  /* 0x00300000cc18783b */ /* 0x000ee40000004200 */
[-C--:B----4-:R-:W-:Y:S03]  /*9140*/  HMMA.16816.F32.BF16 R100, R32, R28.reuse, R100 ;  /* 0x0000001c2064723c */ /* 0x090fe60000041864 */
[----:B--2---:R2:W-:Y:S05]  /*9150*/  @P4 STL [R1+0x2c], R239 ;  /* 0x00002cef01004387 */ /* 0x0045ea0000100800 */
[C---:B------:R-:W-:Y:S08]  /*9160*/  HMMA.16816.F32.BF16 R104, R164.reuse, R28, R104 ;  /* 0x0000001ca468723c */ /* 0x040ff00000041868 */
[-C--:B------:R-:W-:Y:S08]  /*9170*/  HMMA.16816.F32.BF16 R108, R164, R30.reuse, R108 ;  /* 0x0000001ea46c723c */ /* 0x080ff0000004186c */
[C---:B------:R-:W-:Y:S01]  /*9180*/  HMMA.16816.F32.BF16 R112, R32.reuse, R30, R112 ;  /* 0x0000001e2070723c */ /* 0x040fe20000041870 */
[----:B------:R-:W4:Y:S05]  /*9190*/  LDSM.16.MT88.4 R28, [R0+0x3000] ;  /* 0x00300000001c783b */ /* 0x000f2a0000004200 */
[----:B--2---:R-:W2:Y:S02]  /*91a0*/  LDL.LU R239, [R1+0x10] ;  /* 0x0000100001ef7983 */ /* 0x004ea40000300800 */
[-C--:B-1----:R-:W-:Y:S03]  /*91b0*/  HMMA.16816.F32.BF16 R116, R32, R168.reuse, R116 ;  /* 0x000000a82074723c */ /* 0x082fe60000041874 */
[----:B------:R-:W-:Y:S05]  /*91c0*/  @P4 STL [R1+0x38], R242 ;  /* 0x000038f201004387 */ /* 0x000fea0000100800 */
[----:B------:R-:W-:Y:S01]  /*91d0*/  @P4 STL [R1+0x34], R241 ;  /* 0x000034f101004387 */ /* 0x000fe20000100800 */
[C---:B------:R-:W-:Y:S04]  /*91e0*/  HMMA.16816.F32.BF16 R120, R164.reuse, R168, R120 ;  /* 0x000000a8a478723c */ /* 0x040fe80000041878 */
[----:B-----5:R-:W-:Y:S04]  /*91f0*/  @P4 STL [R1+0x30], R240 ;  /* 0x000030f001004387 */ /* 0x020fe80000100800 */
        /* <DEDUP_REMOVED lines=8> */
[-C--:B------:R-:W-:Y:S08]  /*9280*/  HMMA.16816.F32.BF16 R148, R32, R8.reuse, R148 ;  /* 0x000000082094723c */ /* 0x080ff00000041894 */
[C---:B------:R-:W-:Y:S08]  /*9290*/  HMMA.16816.F32.BF16 R152, R164.reuse, R8, R152 ;  /* 0x00000008a498723c */ /* 0x040ff00000041898 */
[-C--:B------:R-:W-:Y:S01]  /*92a0*/  HMMA.16816.F32.BF16 R156, R164, R10.reuse, R156 ;  /* 0x0000000aa49c723c */ /* 0x080fe2000004189c */
[----:B------:R-:W5:Y:S07]  /*92b0*/  LDSM.16.MT88.4 R164, [R0+0x1800] ;  /* 0x0018000000a4783b */ /* 0x000f6e0000004200 */
        /* <DEDUP_REMOVED lines=25> */
[-C--:B-----5:R-:W-:Y:S08]  /*9450*/  HMMA.16816.F32.BF16 R116, R168, R164.reuse, R116 ;  /* 0x000000a4a874723c */ /* 0x0a0ff00000041874 */
[C---:B------:R-:W-:Y:S08]  /*9460*/  HMMA.16816.F32.BF16 R120, R176.reuse, R164, R120 ;  /* 0x000000a4b078723c */ /* 0x040ff00000041878 */
[-C--:B------:R-:W-:Y:S08]  /*9470*/  HMMA.16816.F32.BF16 R124, R176, R166.reuse, R124 ;  /* 0x000000a6b07c723c */ /* 0x080ff0000004187c */
[C---:B------:R-:W-:Y:S08]  /*9480*/  HMMA.16816.F32.BF16 R128, R168.reuse, R166, R128 ;  /* 0x000000a6a880723c */ /* 0x040ff00000041880 */
[-C--:B------:R-:W-:Y:S08]  /*9490*/  HMMA.16816.F32.BF16 R132, R168, R180.reuse, R132 ;  /* 0x000000b4a884723c */ /* 0x080ff00000041884 */
[C---:B------:R-:W-:Y:S04]  /*94a0*/  HMMA.16816.F32.BF16 R136, R176.reuse, R180, R136 ;  /* 0x000000b4b088723c */ /* 0x040fe80000041888 */
[----:B--2---:R-:W-:Y:S04]  /*94b0*/  VIADD R239, R239, 0xffffffc0 ;  /* 0xffffffc0efef7836 */ /* 0x004fe80000000000 */
[-C--:B------:R-:W-:Y:S01]  /*94c0*/  HMMA.16816.F32.BF16 R140, R176, R182.reuse, R140 ;  /* 0x000000b6b08c723c */ /* 0x080fe2000004188c */
[----:B------:R1:W-:Y:S07]  /*94d0*/  STL [R1+0x10], R239 ;  /* 0x000010ef01007387 */ /* 0x0003ee0000100800 */
[C---:B------:R-:W-:Y:S08]  /*94e0*/  HMMA.16816.F32.BF16 R144, R168.reuse, R182, R144 ;  /* 0x000000b6a890723c */ /* 0x040ff00000041890 */
[-C--:B------:R-:W-:Y:S08]  /*94f0*/  HMMA.16816.F32.BF16 R148, R168, R8.reuse, R148 ;  /* 0x00000008a894723c */ /* 0x080ff00000041894 */
[C---:B------:R-:W-:Y:S08]  /*9500*/  HMMA.16816.F32.BF16 R152, R176.reuse, R8, R152 ;  /* 0x00000008b098723c */ /* 0x040ff00000041898 */
[-C--:B------:R-:W-:Y:S08]  /*9510*/  HMMA.16816.F32.BF16 R156, R176, R10.reuse, R156 ;  /* 0x0000000ab09c723c */ /* 0x080ff0000004189c */
[----:B------:R-:W-:Y:S01]  /*9520*/  HMMA.16816.F32.BF16 R160, R168, R10, R160 ;  /* 0x0000000aa8a0723c */ /* 0x000fe200000418a0 */
[----:B------:R-:W-:Y:S08]  /*9530*/  @!UPT UIADD3 URZ, UPT, UPT, URZ, URZ, URZ ;  /* 0x000000fffffff290 */ /* 0x000ff0000fffe0ff */
[----:B-1----:R-:W-:Y:S11]  /*9540*/  BRA.U UP0, `(.L_x_907) ;  /* 0xffffffad00587547 */ /* 0x002ff6000b83ffff */
[C---:B------:R-:W-:Y:S01]  /*9550*/  IMAD.SHL.U32 R239, R219.reuse, 0x10, RZ ;  /* 0x00000010dbef7824 */ /* 0x040fe200078e00ff */
[----:B------:R-:W1:Y:S01]  /*9560*/  LDCU UR8, c[0x0][0x500] ;  /* 0x0000a000ff0877ac */ /* 0x000e620008000800 */
[----:B------:R-:W-:Y:S01]  /*9570*/  IMAD.SHL.U32 R2, R219, 0x2, RZ ;  /* 0x00000002db027824 */ /* 0x000fe200078e00ff */
[----:B------:R-:W-:Y:S02]  /*9580*/  LOP3.LUT R0, R222, 0xc00, RZ, 0xc0, !PT ;  /* 0x00000c00de007812 */ /* 0x000fe400078ec0ff */
[----:B------:R-:W-:Y:S01]  /*9590*/  LOP3.LUT R239, R239, 0x1c0, RZ, 0xc0, !PT ;  /* 0x000001c0efef7812 */ /* 0x000fe200078ec0ff */
[----:B------:R-:W-:Y:S01]  /*95a0*/  UISETP.NE.AND UP0, UPT, UR38, -0x1, UPT ;  /* 0xffffffff2600788c */ /* 0x000fe2000bf05270 */
[--C-:B------:R-:W-:Y:S01]  /*95b0*/  LOP3.LUT R0, R0, 0x6, R2.reuse, 0xf8, !PT ;  /* 0x0000000600007812 */ /* 0x100fe200078ef802 */
[----:B------:R-:W-:Y:S01]  /*95c0*/  UMOV UR49, UR18 ;  /* 0x0000001200317c82 */ /* 0x000fe20008000000 */
[----:B------:R-:W-:Y:S01]  /*95d0*/  LOP3.LUT R239, R239, 0x38, R2, 0xf8, !PT ;  /* 0x00000038efef7812 */ /* 0x000fe200078ef802 */
[----:B------:R-:W-:Y:S01]  /*95e0*/  UISETP.NE.AND UP1, UPT, UR38, -0x1, UPT ;  /* 0xffffffff2600788c */ /* 0x000fe2000bf25270 */
[----:B------:R-:W-:-:S02]  /*95f0*/  ISETP.NE.AND P0, PT, R225, RZ, PT ;  /* 0x000000ffe100720c */ /* 0x000fc40003f05270 */
[----:B------:R-:W-:Y:S02]  /*9600*/  LOP3.LUT R0, R0, R239, R200, 0xf6, !PT ;  /* 0x000000ef00007212 */ /* 0x000fe400078ef6c8 */
[----:B------:R-:W-:Y:S02]  /*9610*/  ISETP.NE.AND P1, PT, R223, RZ, PT ;  /* 0x000000ffdf00720c */ /* 0x000fe40003f25270 */
        /* <DEDUP_REMOVED lines=218> */
.L_x_908:
        /* <DEDUP_REMOVED lines=14> */
.L_x_909:
[----:B------:R-:W2:Y:S01]  /*a4a0*/  LDCU.64 UR8, c[0x0][0x5c8] ;  /* 0x0000b900ff0877ac */ /* 0x000ea20008000a00 */
[----:B------:R-:W-:-:S04]  /*a4b0*/  UIADD3 UR12, UPT, UPT, UR36, UR38, URZ ;  /* 0x00000026240c7290 */ /* 0x000fc8000fffe0ff */
[----:B--2---:R-:W-:Y:S02]  /*a4c0*/  UIMAD.WIDE.U32 UR14, UR12, UR8, URZ ;  /* 0x000000080c0e72a5 */ /* 0x004fe4000f8e00ff */
[----:B------:R-:W-:-:S04]  /*a4d0*/  UIMAD UR12, UR12, UR9, URZ ;  /* 0x000000090c0c72a4 */ /* 0x000fc8000f8e02ff */
[----:B------:R-:W-:Y:S01]  /*a4e0*/  UIADD3 UR12, UPT, UPT, UR15, UR12, URZ ;  /* 0x0000000c0f0c7290 */ /* 0x000fe2000fffe0ff */
[----:B------:R-:W-:-:S05]  /*a4f0*/  UMOV UR16, UR14 ;  /* 0x0000000e00107c82 */ /* 0x000fca0008000000 */
[----:B-1----:R-:W-:-:S07]  /*a500*/  MOV R30, UR12 ;  /* 0x0000000c001e7c02 */ /* 0x002fce0008000f00 */
.L_x_910:
[----:B------:R-:W-:Y:S01]  /*a510*/  BAR.SYNC.DEFER_BLOCKING 0x0 ;  /* 0x0000000000007b1d */ /* 0x000fe20000010000 */
[----:B------:R-:W-:Y:S01]  /*a520*/  LOP3.LUT R0, R220, 0x1f8, RZ, 0xc0, !PT ;  /* 0x000001f8dc007812 */ /* 0x000fe200078ec0ff */
[----:B------:R-:W-:Y:S02]  /*a530*/  USHF.L.U32 UR14, UR39, 0x7, URZ ;  /* 0x00000007270e7899 */ /* 0x000fe400080006ff */
[----:B------:R-:W-:Y:S01]  /*a540*/  USHF.L.U32 UR13, UR39, 0x7, URZ ;  /* 0x00000007270d7899 */ /* 0x000fe200080006ff */
[----:B------:R-:W-:Y:S01]  /*a550*/  LOP3.LUT R0, R0, 0x38, R219, 0x78, !PT ;  /* 0x0000003800007812 */ /* 0x000fe200078e78db */
[----:B------:R-:W-:Y:S02]  /*a560*/  UIMAD.WIDE.U32 UR36, UR14, UR10, URZ ;  /* 0x0000000a0e2472a5 */ /* 0x000fe4000f8e00ff */
[----:B------:R-:W1:Y:S01]  /*a570*/  LDC.64 R4, c[0x0][0x5d8] ;  /* 0x00017600ff047b82 */ /* 0x000e620000000a00 */
[----:B------:R-:W2:Y:S01]  /*a580*/  S2R R31, SR_TID.X ;  /* 0x00000000001f7919 */ /* 0x000ea20000002100 */
[--C-:B------:R-:W-:Y:S01]  /*a590*/  LOP3.LUT R0, R0, 0x1e00, R220.reuse, 0xf8, !PT ;  /* 0x00001e0000007812 */ /* 0x100fe200078ef8dc */
[----:B------:R-:W-:Y:S01]  /*a5a0*/  USHF.R.S32.HI UR15, URZ, 0x1f, UR14 ;  /* 0x0000001fff0f7899 */ /* 0x000fe2000801140e */
[----:B------:R-:W-:Y:S01]  /*a5b0*/  BSSY.RECONVERGENT B0, `(.L_x_911) ;  /* 0x000002f000007945 */ /* 0x000fe20003800200 */
[----:B------:R-:W-:Y:S01]  /*a5c0*/  IMAD.U32 R2, RZ, RZ, UR36 ;  /* 0x00000024ff027e24 */ /* 0x000fe2000f8e00ff */
[----:B------:R-:W-:Y:S01]  /*a5d0*/  LEA R6, R0, UR4, 0x1 ;  /* 0x0000000400067c11 */ /* 0x000fe2000f8e08ff */
[----:B------:R-:W-:Y:S01]  /*a5e0*/  UIMAD UR12, UR15, UR10, URZ ;  /* 0x0000000a0f0c72a4 */ /* 0x000fe2000f8e02ff */
[----:B------:R-:W3:Y:S01]  /*a5f0*/  LDC.64 R56, c[0x0][0x5e0] ;  /* 0x00017800ff387b82 */ /* 0x000ee20000000a00 */
[----:B------:R-:W-:Y:S01]  /*a600*/  UIADD3 UR35, UPT, UPT, -UR13, UR35, URZ ;  /* 0x000000230d237290 */ /* 0x000fe2000fffe1ff */
[----:B------:R-:W-:Y:S01]  /*a610*/  LOP3.LUT R0, R2, 0x38, R220, 0xf8, !PT ;  /* 0x0000003802007812 */ /* 0x000fe200078ef8dc */
[----:B------:R-:W-:Y:S01]  /*a620*/  UIMAD UR12, UR14, UR11, UR12 ;  /* 0x0000000b0e0c72a4 */ /* 0x000fe2000f8e020c */
[----:B------:R-:W-:-:S02]  /*a630*/  IMAD.U32 R3, RZ, RZ, UR37 ;  /* 0x00000025ff037e24 */ /* 0x000fc4000f8e00ff */
[----:B------:R-:W-:Y:S01]  /*a640*/  IADD3 R2, P0, PT, R0, UR34, RZ ;  /* 0x0000002200027c10 */ /* 0x000fe2000ff1e0ff */
[----:B------:R4:W2:Y:S02]  /*a650*/  LDS.128 R24, [R6+0xd000] ;  /* 0x00d0000006187984 */ /* 0x0008a40000000c00 */
[----:B------:R-:W-:Y:S02]  /*a660*/  IMAD.U32 R0, RZ, RZ, UR12 ;  /* 0x0000000cff007e24 */ /* 0x000fe4000f8e00ff */
[----:B------:R4:W3:Y:S03]  /*a670*/  LDS.128 R20, [R6+0x11000] ;  /* 0x0110000006147984 */ /* 0x0008e60000000c00 */
[----:B------:R-:W-:Y:S01]  /*a680*/  IADD3.X R3, PT, PT, R3, UR17, R0, P0, !PT ;  /* 0x0000001103037c10 */ /* 0x000fe200087fe400 */
[----:B------:R4:W3:Y:S02]  /*a690*/  LDS.128 R36, [R6+0x15000] ;  /* 0x0150000006247984 */ /* 0x0008e40000000c00 */
[----:B-1----:R-:W-:-:S02]  /*a6a0*/  IMAD.WIDE.U32 R16, R4, UR20, R2 ;  /* 0x0000001404107c25 */ /* 0x002fc4000f8e0002 */
[----:B------:R4:W1:Y:S04]  /*a6b0*/  LDS.128 R44, [R6+0x16000] ;  /* 0x01600000062c7984 */ /* 0x0008680000000c00 */
[----:B------:R4:W1:Y:S01]  /*a6c0*/  LDS.128 R52, [R6+0x17000] ;  /* 0x0170000006347984 */ /* 0x0008620000000c00 */
[----:B--2---:R-:W-:-:S03]  /*a6d0*/  SHF.R.U32.HI R31, RZ, 0x3, R31 ;  /* 0x00000003ff1f7819 */ /* 0x004fc6000001161f */
[----:B------:R4:W2:Y:S01]  /*a6e0*/  LDS.128 R32, [R6+0x19000] ;  /* 0x0190000006207984 */ /* 0x0008a20000000c00 */
[C---:B------:R-:W-:Y:S01]  /*a6f0*/  ISETP.GE.AND P3, PT, R31.reuse, UR35, PT ;  /* 0x000000231f007c0c */ /* 0x040fe2000bf66270 */
[C---:B------:R-:W-:Y:S01]  /*a700*/  VIADD R7, R31.reuse, 0x20 ;  /* 0x000000201f077836 */ /* 0x040fe20000000000 */
[C---:B------:R-:W-:Y:S01]  /*a710*/  IADD3 R28, P0, PT, R31.reuse, 0x20, RZ ;  /* 0x000000201f1c7810 */ /* 0x040fe20007f1e0ff */
[----:B------:R4:W1:Y:S01]  /*a720*/  LDS.128 R40, [R6+0x1a000] ;  /* 0x01a0000006287984 */ /* 0x0008620000000c00 */
[----:B------:R-:W-:Y:S02]  /*a730*/  VIADD R8, R31, 0x40 ;  /* 0x000000401f087836 */ /* 0x000fe40000000000 */
[----:B------:R-:W-:Y:S01]  /*a740*/  ISETP.GE.AND P6, PT, R7, UR35, PT ;  /* 0x0000002307007c0c */ /* 0x000fe2000bfc6270 */
[----:B------:R4:W1:Y:S01]  /*a750*/  LDS.128 R48, [R6+0x1b000] ;  /* 0x01b0000006307984 */ /* 0x0008620000000c00 */
[----:B------:R-:W-:Y:S01]  /*a760*/  VIADD R7, R31, 0x60 ;  /* 0x000000601f077836 */ /* 0x000fe20000000000 */
[----:B------:R-:W-:Y:S01]  /*a770*/  ISETP.GE.AND P5, PT, R8, UR35, PT ;  /* 0x0000002308007c0c */ /* 0x000fe2000bfa6270 */
[----:B------:R-:W-:-:S03]  /*a780*/  IMAD.X R29, RZ, RZ, RZ, P0 ;  /* 0x000000ffff1d7224 */ /* 0x000fc600000e06ff */
[----:B------:R-:W-:Y:S01]  /*a790*/  ISETP.GE.AND P4, PT, R7, UR35, PT ;  /* 0x0000002307007c0c */ /* 0x000fe2000bf86270 */
[----:B------:R-:W-:Y:S01]  /*a7a0*/  IMAD R7, R5, UR20, R17 ;  /* 0x0000001405077c24 */ /* 0x000fe2000f8e0211 */
[----:B---3--:R-:W-:Y:S11]  /*a7b0*/  @P3 BRA `(.L_x_912) ;  /* 0x0000000000383947 */ /* 0x008ff60003800000 */
[----:B------:R-:W3:Y:S01]  /*a7c0*/  LDCU UR17, c[0x0][0x440] ;  /* 0x00008800ff1177ac */ /* 0x000ee20008000800 */
[----:B------:R-:W5:Y:S01]  /*a7d0*/  LDS.128 R12, [R6+0x10000] ;  /* 0x01000000060c7984 */ /* 0x000f620000000c00 */
[----:B------:R-:W-:Y:S01]  /*a7e0*/  IMAD.MOV.U32 R2, RZ, RZ, R16 ;  /* 0x000000ffff027224 */ /* 0x000fe200078e0010 */
[----:B------:R-:W4:Y:S01]  /*a7f0*/  LDCU.64 UR12, c[0x0][0x560] ;  /* 0x0000ac00ff0c77ac */ /* 0x000f220008000a00 */
[----:B------:R-:W-:Y:S02]  /*a800*/  IMAD.MOV.U32 R3, RZ, RZ, R7 ;  /* 0x000000ffff037224 */ /* 0x000fe400078e0007 */
[----:B------:R-:W-:-:S04]  /*a810*/  IMAD.WIDE.U32 R4, R31, UR10, R2 ;  /* 0x0000000a1f047c25 */ /* 0x000fc8000f8e0002 */
[----:B------:R-:W-:Y:S01]  /*a820*/  IMAD R0, R31, UR11, R5 ;  /* 0x0000000b1f007c24 */ /* 0x000fe2000f8e0205 */
[----:B---3--:R-:W-:Y:S02]  /*a830*/  ISETP.GE.AND P1, PT, R237, UR17, PT ;  /* 0x00000011ed007c0c */ /* 0x008fe4000bf26270 */
[----:B------:R-:W-:Y:S02]  /*a840*/  ISETP.GE.AND P0, PT, R238, UR17, PT ;  /* 0x00000011ee007c0c */ /* 0x000fe4000bf06270 */
[----:B----4-:R-:W-:-:S04]  /*a850*/  LEA R2, P2, R4, UR12, 0x1 ;  /* 0x0000000c04027c11 */ /* 0x010fc8000f8408ff */
[----:B------:R-:W-:-:S05]  /*a860*/  LEA.HI.X R3, R4, UR13, R0, 0x1, P2 ;  /* 0x0000000d04037c11 */ /* 0x000fca00090f0c00 */
[----:B------:R-:W3:Y:S04]  /*a870*/  @!P1 LDS.128 R8, [R6+0xc000] ;  /* 0x00c0000006089984 */ /* 0x000ee80000000c00 */
[----:B-----5:R4:W-:Y:S04]  /*a880*/  @!P0 STG.E.128 desc[UR32][R2.64+0x80], R12 ;  /* 0x0000800c02008986 */ /* 0x0209e8000c101d20 */
[----:B---3--:R4:W-:Y:S02]  /*a890*/  @!P1 STG.E.128 desc[UR32][R2.64], R8 ;  /* 0x0000000802009986 */ /* 0x0089e4000c101d20 */
.L_x_912:
[----:B------:R-:W-:Y:S05]  /*a8a0*/  BSYNC.RECONVERGENT B0 ;  /* 0x0000000000007941 */ /* 0x000fea0003800200 */
.L_x_911:
[----:B------:R-:W-:Y:S04]  /*a8b0*/  BSSY.RECONVERGENT B0, `(.L_x_913) ;  /* 0x0000010000007945 */ /* 0x000fe80003800200 */
[----:B------:R-:W-:Y:S05]  /*a8c0*/  @P6 BRA `(.L_x_914) ;  /* 0x0000000000386947 */ /* 0x000fea0003800000 */
[----:B------:R-:W3:Y:S01]  /*a8d0*/  LDCU UR17, c[0x0][0x440] ;  /* 0x00008800ff1177ac */ /* 0x000ee20008000800 */
[----:B----4-:R-:W-:Y:S01]  /*a8e0*/  MOV R3, R7 ;  /* 0x0000000700037202 */ /* 0x010fe20000000f00 */
[----:B------:R-:W-:Y:S01]  /*a8f0*/  IMAD R0, R29, UR10, RZ ;  /* 0x0000000a1d007c24 */ /* 0x000fe2000f8e02ff */
[----:B------:R-:W4:Y:S01]  /*a900*/  LDCU.64 UR12, c[0x0][0x560] ;  /* 0x0000ac00ff0c77ac */ /* 0x000f220008000a00 */
[----:B------:R-:W-:Y:S02]  /*a910*/  IMAD.MOV.U32 R2, RZ, RZ, R16 ;  /* 0x000000ffff027224 */ /* 0x000fe400078e0010 */
[C---:B------:R-:W-:Y:S02]  /*a920*/  IMAD R0, R28.reuse, UR11, R0 ;  /* 0x0000000b1c007c24 */ /* 0x040fe4000f8e0200 */
[----:B------:R-:W-:-:S04]  /*a930*/  IMAD.WIDE.U32 R4, R28, UR10, R2 ;  /* 0x0000000a1c047c25 */ /* 0x000fc8000f8e0002 */
[----:B------:R-:W-:Y:S01]  /*a940*/  IMAD.IADD R0, R0, 0x1, R5 ;  /* 0x0000000100007824 */ /* 0x000fe200078e0205 */
[----:B---3--:R-:W-:Y:S02]  /*a950*/  ISETP.GE.AND P1, PT, R237, UR17, PT ;  /* 0x00000011ed007c0c */ /* 0x008fe4000bf26270 */
[----:B------:R-:W-:Y:S02]  /*a960*/  ISETP.GE.AND P0, PT, R238, UR17, PT ;  /* 0x00000011ee007c0c */ /* 0x000fe4000bf06270 */
[----:B----4-:R-:W-:-:S04]  /*a970*/  LEA R2, P2, R4, UR12, 0x1 ;  /* 0x0000000c04027c11 */ /* 0x010fc8000f8408ff */
[----:B------:R-:W-:-:S05]  /*a980*/  LEA.HI.X R3, R4, UR13, R0, 0x1, P2 ;  /* 0x0000000d04037c11 */ /* 0x000fca00090f0c00 */
[----:B------:R3:W-:Y:S04]  /*a990*/  @!P1 STG.E.128 desc[UR32][R2.64], R24 ;  /* 0x0000001802009986 */ /* 0x0007e8000c101d20 */
[----:B------:R3:W-:Y:S02]  /*a9a0*/  @!P0 STG.E.128 desc[UR32][R2.64+0x80], R20 ;  /* 0x0000801402008986 */ /* 0x0007e4000c101d20 */
.L_x_914:
[----:B------:R-:W-:Y:S05]  /*a9b0*/  BSYNC.RECONVERGENT B0 ;  /* 0x0000000000007941 */ /* 0x000fea0003800200 */
.L_x_913:
[----:B----4-:R4:W1:Y:S01]  /*a9c0*/  LDS.128 R12, [R6+0xe000] ;  /* 0x00e00000060c7984 */ /* 0x0108620000000c00 */
[----:B---3--:R-:W-:Y:S01]  /*a9d0*/  MOV R3, RZ ;  /* 0x000000ff00037202 */ /* 0x008fe20000000f00 */
[----:B------:R-:W-:Y:S01]  /*a9e0*/  IMAD.U32 R0, RZ, RZ, UR8 ;  /* 0x00000008ff007e24 */ /* 0x000fe2000f8e00ff */
[C---:B------:R-:W-:Y:S01]  /*a9f0*/  IADD3 R20, P1, PT, R31.reuse, 0x40, RZ ;  /* 0x000000401f147810 */ /* 0x040fe20007f3e0ff */
[----:B------:R4:W3:Y:S01]  /*aa00*/  LDS.128 R8, [R6+0x12000] ;  /* 0x0120000006087984 */ /* 0x0008e20000000c00 */
        /* <DEDUP_REMOVED lines=8> */
[----:B------:R-:W-:Y:S01]  /*aa90*/  IMAD R0, R23, UR10, RZ ;  /* 0x0000000a17007c24 */ /* 0x000fe2000f8e02ff */
[----:B------:R-:W2:Y:S01]  /*aaa0*/  LDCU UR17, c[0x0][0x440] ;  /* 0x00008800ff1177ac */ /* 0x000ea20008000800 */
[----:B------:R-:W-:Y:S02]  /*aab0*/  IMAD.MOV.U32 R2, RZ, RZ, R16 ;  /* 0x000000ffff027224 */ /* 0x000fe400078e0010 */
[C---:B------:R-:W-:Y:S02]  /*aac0*/  IMAD R0, R20.reuse, UR11, R0 ;  /* 0x0000000b14007c24 */ /* 0x040fe4000f8e0200 */
[----:B------:R-:W-:-:S04]  /*aad0*/  IMAD.WIDE.U32 R4, R20, UR10, R2 ;  /* 0x0000000a14047c25 */ /* 0x000fc8000f8e0002 */
[----:B------:R-:W-:Y:S01]  /*aae0*/  IMAD.IADD R0, R0, 0x1, R5 ;  /* 0x0000000100007824 */ /* 0x000fe200078e0205 */
[----:B-----5:R-:W-:-:S04]  /*aaf0*/  LEA R2, P1, R4, UR12, 0x1 ;  /* 0x0000000c04027c11 */ /* 0x020fc8000f8208ff */
[----:B------:R-:W-:Y:S02]  /*ab00*/  LEA.HI.X R3, R4, UR13, R0, 0x1, P1 ;  /* 0x0000000d04037c11 */ /* 0x000fe400088f0c00 */
[----:B--2---:R-:W-:Y:S02]  /*ab10*/  ISETP.GE.AND P2, PT, R237, UR17, PT ;  /* 0x00000011ed007c0c */ /* 0x004fe4000bf46270 */
[----:B------:R-:W-:-:S11]  /*ab20*/  ISETP.GE.AND P1, PT, R238, UR17, PT ;  /* 0x00000011ee007c0c */ /* 0x000fd6000bf26270 */
[----:B-1----:R1:W-:Y:S04]  /*ab30*/  @!P2 STG.E.128 desc[UR32][R2.64], R12 ;  /* 0x0000000c0200a986 */ /* 0x0023e8000c101d20 */
[----:B---3--:R1:W-:Y:S02]  /*ab40*/  @!P1 STG.E.128 desc[UR32][R2.64+0x80], R8 ;  /* 0x0000800802009986 */ /* 0x0083e4000c101d20 */
.L_x_916:
[----:B------:R-:W-:Y:S05]  /*ab50*/  BSYNC.RECONVERGENT B0 ;  /* 0x0000000000007941 */ /* 0x000fea0003800200 */
.L_x_915:
[----:B-1----:R1:W1:Y:S01]  /*ab60*/  LDS.128 R12, [R6+0xf000] ;  /* 0x00f00000060c7984 */ /* 0x0022620000000c00 */
[----:B------:R-:W-:Y:S01]  /*ab70*/  BSSY.RECONVERGENT B0, `(.L_x_917) ;  /* 0x0000012000007945 */ /* 0x000fe20003800200 */
[----:B------:R-:W-:Y:S02]  /*ab80*/  IADD3.X R22, PT, PT, RZ, RZ, RZ, P0, !PT ;  /* 0x000000ffff167210 */ /* 0x000fe400007fe4ff */
[----:B---3--:R3:W1:Y:S01]  /*ab90*/  LDS.128 R8, [R6+0x13000] ;  /* 0x0130000006087984 */ /* 0x0086620000000c00 */
[----:B------:R-:W-:Y:S05]  /*aba0*/  @P4 BRA `(.L_x_918) ;  /* 0x0000000000384947 */ /* 0x000fea0003800000 */
[----:B------:R-:W5:Y:S01]  /*abb0*/  LDCU UR17, c[0x0][0x440] ;  /* 0x00008800ff1177ac */ /* 0x000f620008000800 */
[----:B------:R-:W-:Y:S01]  /*abc0*/  MOV R3, R7 ;  /* 0x0000000700037202 */ /* 0x000fe20000000f00 */
[----:B------:R-:W-:Y:S01]  /*abd0*/  IMAD R0, R22, UR10, RZ ;  /* 0x0000000a16007c24 */ /* 0x000fe2000f8e02ff */
[----:B------:R-:W2:Y:S01]  /*abe0*/  LDCU.64 UR12, c[0x0][0x560] ;  /* 0x0000ac00ff0c77ac */ /* 0x000ea20008000a00 */
[----:B------:R-:W-:Y:S02]  /*abf0*/  IMAD.MOV.U32 R2, RZ, RZ, R16 ;  /* 0x000000ffff027224 */ /* 0x000fe400078e0010 */
[C---:B------:R-:W-:Y:S02]  /*ac00*/  IMAD R0, R21.reuse, UR11, R0 ;  /* 0x0000000b15007c24 */ /* 0x040fe4000f8e0200 */
[----:B------:R-:W-:-:S04]  /*ac10*/  IMAD.WIDE.U32 R4, R21, UR10, R2 ;  /* 0x0000000a15047c25 */ /* 0x000fc8000f8e0002 */
[----:B------:R-:W-:Y:S01]  /*ac20*/  IMAD.IADD R0, R0, 0x1, R5 ;  /* 0x0000000100007824 */ /* 0x000fe200078e0205 */
[----:B-----5:R-:W-:Y:S02]  /*ac30*/  ISETP.GE.AND P1, PT, R237, UR17, PT ;  /* 0x00000011ed007c0c */ /* 0x020fe4000bf26270 */
[----:B------:R-:W-:Y:S02]  /*ac40*/  ISETP.GE.AND P0, PT, R238, UR17, PT ;  /* 0x00000011ee007c0c */ /* 0x000fe4000bf06270 */
[----:B--2---:R-:W-:-:S04]  /*ac50*/  LEA R2, P2, R4, UR12, 0x1 ;  /* 0x0000000c04027c11 */ /* 0x004fc8000f8408ff */
[----:B------:R-:W-:-:S05]  /*ac60*/  LEA.HI.X R3, R4, UR13, R0, 0x1, P2 ;  /* 0x0000000d04037c11 */ /* 0x000fca00090f0c00 */
[----:B-1----:R1:W-:Y:S04]  /*ac70*/  @!P1 STG.E.128 desc[UR32][R2.64], R12 ;  /* 0x0000000c02009986 */ /* 0x0023e8000c101d20 */
[----:B------:R1:W-:Y:S02]  /*ac80*/  @!P0 STG.E.128 desc[UR32][R2.64+0x80], R8 ;  /* 0x0000800802008986 */ /* 0x0003e4000c101d20 */
.L_x_918:
[----:B------:R-:W-:Y:S05]  /*ac90*/  BSYNC.RECONVERGENT B0 ;  /* 0x0000000000007941 */ /* 0x000fea0003800200 */
.L_x_917:
[----:B------:R-:W-:Y:S01]  /*aca0*/  UIMAD UR15, UR15, UR8, URZ ;  /* 0x000000080f0f72a4 */ /* 0x000fe2000f8e02ff */
[----:B-1----:R-:W-:Y:S01]  /*acb0*/  IADD3 R2, P0, PT, R18, UR16, RZ ;  /* 0x0000001012027c10 */ /* 0x002fe2000ff1e0ff */
[----:B------:R-:W1:Y:S01]  /*acc0*/  LDS.128 R12, [R6+0x14000] ;  /* 0x01400000060c7984 */ /* 0x000e620000000c00 */
[----:B------:R-:W-:Y:S01]  /*acd0*/  BSSY.RECONVERGENT B0, `(.L_x_919) ;  /* 0x0000013000007945 */ /* 0x000fe20003800200 */
[----:B------:R-:W-:Y:S02]  /*ace0*/  UIMAD UR15, UR14, UR9, UR15 ;  /* 0x000000090e0f72a4 */ /* 0x000fe4000f8e020f */
[----:B------:R3:W1:Y:S04]  /*acf0*/  LDS.128 R8, [R6+0x18000] ;  /* 0x0180000006087984 */ /* 0x0006680000000c00 */
[----:B------:R-:W-:-:S03]  /*ad00*/  IADD3.X R3, PT, PT, R30, UR15, R19, P0, !PT ;  /* 0x0000000f1e037c10 */ /* 0x000fc600087fe413 */
[----:B---34-:R-:W-:-:S04]  /*ad10*/  IMAD.WIDE.U32 R6, R56, UR20, R2 ;  /* 0x0000001438067c25 */ /* 0x018fc8000f8e0002 */
        /* <DEDUP_REMOVED lines=12> */
[----:B-1----:R3:W-:Y:S04]  /*ade0*/  @!P1 STG.E.128 desc[UR32][R2.64], R12 ;  /* 0x0000000c02009986 */ /* 0x0027e8000c101d20 */
[----:B------:R3:W-:Y:S02]  /*adf0*/  @!P0 STG.E.128 desc[UR32][R2.64+0x80], R8 ;  /* 0x0000800802008986 */ /* 0x0007e4000c101d20 */
.L_x_920:
[----:B------:R-:W-:Y:S05]  /*ae00*/  BSYNC.RECONVERGENT B0 ;  /* 0x0000000000007941 */ /* 0x000fea0003800200 */
.L_x_919:
        /* <DEDUP_REMOVED lines=15> */
[----:B--2---:R4:W-:Y:S02]  /*af00*/  @!P0 STG.E.128 desc[UR32][R2.64+0x80], R32 ;  /* 0x0000802002008986 */ /* 0x0049e4000c101d20 */
.L_x_922:
[----:B------:R-:W-:Y:S05]  /*af10*/  BSYNC.RECONVERGENT B0 ;  /* 0x0000000000007941 */ /* 0x000fea0003800200 */
.L_x_921:
[----:B------:R-:W-:Y:S04]  /*af20*/  BSSY.RECONVERGENT B0, `(.L_x_923) ;  /* 0x0000010000007945 */ /* 0x000fe80003800200 */
[----:B------:R-:W-:Y:S05]  /*af30*/  @P5 BRA `(.L_x_924) ;  /* 0x0000000000385947 */ /* 0x000fea0003800000 */
[----:B------:R-:W5:Y:S01]  /*af40*/  LDCU UR12, c[0x0][0x440] ;  /* 0x00008800ff0c77ac */ /* 0x000f620008000800 */
[----:B---34-:R-:W-:Y:S01]  /*af50*/  MOV R3, R16 ;  /* 0x0000001000037202 */ /* 0x018fe20000000f00 */
[----:B------:R-:W-:Y:S01]  /*af60*/  IMAD R0, R23, UR8, RZ ;  /* 0x0000000817007c24 */ /* 0x000fe2000f8e02ff */
[----:B------:R-:W3:Y:S01]  /*af70*/  LDCU.64 UR10, c[0x0][0x568] ;  /* 0x0000ad00ff0a77ac */ /* 0x000ee20008000a00 */
[----:B------:R-:W-:Y:S02]  /*af80*/  IMAD.MOV.U32 R2, RZ, RZ, R6 ;  /* 0x000000ffff027224 */ /* 0x000fe400078e0006 */
[C---:B------:R-:W-:Y:S02]  /*af90*/  IMAD R0, R20.reuse, UR9, R0 ;  /* 0x0000000914007c24 */ /* 0x040fe4000f8e0200 */
[----:B------:R-:W-:-:S04]  /*afa0*/  IMAD.WIDE.U32 R4, R20, UR8, R2 ;  /* 0x0000000814047c25 */ /* 0x000fc8000f8e0002 */
[----:B------:R-:W-:Y:S01]  /*afb0*/  IMAD.IADD R0, R0, 0x1, R5 ;  /* 0x0000000100007824 */ /* 0x000fe200078e0205 */
[----:B-----5:R-:W-:Y:S02]  /*afc0*/  ISETP.GE.AND P1, PT, R237, UR12, PT ;  /* 0x0000000ced007c0c */ /* 0x020fe4000bf26270 */
[----:B------:R-:W-:Y:S02]  /*afd0*/  ISETP.GE.AND P0, PT, R238, UR12, PT ;  /* 0x0000000cee007c0c */ /* 0x000fe4000bf06270 */
[----:B---3--:R-:W-:-:S04]  /*afe0*/  LEA R2, P2, R4, UR10, 0x1 ;  /* 0x0000000a04027c11 */ /* 0x008fc8000f8408ff */
[----:B------:R-:W-:-:S05]  /*aff0*/  LEA.HI.X R3, R4, UR11, R0, 0x1, P2 ;  /* 0x0000000b04037c11 */ /* 0x000fca00090f0c00 */
[----:B------:R3:W-:Y:S04]  /*b000*/  @!P1 STG.E.128 desc[UR32][R2.64], R44 ;  /* 0x0000002c02009986 */ /* 0x0007e8000c101d20 */
[----:B------:R3:W-:Y:S02]  /*b010*/  @!P0 STG.E.128 desc[UR32][R2.64+0x80], R40 ;  /* 0x0000802802008986 */ /* 0x0007e4000c101d20 */
.L_x_924:
[----:B------:R-:W-:Y:S05]  /*b020*/  BSYNC.RECONVERGENT B0 ;  /* 0x0000000000007941 */ /* 0x000fea0003800200 */
.L_x_923:
        /* <DEDUP_REMOVED lines=15> */
.L_x_876:
[----:B------:R-:W-:Y:S05]  /*b120*/  BSYNC.RECONVERGENT B1 ;  /* 0x0000000000017941 */ /* 0x000fea0003800200 */
.L_x_846:
[----:B------:R-:W5:Y:S01]  /*b130*/  LDCU UR9, c[0x0][0x438] ;  /* 0x00008700ff0977ac */ /* 0x000f620008000800 */
[----:B------:R-:W1:Y:S01]  /*b140*/  LDCU UR10, c[0x0][0x370] ;  /* 0x00006e00ff0a77ac */ /* 0x000e620008000800 */
[----:B-----5:R-:W-:-:S04]  /*b150*/  UIADD3 UR9, UPT, UPT, UR9, 0x7f, URZ ;  /* 0x0000007f09097890 */ /* 0x020fc8000fffe0ff */
[----:B------:R-:W-:Y:S02]  /*b160*/  USHF.R.S32.HI UR8, URZ, 0x1f, UR9 ;  /* 0x0000001fff087899 */ /* 0x000fe40008011409 */
[----:B-1----:R-:W-:Y:S02]  /*b170*/  UIADD3 UR39, UPT, UPT, UR10, UR39, URZ ;  /* 0x000000270a277290 */ /* 0x002fe4000fffe0ff */
[----:B------:R-:W-:Y:S01]  /*b180*/  ULEA.HI UR8, UR8, UR9, URZ, 0x7 ;  /* 0x0000000908087291 */ /* 0x000fe2000f8f38ff */
[----:B------:R-:W-:-:S03]  /*b190*/  UMOV UR10, UR19 ;  /* 0x00000013000a7c82 */ /* 0x000fc60008000000 */
[----:B------:R-:W-:-:S04]  /*b1a0*/  USHF.R.S32.HI UR8, URZ, 0x7, UR8 ;  /* 0x00000007ff087899 */ /* 0x000fc80008011408 */
[----:B------:R-:W-:-:S09]  /*b1b0*/  UISETP.GE.AND UP0, UPT, UR39, UR8, UPT ;  /* 0x000000082700728c */ /* 0x000fd2000bf06270 */
[----:B------:R-:W-:Y:S05]  /*b1c0*/  BRA.U !UP0, `(.L_x_925) ;  /* 0xffffff5108507547 */ /* 0x000fea000b83ffff */
[----:B------:R-:W-:Y:S05]  /*b1d0*/  EXIT ;  /* 0x000000000000794d */ /* 0x000fea0003800000 */
.L_x_926:
        /* <DEDUP_REMOVED lines=10> */
.L_x_1262:


//--------------------- .text._ZN5flash44flash_bwd_dq_dk_dv_loop_seqk_parallel_kernelI23Flash_bwd_kernel_traitsILi128ELi64ELi128ELi8ELi2ELi4ELi2ELb0ELb0EN7cutlass10bfloat16_tE19Flash_kernel_traitsILi128ELi64ELi128ELi8ES3_EELb1ELb1ELb0ELb0ELb1ELb1ELb0EEEvNS_16Flash_bwd_paramsE --------------------------
	.section	.text._ZN5flash44flash_bwd_dq_dk_dv_loop_seqk_parallel_kernelI23Flash_bwd_kernel_traitsILi128ELi64ELi128ELi8ELi2ELi4ELi2ELb0ELb0EN7cutlass10bfloat16_tE19Flash_kernel_traitsILi128ELi64ELi128ELi8ES3_EELb1ELb1ELb0ELb0ELb1ELb1ELb0EEEvNS_16Flash_bwd_paramsE,"ax",@progbits
	.align	128
        .global         _ZN5flash44flash_bwd_dq_dk_dv_loop_seqk_parallel_kernelI23Flash_bwd_kernel_traitsILi128ELi64ELi128ELi8ELi2ELi4ELi2ELb0ELb0EN7cutlass10bfloat16_tE19Flash_kernel_traitsILi128ELi64ELi128ELi8ES3_EELb1ELb1ELb0ELb0ELb1ELb1ELb0EEEvNS_16Flash_bwd_paramsE
        .type           _ZN5flash44flash_bwd_dq_dk_dv_loop_seqk_parallel_kernelI23Flash_bwd_kernel_traitsILi128ELi64ELi128ELi8ELi2ELi4ELi2ELb0ELb0EN7cutlass10bfloat16_tE19Flash_kernel_traitsILi128ELi64ELi128ELi8ES3_EELb1ELb1ELb0ELb0ELb1ELb1ELb0EEEvNS_16Flash_bwd_paramsE,@function
        .size           _ZN5flash44flash_bwd_dq_dk_dv_loop_seqk_parallel_kernelI23Flash_bwd_kernel_traitsILi128ELi64ELi128ELi8ELi2ELi4ELi2ELb0ELb0EN7cutlass10bfloat16_tE19Flash_kernel_traitsILi128ELi64ELi128ELi8ES3_EELb1ELb1ELb0ELb0ELb1ELb1ELb0EEEvNS_16Flash_bwd_paramsE,(.L_x_1263 - _ZN5flash44flash_bwd_dq_dk_dv_loop_seqk_parallel_kernelI23Flash_bwd_kernel_traitsILi128ELi64ELi128ELi8ELi2ELi4ELi2ELb0ELb0EN7cutlass10bfloat16_tE19Flash_kernel_traitsILi128ELi64ELi128ELi8ES3_EELb1ELb1ELb0ELb0ELb1ELb1ELb0EEEvNS_16Flash_bwd_paramsE)
        .other          _ZN5flash44flash_bwd_dq_dk_dv_loop_seqk_parallel_kernelI23Flash_bwd_kernel_traitsILi128ELi64ELi128ELi8ELi2ELi4ELi2ELb0ELb0EN7cutlass10bfloat16_tE19Flash_kernel_traitsILi128ELi64ELi128ELi8ES3_EELb1ELb1ELb0ELb0ELb1ELb1ELb0EEEvNS_16Flash_bwd_paramsE,@"STO_CUDA_ENTRY STV_DEFAULT"
_ZN5flash44flash_bwd_dq_dk_dv_loop_seqk_parallel_kernelI23Flash_bwd_kernel_traitsILi128ELi64ELi128ELi8ELi2ELi4ELi2ELb0ELb0EN7cutlass10bfloat16_tE19Flash_kernel_traitsILi128ELi64ELi128ELi8ES3_EELb1ELb1ELb0ELb0ELb1ELb1ELb0EEEvNS_16Flash_bwd_paramsE:
.text._ZN5flash44flash_bwd_dq_dk_dv_loop_seqk_parallel_kernelI23Flash_bwd_kernel_traitsILi128ELi64ELi128ELi8ELi2ELi4ELi2ELb0ELb0EN7cutlass10bfloat16_tE19Flash_kernel_traitsILi128ELi64ELi128ELi8ES3_EELb1ELb1ELb0ELb0ELb1ELb1ELb0EEEvNS_16Flash_bwd_paramsE:
        /* <DEDUP_REMOVED lines=35> */
.L_x_934:
[----:B------:R-:W-:Y:S01]  /*0230*/  @UP4 ULEA UR6, UP1, UR27, UR10, 0x2 ;  /* 0x0000000a1b064291 */ /* 0x000fe2000f8210ff */
[----:B------:R-:W-:Y:S01]  /*0240*/  PLOP3.LUT P1, PT, PT, PT, UP4, 0x80, 0x8 ;  /* 0x000000000008781c */ /* 0x000fe20003f2f048 */
[----:B------:R-:W-:Y:S01]  /*0250*/  @UP3 ULEA UR4, UP0, UR27, UR8, 0x2 ;  /* 0x000000081b043291 */ /* 0x000fe2000f8010ff */
[----:B------:R-:W-:Y:S01]  /*0260*/  PLOP3.LUT P0, PT, PT, PT, UP3, 0x80, 0x8 ;  /* 0x000000000008781c */ /* 0x000fe20003f0f038 */
[----:B------:R-:W-:Y:S02]  /*0270*/  @UP4 ULEA.HI.X UR7, UR27, UR11, URZ, 0x2, UP1 ;  /* 0x0000000b1b074291 */ /* 0x000fe400088f14ff */
[----:B------:R-:W-:Y:S01]  /*0280*/  @UP3 ULEA.HI.X UR5, UR27, UR9, URZ, 0x2, UP0 ;  /* 0x000000091b053291 */ /* 0x000fe200080f14ff */
[----:B-1----:R-:W-:Y:S02]  /*0290*/  IMAD.U32 R4, RZ, RZ, UR6 ;  /* 0x00000006ff047e24 */ /* 0x002fe4000f8e00ff */
        /* <DEDUP_REMOVED lines=64> */
.L_x_928:
[----:B------:R-:W1:Y:S01]  /*06a0*/  LDCU UR36, c[0x0][0x3e0] ;  /* 0x00007c00ff2477ac */ /* 0x000e620008000800 */
[----:B------:R-:W2:Y:S01]  /*06b0*/  LDCU UR43, c[0x0][0x444] ;  /* 0x00008880ff2b77ac */ /* 0x000ea20008000800 */
[----:B-1----:R-:W-:-:S04]  /*06c0*/  UIMAD UR36, UR27, UR36, UR26 ;  /* 0x000000241b2472a4 */ /* 0x002fc8000f8e021a */
[----:B--2---:R-:W-:-:S12]  /*06d0*/  UIMAD UR36, UR36, UR43, URZ ;  /* 0x0000002b242472a4 */ /* 0x004fd8000f8e02ff */
.L_x_929:
        /* <DEDUP_REMOVED lines=13> */
[----:B------:R-:W-:Y:S01]  /*07b0*/  USHF.R.S32.HI UR18, URZ, 0x1f, UR41 ;  /* 0x0000001fff127899 */ /* 0x000fe20008011429 */
[----:B------:R-:W-:Y:S01]  /*07c0*/  CS2R R150, SRZ ;  /* 0x0000000000967805 */ /* 0x000fe2000001ff00 */
[----:B------:R-:W-:Y:S01]  /*07d0*/  UIADD3 UR19, UP0, UPT, UR34, UR41, URZ ;  /* 0x0000002922137290 */ /* 0x000fe2000ff1e0ff */
[----:B------:R-:W-:Y:S01]  /*07e0*/  CS2R R148, SRZ ;  /* 0x0000000000947805 */ /* 0x000fe2000001ff00 */
[----:B------:R-:W3:Y:S01]  /*07f0*/  LDCU.64 UR12, c[0x0][0x3a0] ;  /* 0x00007400ff0c77ac */ /* 0x000ee20008000a00 */
[----:B------:R-:W-:Y:S01]  /*0800*/  CS2R R142, SRZ ;  /* 0x00000000008e7805 */ /* 0x000fe2000001ff00 */
[----:B--2---:R-:W-:Y:S01]  /*0810*/  IMAD.U32 R8, RZ, RZ, UR16 ;  /* 0x00000010ff087e24 */ /* 0x004fe2000f8e00ff */
[----:B------:R-:W2:Y:S01]  /*0820*/  LDC.64 R34, c[0x0][0x598] ;  /* 0x00016600ff227b82 */ /* 0x000ea20000000a00 */
[----:B------:R-:W-:Y:S01]  /*0830*/  ULEA.HI.X.SX32 UR18, UR34, UR18, 0x1, UP0 ;  /* 0x0000001222127291 */ /* 0x000fe200080f0eff */
[----:B------:R-:W-:Y:S01]  /*0840*/  IMAD.U32 R10, RZ, RZ, UR17 ;  /* 0x00000011ff0a7e24 */ /* 0x000fe2000f8e00ff */
[----:B------:R-:W1:Y:S01]  /*0850*/  LDCU.64 UR4, c[0x0][0x3a8] ;  /* 0x00007500ff0477ac */ /* 0x000e620008000a00 */
[----:B----4-:R-:W-:Y:S01]  /*0860*/  IMAD.U32 R4, RZ, RZ, UR14 ;  /* 0x0000000eff047e24 */ /* 0x010fe2000f8e00ff */
[----:B------:R-:W-:-:S02]  /*0870*/  CS2R R140, SRZ ;  /* 0x00000000008c7805 */ /* 0x000fc4000001ff00 */
[----:B------:R-:W-:Y:S01]  /*0880*/  CS2R R146, SRZ ;  /* 0x0000000000927805 */ /* 0x000fe2000001ff00 */
[----:B------:R-:W-:Y:S01]  /*0890*/  UIMAD UR16, UR18, UR14, URZ ;  /* 0x0000000e121072a4 */ /* 0x000fe2000f8e02ff */
[----:B-----5:R-:W-:Y:S01]  /*08a0*/  IMAD.U32 R6, RZ, RZ, UR6 ;  /* 0x00000006ff067e24 */ /* 0x020fe2000f8e00ff */
[----:B------:R-:W-:Y:S01]  /*08b0*/  UIMAD UR18, UR18, UR6, URZ ;  /* 0x00000006121272a4 */ /* 0x000fe2000f8e02ff */
[----:B------:R-:W-:Y:S01]  /*08c0*/  CS2R R144, SRZ ;  /* 0x0000000000907805 */ /* 0x000fe2000001ff00 */
[----:B------:R-:W-:Y:S01]  /*08d0*/  UIMAD UR16, UR19, UR15, UR16 ;  /* 0x0000000f131072a4 */ /* 0x000fe2000f8e0210 */
[----:B-1----:R-:W-:Y:S01]  /*08e0*/  IMAD.SHL.U32 R241, R218, 0x8, RZ ;  /* 0x00000008daf17824 */ /* 0x002fe200078e00ff */
[--C-:B------:R-:W-:Y:S01]  /*08f0*/  SHF.R.U32.HI R164, RZ, 0x1, R218.reuse ;  /* 0x00000001ffa47819 */ /* 0x100fe200000116da */
[----:B------:R-:W-:Y:S01]  /*0900*/  UIMAD UR18, UR19, UR7, UR18 ;  /* 0x00000007131272a4 */ /* 0x000fe2000f8e0212 */
[----:B------:R-:W-:Y:S01]  /*0910*/  SHF.R.U32.HI R242, RZ, 0x2, R218 ;  /* 0x00000002fff27819 */ /* 0x000fe200000116da */
[----:B------:R-:W-:Y:S01]  /*0920*/  USHF.L.U32 UR17, UR14, 0x6, URZ ;  /* 0x000000060e117899 */ /* 0x000fe200080006ff */
[----:B------:R-:W-:Y:S01]  /*0930*/  LOP3.LUT R214, R241, 0x38, RZ, 0xc0, !PT ;  /* 0x00000038f1d67812 */ /* 0x000fe200078ec0ff */
[----:B------:R-:W-:Y:S01]  /*0940*/  UIADD3 UR44, UPT, UPT, UR39, -0x1, URZ ;  /* 0xffffffff272c7890 */ /* 0x000fe2000fffe0ff */
[----:B------:R-:W-:-:S02]  /*0950*/  LOP3.LUT R9, R164, 0x10, RZ, 0xc0, !PT ;  /* 0x00000010a4097812 */ /* 0x000fc400078ec0ff */
[----:B------:R-:W-:Y:S01]  /*0960*/  CS2R R138, SRZ ;  /* 0x00000000008a7805 */ /* 0x000fe2000001ff00 */
[----:B------:R-:W-:Y:S01]  /*0970*/  IMAD.U32 R11, RZ, RZ, UR4 ;  /* 0x00000004ff0b7e24 */ /* 0x000fe2000f8e00ff */
[----:B------:R-:W-:Y:S01]  /*0980*/  SHF.R.U32.HI R207, RZ, 0x3, R218 ;  /* 0x00000003ffcf7819 */ /* 0x000fe200000116da */
[----:B------:R-:W-:Y:S01]  /*0990*/  IMAD.MOV.U32 R2, RZ, RZ, R214 ;  /* 0x000000ffff027224 */ /* 0x000fe200078e00d6 */
[----:B------:R-:W-:Y:S01]  /*09a0*/  LOP3.LUT R242, R9, 0x7, R242, 0xf8, !PT ;  /* 0x0000000709f27812 */ /* 0x000fe200078ef8f2 */
[----:B------:R-:W-:Y:S01]  /*09b0*/  USHF.L.U32 UR46, UR44, 0x6, URZ ;  /* 0x000000062c2e7899 */ /* 0x000fe200080006ff */
[----:B------:R-:W-:Y:S01]  /*09c0*/  LOP3.LUT R248, R218, 0x1f, RZ, 0xc0, !PT ;  /* 0x0000001fdaf87812 */ /* 0x000fe200078ec0ff */
[--C-:B------:R-:W-:Y:S01]  /*09d0*/  IMAD.WIDE.U32 R6, R6, UR19, R2.reuse ;  /* 0x0000001306067c25 */ /* 0x100fe2000f8e0002 */
[----:B------:R-:W-:Y:S01]  /*09e0*/  ULOP3.LUT UR44, UR44, 0x80000001, URZ, 0xc0, !UPT ;  /* 0x800000012c2c7892 */ /* 0x000fe2000f8ec0ff */
[----:B------:R-:W-:Y:S01]  /*09f0*/  CS2R R136, SRZ ;  /* 0x0000000000887805 */ /* 0x000fe2000001ff00 */
[----:B------:R-:W-:Y:S01]  /*0a00*/  USHF.R.S32.HI UR45, URZ, 0x1f, UR46 ;  /* 0x0000001fff2d7899 */ /* 0x000fe2000801142e */
[--C-:B------:R-:W-:Y:S01]  /*0a10*/  IMAD.WIDE.U32 R4, R4, UR19, R2.reuse ;  /* 0x0000001304047c25 */ /* 0x100fe2000f8e0002 */
[----:B------:R-:W-:Y:S01]  /*0a20*/  UISETP.NE.AND UP0, UPT, UR44, 0x1, UPT ;  /* 0x000000012c00788c */ /* 0x000fe2000bf05270 */
[----:B------:R-:W-:Y:S01]  /*0a30*/  CS2R R134, SRZ ;  /* 0x0000000000867805 */ /* 0x000fe2000001ff00 */
[----:B------:R-:W-:Y:S01]  /*0a40*/  UIADD3 UR38, UPT, UPT, UR46, UR38, URZ ;  /* 0x000000262e267290 */ /* 0x000fe2000fffe0ff */
[----:B------:R-:W-:Y:S01]  /*0a50*/  IMAD.WIDE.U32 R8, R8, UR27, R2 ;  /* 0x0000001b08087c25 */ /* 0x000fe2000f8e0002 */
[----:B------:R-:W-:Y:S01]  /*0a60*/  UIADD3 UR36, UPT, UPT, UR46, UR36, URZ ;  /* 0x000000242e247290 */ /* 0x000fe2000fffe0ff */
[----:B------:R-:W-:-:S02]  /*0a70*/  CS2R R132, SRZ ;  /* 0x0000000000847805 */ /* 0x000fc4000001ff00 */
[----:B------:R-:W-:Y:S01]  /*0a80*/  CS2R R126, SRZ ;  /* 0x00000000007e7805 */ /* 0x000fe2000001ff00 */
[----:B------:R-:W-:Y:S01]  /*0a90*/  VIADD R3, R7, UR18 ;  /* 0x0000001207037c36 */ /* 0x000fe20008000000 */
[----:B------:R-:W1:Y:S01]  /*0aa0*/  LDCU.64 UR18, c[0x0][0x3d0] ;  /* 0x00007a00ff1277ac */ /* 0x000e620008000a00 */
[----:B------:R-:W-:Y:S01]  /*0ab0*/  VIADD R5, R5, UR16 ;  /* 0x0000001005057c36 */ /* 0x000fe20008000000 */
[----:B------:R-:W-:Y:S01]  /*0ac0*/  CS2R R124, SRZ ;  /* 0x00000000007c7805 */ /* 0x000fe2000001ff00 */
[----:B---3--:R-:W-:Y:S01]  /*0ad0*/  IMAD.U32 R7, RZ, RZ, UR12 ;  /* 0x0000000cff077e24 */ /* 0x008fe2000f8e00ff */
[----:B------:R-:W-:Y:S01]  /*0ae0*/  USHF.L.U64.HI UR16, UR14, 0x6, UR15 ;  /* 0x000000060e107899 */ /* 0x000fe2000801020f */
[----:B------:R-:W-:Y:S01]  /*0af0*/  IMAD.MOV.U32 R2, RZ, RZ, R6 ;  /* 0x000000ffff027224 */ /* 0x000fe200078e0006 */
[----:B------:R-:W-:Y:S01]  /*0b00*/  CS2R R130, SRZ ;  /* 0x0000000000827805 */ /* 0x000fe2000001ff00 */
[----:B------:R-:W-:Y:S01]  /*0b10*/  IMAD.WIDE.U32 R4, R7, UR27, R4 ;  /* 0x0000001b07047c25 */ /* 0x000fe2000f8e0004 */
[----:B------:R-:W-:-:S02]  /*0b20*/  CS2R R128, SRZ ;  /* 0x0000000000807805 */ /* 0x000fc4000001ff00 */
[----:B------:R-:W-:Y:S02]  /*0b30*/  CS2R R122, SRZ ;  /* 0x00000000007a7805 */ /* 0x000fe4000001ff00 */
[----:B------:R-:W-:Y:S01]  /*0b40*/  CS2R R120, SRZ ;  /* 0x0000000000787805 */ /* 0x000fe2000001ff00 */
[----:B------:R-:W-:Y:S01]  /*0b50*/  IMAD.U32 R7, RZ, RZ, UR5 ;  /* 0x00000005ff077e24 */ /* 0x000fe2000f8e00ff */
[----:B------:R-:W3:Y:S01]  /*0b60*/  LDCU.64 UR4, c[0x0][0x3d8] ;  /* 0x00007b00ff0477ac */ /* 0x000ee20008000a00 */
[----:B------:R-:W-:Y:S01]  /*0b70*/  IMAD.U32 R6, RZ, RZ, UR13 ;  /* 0x0000000dff067e24 */ /* 0x000fe2000f8e00ff */
[----:B------:R-:W-:Y:S01]  /*0b80*/  CS2R R118, SRZ ;  /* 0x0000000000767805 */ /* 0x000fe2000001ff00 */
[----:B------:R-:W-:Y:S01]  /*0b90*/  IMAD.WIDE.U32 R2, R11, UR27, R2 ;  /* 0x0000001b0b027c25 */ /* 0x000fe2000f8e0002 */
[----:B------:R-:W4:Y:S01]  /*0ba0*/  LDCU.64 UR12, c[0x0][0x388] ;  /* 0x00007100ff0c77ac */ /* 0x000f220008000a00 */
[----:B------:R-:W-:Y:S02]  /*0bb0*/  CS2R R116, SRZ ;  /* 0x0000000000747805 */ /* 0x000fe4000001ff00 */
[----:B------:R-:W-:Y:S01]  /*0bc0*/  CS2R R110, SRZ ;  /* 0x00000000006e7805 */ /* 0x000fe2000001ff00 */
[----:B------:R-:W-:Y:S01]  /*0bd0*/  IMAD R5, R6, UR27, R5 ;  /* 0x0000001b06057c24 */ /* 0x000fe2000f8e0205 */
[----:B------:R-:W-:Y:S01]  /*0be0*/  CS2R R108, SRZ ;  /* 0x00000000006c7805 */ /* 0x000fe2000001ff00 */
[----:B-1----:R-:W-:Y:S01]  /*0bf0*/  IMAD R6, R14, UR18, RZ ;  /* 0x000000120e067c24 */ /* 0x002fe2000f8e02ff */
[----:B------:R-:W-:Y:S01]  /*0c00*/  CS2R R114, SRZ ;  /* 0x0000000000727805 */ /* 0x000fe2000001ff00 */
[----:B------:R-:W-:Y:S01]  /*0c10*/  IMAD.MOV.U32 R20, RZ, RZ, R8 ;  /* 0x000000ffff147224 */ /* 0x000fe200078e0008 */
[----:B------:R-:W-:Y:S01]  /*0c20*/  CS2R R112, SRZ ;  /* 0x0000000000707805 */ /* 0x000fe2000001ff00 */
[----:B------:R-:W-:Y:S01]  /*0c30*/  IMAD R3, R7, UR27, R3 ;  /* 0x0000001b07037c24 */ /* 0x000fe2000f8e0203 */
[----:B------:R-:W-:Y:S01]  /*0c40*/  CS2R R106, SRZ ;  /* 0x00000000006a7805 */ /* 0x000fe2000001ff00 */
[----:B------:R-:W-:Y:S01]  /*0c50*/  IMAD R16, R0, UR19, R6 ;  /* 0x0000001300107c24 */ /* 0x000fe2000f8e0206 */
[----:B------:R-:W-:Y:S01]  /*0c60*/  CS2R R104, SRZ ;  /* 0x0000000000687805 */ /* 0x000fe2000001ff00 */
[----:B------:R-:W-:Y:S01]  /*0c70*/  IMAD.U32 R6, RZ, RZ, UR17 ;  /* 0x00000011ff067e24 */ /* 0x000fe2000f8e00ff */
[----:B------:R-:W-:Y:S01]  /*0c80*/  USHF.L.U64.HI UR17, UR6, 0x6, UR7 ;  /* 0x0000000606117899 */ /* 0x000fe20008010207 */
[----:B---3--:R-:W-:Y:S01]  /*0c90*/  IMAD R8, R14, UR4, RZ ;  /* 0x000000040e087c24 */ /* 0x008fe2000f8e02ff */
[----:B------:R-:W-:Y:S01]  /*0ca0*/  CS2R R102, SRZ ;  /* 0x0000000000667805 */ /* 0x000fe2000001ff00 */
[----:B------:R-:W-:Y:S01]  /*0cb0*/  IMAD.U32 R7, RZ, RZ, UR16 ;  /* 0x00000010ff077e24 */ /* 0x000fe2000f8e00ff */
[----:B------:R-:W-:Y:S01]  /*0cc0*/  USHF.L.U32 UR16, UR14, 0x5, URZ ;  /* 0x000000050e107899 */ /* 0x000fe200080006ff */
[----:B------:R-:W-:Y:S01]  /*0cd0*/  IMAD R17, R0, UR5, R8 ;  /* 0x0000000500117c24 */ /* 0x000fe2000f8e0208 */
[----:B------:R-:W-:Y:S01]  /*0ce0*/  USHF.L.U32 UR5, UR6, 0x6, URZ ;  /* 0x0000000606057899 */ /* 0x000fe200080006ff */
[----:B------:R-:W-:Y:S01]  /*0cf0*/  IMAD R21, R10, UR27, R9 ;  /* 0x0000001b0a157c24 */ /* 0x000fe2000f8e0209 */
[----:B------:R-:W-:Y:S01]  /*0d00*/  CS2R R100, SRZ ;  /* 0x0000000000647805 */ /* 0x000fe2000001ff00 */
[----:B------:R-:W-:Y:S01]  /*0d10*/  IMAD.WIDE.U32 R12, R0, UR18, R4 ;  /* 0x00000012000c7c25 */ /* 0x000fe2000f8e0004 */
[----:B------:R-:W1:Y:S01]  /*0d20*/  LDCU.64 UR18, c[0x0][0x3c8] ;  /* 0x00007900ff1277ac */ /* 0x000e620008000a00 */
[----:B------:R-:W-:-:S02]  /*0d30*/  CS2R R94, SRZ ;  /* 0x00000000005e7805 */ /* 0x000fc4000001ff00 */
[----:B------:R-:W-:Y:S01]  /*0d40*/  CS2R R92, SRZ ;  /* 0x00000000005c7805 */ /* 0x000fe2000001ff00 */
[----:B------:R-:W-:Y:S01]  /*0d50*/  IMAD.WIDE.U32 R10, R0, UR4, R2 ;  /* 0x00000004000a7c25 */ /* 0x000fe2000f8e0002 */
[----:B------:R-:W-:Y:S01]  /*0d60*/  USHF.L.U64.HI UR4, UR14, 0x5, UR15 ;  /* 0x000000050e047899 */ /* 0x000fe2000801020f */
[----:B------:R-:W-:Y:S02]  /*0d70*/  CS2R R98, SRZ ;  /* 0x0000000000627805 */ /* 0x000fe4000001ff00 */
[----:B------:R-:W-:Y:S01]  /*0d80*/  CS2R R96, SRZ ;  /* 0x0000000000607805 */ /* 0x000fe2000001ff00 */
[C---:B------:R-:W-:Y:S01]  /*0d90*/  IMAD.WIDE.U32 R4, R207.reuse, UR14, R6 ;  /* 0x0000000ecf047c25 */ /* 0x040fe2000f8e0006 */
[----:B------:R-:W-:Y:S02]  /*0da0*/  CS2R R90, SRZ ;  /* 0x00000000005a7805 */ /* 0x000fe4000001ff00 */
[----:B------:R-:W-:Y:S02]  /*0db0*/  CS2R R88, SRZ ;  /* 0x0000000000587805 */ /* 0x000fe4000001ff00 */
[----:B------:R-:W-:Y:S01]  /*0dc0*/  CS2R R86, SRZ ;  /* 0x0000000000567805 */ /* 0x000fe2000001ff00 */
[----:B------:R-:W-:Y:S01]  /*0dd0*/  IMAD R33, R207, UR15, RZ ;  /* 0x0000000fcf217c24 */ /* 0x000fe2000f8e02ff */
[C---:B------:R-:W-:Y:S01]  /*0de0*/  IADD3 R15, P6, PT, R12.reuse, R4, RZ ;  /* 0x000000040c0f7210 */ /* 0x040fe20007fde0ff */
[----:B------:R-:W-:Y:S01]  /*0df0*/  IMAD.U32 R2, RZ, RZ, UR5 ;  /* 0x00000005ff027e24 */ /* 0x000fe2000f8e00ff */
[----:B------:R-:W-:Y:S01]  /*0e00*/  IADD3 R23, P5, P4, R12, UR16, R4 ;  /* 0x000000100c177c10 */ /* 0x000fe2000fcbe004 */
[----:B------:R-:W-:Y:S01]  /*0e10*/  IMAD.IADD R0, R33, 0x1, R5 ;  /* 0x0000000121007824 */ /* 0x000fe200078e0205 */
[----:B------:R-:W-:Y:S01]  /*0e20*/  USHF.L.U64.HI UR15, UR6, 0x5, UR7 ;  /* 0x00000005060f7899 */ /* 0x000fe20008010207 */
[----:B------:R-:W-:Y:S01]  /*0e30*/  IMAD.U32 R4, RZ, RZ, UR16 ;  /* 0x00000010ff047e24 */ /* 0x000fe2000f8e00ff */
[----:B------:R-:W-:Y:S01]  /*0e40*/  USHF.L.U32 UR5, UR6, 0x5, URZ ;  /* 0x0000000506057899 */ /* 0x000fe200080006ff */
[----:B------:R-:W-:Y:S01]  /*0e50*/  IMAD.U32 R5, RZ, RZ, UR4 ;  /* 0x00000004ff057e24 */ /* 0x000fe2000f8e00ff */
[----:B------:R-:W-:Y:S01]  /*0e60*/  CS2R R84, SRZ ;  /* 0x0000000000547805 */ /* 0x000fe2000001ff00 */
[----:B------:R-:W-:Y:S01]  /*0e70*/  IMAD.U32 R3, RZ, RZ, UR17 ;  /* 0x00000011ff037e24 */ /* 0x000fe2000f8e00ff */
[----:B------:R-:W3:Y:S01]  /*0e80*/  LDCU.64 UR16, c[0x0][0x398] ;  /* 0x00007300ff1077ac */ /* 0x000ee20008000a00 */
[----:B------:R-:W-:Y:S01]  /*0e90*/  IMAD.WIDE.U32 R8, R207, UR14, R4 ;  /* 0x0000000ecf087c25 */ /* 0x000fe2000f8e0004 */
[----:B------:R-:W-:-:S02]  /*0ea0*/  CS2R R78, SRZ ;  /* 0x00000000004e7805 */ /* 0x000fc4000001ff00 */
[----:B------:R-:W-:Y:S02]  /*0eb0*/  CS2R R76, SRZ ;  /* 0x00000000004c7805 */ /* 0x000fe4000001ff00 */
[----:B------:R-:W-:Y:S01]  /*0ec0*/  CS2R R82, SRZ ;  /* 0x0000000000527805 */ /* 0x000fe2000001ff00 */
[----:B------:R-:W-:Y:S01]  /*0ed0*/  IMAD.U32 R6, RZ, RZ, UR5 ;  /* 0x00000005ff067e24 */ /* 0x000fe2000f8e00ff */
[----:B------:R-:W-:Y:S01]  /*0ee0*/  IADD3 R8, P3, PT, R12, R8, RZ ;  /* 0x000000080c087210 */ /* 0x000fe20007f7e0ff */
[----:B------:R-:W-:Y:S01]  /*0ef0*/  IMAD.U32 R7, RZ, RZ, UR15 ;  /* 0x0000000fff077e24 */ /* 0x000fe2000f8e00ff */
[----:B------:R-:W-:Y:S01]  /*0f00*/  CS2R R80, SRZ ;  /* 0x0000000000507805 */ /* 0x000fe2000001ff00 */
[C---:B------:R-:W-:Y:S01]  /*0f10*/  IMAD R36, R207.reuse, UR7, RZ ;  /* 0x00000007cf247c24 */ /* 0x040fe2000f8e02ff */
[----:B------:R-:W-:Y:S01]  /*0f20*/  CS2R R74, SRZ ;  /* 0x00000000004a7805 */ /* 0x000fe2000001ff00 */
[----:B------:R-:W-:Y:S01]  /*0f30*/  IMAD.WIDE.U32 R2, R207, UR6, R2 ;  /* 0x00000006cf027c25 */ /* 0x000fe2000f8e0002 */
[----:B------:R-:W-:-:S02]  /*0f40*/  CS2R R72, SRZ ;  /* 0x0000000000487805 */ /* 0x000fc4000001ff00 */
[----:B------:R-:W-:Y:S02]  /*0f50*/  CS2R R70, SRZ ;  /* 0x0000000000467805 */ /* 0x000fe4000001ff00 */
[----:B------:R-:W-:Y:S01]  /*0f60*/  CS2R R68, SRZ ;  /* 0x0000000000447805 */ /* 0x000fe2000001ff00 */
[----:B------:R-:W-:Y:S01]  /*0f70*/  IMAD.IADD R5, R13, 0x1, R16 ;  /* 0x000000010d057824 */ /* 0x000fe200078e0210 */
[C---:B------:R-:W-:Y:S01]  /*0f80*/  IADD3 R13, P1, P0, R10.reuse, UR5, R2 ;  /* 0x000000050a0d7c10 */ /* 0x040fe2000f83e002 */
[----:B------:R-:W-:Y:S01]  /*0f90*/  IMAD.WIDE.U32 R6, R207, UR6, R6 ;  /* 0x00000006cf067c25 */ /* 0x000fe2000f8e0006 */
[----:B------:R-:W-:Y:S02]  /*0fa0*/  IADD3 R25, P2, PT, R10, R2, RZ ;  /* 0x000000020a197210 */ /* 0x000fe40007f5e0ff */
[----:B------:R-:W-:Y:S02]  /*0fb0*/  CS2R R62, SRZ ;  /* 0x00000000003e7805 */ /* 0x000fe4000001ff00 */
[----:B------:R-:W-:Y:S01]  /*0fc0*/  IADD3.X R19, PT, PT, R5, R33, R9, P3, !PT ;  /* 0x0000002105137210 */ /* 0x000fe20001ffe409 */
[----:B------:R-:W-:Y:S01]  /*0fd0*/  IMAD.IADD R14, R36, 0x1, R3 ;  /* 0x00000001240e7824 */ /* 0x000fe200078e0203 */
[----:B------:R-:W-:Y:S01]  /*0fe0*/  IADD3 R9, P3, PT, R10, R6, RZ ;  /* 0x000000060a097210 */ /* 0x000fe20007f7e0ff */
[----:B------:R-:W-:Y:S01]  /*0ff0*/  IMAD.IADD R3, R11, 0x1, R17 ;  /* 0x000000010b037824 */ /* 0x000fe200078e0211 */
[----:B------:R-:W-:Y:S01]  /*1000*/  IADD3.X R24, PT, PT, R5, UR4, R0, P5, P4 ;  /* 0x0000000405187c10 */ /* 0x000fe2000afe8400 */
[----:B------:R-:W-:Y:S01]  /*1010*/  IMAD.X R11, R0, 0x1, R5, P6 ;  /* 0x00000001000b7824 */ /* 0x000fe200030e0605 */
[----:B------:R-:W5:Y:S01]  /*1020*/  LDCU.64 UR4, c[0x0][0x390] ;  /* 0x00007200ff0477ac */ /* 0x000f620008000a00 */
[C---:B------:R-:W-:Y:S01]  /*1030*/  IMAD R0, R30.reuse, UR45, RZ ;  /* 0x0000002d1e007c24 */ /* 0x040fe2000f8e02ff */
[C---:B------:R-:W-:Y:S01]  /*1040*/  IADD3.X R27, PT, PT, R3.reuse, UR15, R14, P1, P0 ;  /* 0x0000000f031b7c10 */ /* 0x040fe20008fe040e */
[----:B------:R-:W-:Y:S01]  /*1050*/  IMAD.MOV.U32 R4, RZ, RZ, R12 ;  /* 0x000000ffff047224 */ /* 0x000fe200078e000c */
[----:B------:R-:W-:Y:S01]  /*1060*/  IADD3.X R12, PT, PT, R3, R36, R7, P3, !PT ;  /* 0x00000024030c7210 */ /* 0x000fe20001ffe407 */
[----:B------:R-:W-:Y:S01]  /*1070*/  IMAD.WIDE.U32 R6, R30, UR46, RZ ;  /* 0x0000002e1e067c25 */ /* 0x000fe2000f8e00ff */
[----:B----4-:R-:W-:-:S02]  /*1080*/  LEA R18, P1, R8, UR12, 0x1 ;  /* 0x0000000c08127c11 */ /* 0x010fc4000f8208ff */
[----:B------:R-:W-:Y:S02]  /*1090*/  CS2R R60, SRZ ;  /* 0x00000000003c7805 */ /* 0x000fe4000001ff00 */
[----:B------:R-:W-:Y:S01]  /*10a0*/  LEA R16, P0, R15, UR12, 0x1 ;  /* 0x0000000c0f107c11 */ /* 0x000fe2000f8008ff */
[----:B------:R-:W-:Y:S01]  /*10b0*/  IMAD R0, R31, UR46, R0 ;  /* 0x0000002e1f007c24 */ /* 0x000fe2000f8e0200 */
[----:B------:R-:W-:Y:S01]  /*10c0*/  LOP3.LUT R6, R6, R214, RZ, 0xfc, !PT ;  /* 0x000000d606067212 */ /* 0x000fe200078efcff */
[----:B------:R-:W-:Y:S01]  /*10d0*/  IMAD.X R32, R14, 0x1, R3, P2 ;  /* 0x000000010e207824 */ /* 0x000fe200010e0603 */
[----:B------:R-:W-:Y:S01]  /*10e0*/  LEA.HI.X R19, R8, UR13, R19, 0x1, P1 ;  /* 0x0000000d08137c11 */ /* 0x000fe200088f0c13 */
[----:B------:R-:W-:Y:S01]  /*10f0*/  IMAD.IADD R7, R7, 0x1, R0 ;  /* 0x0000000107077824 */ /* 0x000fe200078e0200 */
[----:B------:R-:W-:Y:S01]  /*1100*/  LEA.HI.X R17, R15, UR13, R11, 0x1, P0 ;  /* 0x0000000d0f117c11 */ /* 0x000fe200080f0c0b */
[----:B---3--:R-:W-:Y:S01]  /*1110*/  IMAD.U32 R0, RZ, RZ, UR16 ;  /* 0x00000010ff007e24 */ /* 0x008fe2000f8e00ff */
[----:B------:R-:W-:Y:S01]  /*1120*/  LEA R14, P1, R23, UR12, 0x1 ;  /* 0x0000000c170e7c11 */ /* 0x000fe2000f8208ff */
[----:B------:R-:W-:Y:S01]  /*1130*/  IMAD R8, R28, UR45, RZ ;  /* 0x0000002d1c087c24 */ /* 0x000fe2000f8e02ff */
[----:B-----5:R-:W-:Y:S01]  /*1140*/  LEA R22, P0, R9, UR4, 0x1 ;  /* 0x0000000409167c11 */ /* 0x020fe2000f8008ff */
[----:B------:R-:W-:Y:S01]  /*1150*/  IMAD.WIDE.U32 R6, R0, UR27, R6 ;  /* 0x0000001b00067c25 */ /* 0x000fe2000f8e0006 */
[----:B------:R-:W-:-:S02]  /*1160*/  LEA.HI.X R15, R23, UR13, R24, 0x1, P1 ;  /* 0x0000000d170f7c11 */ /* 0x000fc400088f0c18 */
[----:B------:R-:W-:Y:S02]  /*1170*/  CS2R R66, SRZ ;  /* 0x0000000000427805 */ /* 0x000fe4000001ff00 */
[----:B------:R-:W-:Y:S01]  /*1180*/  LEA.HI.X R23, R9, UR5, R12, 0x1, P0 ;  /* 0x0000000509177c11 */ /* 0x000fe200080f0c0c */
[----:B------:R-:W-:Y:S01]  /*1190*/  IMAD.U32 R0, RZ, RZ, UR17 ;  /* 0x00000011ff007e24 */ /* 0x000fe2000f8e00ff */
[C---:B------:R-:W-:Y:S01]  /*11a0*/  LEA R26, P0, R13.reuse, UR4, 0x1 ;  /* 0x000000040d1a7c11 */ /* 0x040fe2000f8008ff */
[----:B------:R-:W-:Y:S01]  /*11b0*/  IMAD.MOV.U32 R2, RZ, RZ, R10 ;  /* 0x000000ffff027224 */ /* 0x000fe200078e000a */
[----:B------:R-:W-:Y:S01]  /*11c0*/  ISETP.NE.AND P2, PT, RZ, UR42, PT ;  /* 0x0000002aff007c0c */ /* 0x000fe2000bf45270 */
[----:B------:R-:W-:Y:S01]  /*11d0*/  IMAD R7, R0, UR27, R7 ;  /* 0x0000001b00077c24 */ /* 0x000fe2000f8e0207 */
[----:B------:R-:W-:Y:S01]  /*11e0*/  LEA.HI.X R27, R13, UR5, R27, 0x1, P0 ;  /* 0x000000050d1b7c11 */ /* 0x000fe200080f0c1b */
[----:B-1----:R-:W-:Y:S01]  /*11f0*/  IMAD.U32 R0, RZ, RZ, UR18 ;  /* 0x00000012ff007e24 */ /* 0x002fe2000f8e00ff */
[----:B------:R-:W-:Y:S01]  /*1200*/  LEA R24, P1, R25, UR4, 0x1 ;  /* 0x0000000419187c11 */ /* 0x000fe2000f8208ff */
[----:B------:R-:W-:Y:S01]  /*1210*/  IMAD R10, R29, UR46, R8 ;  /* 0x0000002e1d0a7c24 */ /* 0x000fe2000f8e0208 */
[----:B------:R-:W1:Y:S01]  /*1220*/  LDCU.64 UR16, c[0x0][0x460] ;  /* 0x00008c00ff1077ac */ /* 0x000e620008000a00 */
[----:B------:R-:W-:Y:S01]  /*1230*/  IMAD.WIDE.U32 R6, R0, UR26, R6 ;  /* 0x0000001a00067c25 */ /* 0x000fe2000f8e0006 */
[----:B------:R-:W-:-:S02]  /*1240*/  LEA.HI.X R25, R25, UR5, R32, 0x1, P1 ;  /* 0x0000000519197c11 */ /* 0x000fc400088f0c20 */
[----:B------:R-:W-:Y:S01]  /*1250*/  CS2R R64, SRZ ;  /* 0x0000000000407805 */ /* 0x000fe2000001ff00 */
[----:B------:R-:W-:Y:S01]  /*1260*/  USHF.R.S32.HI UR18, URZ, 0x1f, UR43 ;  /* 0x0000001fff127899 */ /* 0x000fe2000801142b */
[----:B------:R-:W-:Y:S01]  /*1270*/  IMAD.U32 R0, RZ, RZ, UR19 ;  /* 0x00000013ff007e24 */ /* 0x000fe2000f8e00ff */
[----:B------:R-:W-:Y:S01]  /*1280*/  CS2R R58, SRZ ;  /* 0x00000000003a7805 */ /* 0x000fe2000001ff00 */
[C---:B------:R-:W-:Y:S01]  /*1290*/  IMAD.WIDE.U32 R4, R207.reuse, UR14, R4 ;  /* 0x0000000ecf047c25 */ /* 0x040fe2000f8e0004 */
[----:B------:R-:W3:Y:S01]  /*12a0*/  LDCU.64 UR14, c[0x0][0x380] ;  /* 0x00007000ff0e77ac */ /* 0x000ee20008000a00 */
[----:B------:R-:W-:Y:S02]  /*12b0*/  CS2R R56, SRZ ;  /* 0x0000000000387805 */ /* 0x000fe4000001ff00 */
[----:B------:R-:W-:Y:S01]  /*12c0*/  CS2R R54, SRZ ;  /* 0x0000000000367805 */ /* 0x000fe2000001ff00 */
[----:B------:R-:W-:Y:S01]  /*12d0*/  IMAD.WIDE.U32 R8, R28, UR46, R20 ;  /* 0x0000002e1c087c25 */ /* 0x000fe2000f8e0014 */
[----:B------:R-:W-:Y:S01]  /*12e0*/  LEA R12, P0, R4, UR12, 0x1 ;  /* 0x0000000c040c7c11 */ /* 0x000fe2000f8008ff */
[----:B------:R-:W4:Y:S01]  /*12f0*/  LDCU UR12, c[0x0][0x3e0] ;  /* 0x00007c00ff0c77ac */ /* 0x000f220008000800 */
[----:B------:R-:W-:Y:S01]  /*1300*/  CS2R R52, SRZ ;  /* 0x0000000000347805 */ /* 0x000fe2000001ff00 */
[----:B------:R-:W-:Y:S01]  /*1310*/  IMAD.WIDE.U32 R2, R207, UR6, R2 ;  /* 0x00000006cf027c25 */ /* 0x000fe2000f8e0002 */
[----:B------:R-:W-:Y:S01]  /*1320*/  CS2R R46, SRZ ;  /* 0x00000000002e7805 */ /* 0x000fe2000001ff00 */
[----:B------:R-:W5:Y:S01]  /*1330*/  LDCU.64 UR6, c[0x0][0x550] ;  /* 0x0000aa00ff0677ac */ /* 0x000f620008000a00 */
[----:B------:R-:W-:Y:S01]  /*1340*/  CS2R R44, SRZ ;  /* 0x00000000002c7805 */ /* 0x000fe2000001ff00 */
[----:B------:R-:W-:Y:S01]  /*1350*/  IMAD R7, R0, UR26, R7 ;  /* 0x0000001a00077c24 */ /* 0x000fe2000f8e0207 */
[----:B------:R-:W-:Y:S01]  /*1360*/  CS2R R50, SRZ ;  /* 0x0000000000327805 */ /* 0x000fe2000001ff00 */
[----:B------:R-:W-:Y:S01]  /*1370*/  IMAD.IADD R9, R9, 0x1, R10 ;  /* 0x0000000109097824 */ /* 0x000fe200078e020a */
[----:B-1----:R-:W-:Y:S01]  /*1380*/  UISETP.NE.U32.AND UP1, UPT, UR16, URZ, UPT ;  /* 0x000000ff1000728c */ /* 0x002fe2000bf25070 */
[----:B------:R-:W-:Y:S01]  /*1390*/  IMAD.IADD R0, R5, 0x1, R33 ;  /* 0x0000000105007824 */ /* 0x000fe200078e0221 */
[----:B------:R-:W-:Y:S01]  /*13a0*/  CS2R R48, SRZ ;  /* 0x0000000000307805 */ /* 0x000fe2000001ff00 */
[----:B--2---:R-:W-:Y:S01]  /*13b0*/  IMAD.WIDE.U32 R8, R34, UR26, R8 ;  /* 0x0000001a22087c25 */ /* 0x004fe2000f8e0008 */
[----:B------:R-:W-:Y:S01]  /*13c0*/  UISETP.NE.AND.EX UP1, UPT, UR17, URZ, UPT, UP1 ;  /* 0x000000ff1100728c */ /* 0x000fe2000bf25310 */
[----:B------:R-:W-:-:S02]  /*13d0*/  CS2R R42, SRZ ;  /* 0x00000000002a7805 */ /* 0x000fc4000001ff00 */
[----:B------:R-:W-:Y:S01]  /*13e0*/  LEA.HI.X R13, R4, UR13, R0, 0x1, P0 ;  /* 0x0000000d040d7c11 */ /* 0x000fe200080f0c00 */
[----:B------:R-:W-:Y:S01]  /*13f0*/  IMAD.IADD R0, R3, 0x1, R36 ;  /* 0x0000000103007824 */ /* 0x000fe200078e0224 */
[C---:B------:R-:W-:Y:S01]  /*1400*/  LEA R10, P0, R2.reuse, UR4, 0x1 ;  /* 0x00000004020a7c11 */ /* 0x040fe2000f8008ff */
[C---:B------:R-:W-:Y:S01]  /*1410*/  IMAD R3, R207.reuse, R31, RZ ;  /* 0x0000001fcf037224 */ /* 0x040fe200078e02ff */
[----:B------:R-:W-:Y:S01]  /*1420*/  UMOV UR4, UR24 ;  /* 0x0000001800047c82 */ /* 0x000fe20008000000 */
[----:B------:R-:W-:Y:S01]  /*1430*/  IMAD.WIDE.U32 R6, R207, R30, R6 ;  /* 0x0000001ecf067225 */ /* 0x000fe200078e0006 */
[----:B------:R-:W-:Y:S01]  /*1440*/  LEA.HI.X R11, R2, UR5, R0, 0x1, P0 ;  /* 0x00000005020b7c11 */ /* 0x000fe200080f0c00 */
[----:B------:R-:W1:Y:S01]  /*1450*/  LDCU UR13, c[0x0][0x44c] ;  /* 0x00008980ff0d77ac */ /* 0x000e620008000800 */
[----:B------:R-:W-:Y:S01]  /*1460*/  CS2R R40, SRZ ;  /* 0x0000000000287805 */ /* 0x000fe2000001ff00 */
[----:B------:R-:W-:Y:S01]  /*1470*/  IMAD R5, R35, UR26, R9 ;  /* 0x0000001a23057c24 */ /* 0x000fe2000f8e0209 */
[C---:B---3--:R-:W-:Y:S01]  /*1480*/  LEA R247, P0, R6.reuse, UR14, 0x1 ;  /* 0x0000000e06f77c11 */ /* 0x048fe2000f8008ff */
[----:B------:R-:W-:Y:S01]  /*1490*/  IMAD.MOV.U32 R4, RZ, RZ, R8 ;  /* 0x000000ffff047224 */ /* 0x000fe200078e0008 */
[----:B------:R-:W-:Y:S01]  /*14a0*/  UIMAD.WIDE.U32 UR16, UR27, UR43, URZ ;  /* 0x0000002b1b1072a5 */ /* 0x000fe2000f8e00ff */
[----:B------:R-:W-:Y:S01]  /*14b0*/  IMAD.IADD R7, R7, 0x1, R3 ;  /* 0x0000000107077824 */ /* 0x000fe200078e0203 */
[----:B------:R-:W-:Y:S01]  /*14c0*/  USEL UR5, URZ, 0x4000, UP0 ;  /* 0x00004000ff057887 */ /* 0x000fe20008000000 */
[C---:B------:R-:W-:Y:S01]  /*14d0*/  IMAD R8, R207.reuse, R29, RZ ;  /* 0x0000001dcf087224 */ /* 0x040fe200078e02ff */
[----:B----4-:R-:W-:Y:S01]  /*14e0*/  UIMAD.WIDE.U32 UR48, UR16, UR12, URZ ;  /* 0x0000000c103072a5 */ /* 0x010fe2000f8e00ff */
[----:B------:R-:W-:Y:S01]  /*14f0*/  IMAD.WIDE.U32 R2, R207, R28, R4 ;  /* 0x0000001ccf027225 */ /* 0x000fe200078e0004 */
[----:B------:R-:W-:Y:S01]  /*1500*/  LEA.HI.X R246, R6, UR15, R7, 0x1, P0 ;  /* 0x0000000f06f67c11 */ /* 0x000fe200080f0c07 */
[----:B------:R-:W-:Y:S01]  /*1510*/  UIMAD UR15, UR18, UR27, URZ ;  /* 0x0000001b120f72a4 */ /* 0x000fe2000f8e02ff */
[C---:B------:R-:W-:Y:S01]  /*1520*/  SHF.L.U64.HI R5, R30.reuse, 0x5, R31 ;  /* 0x000000051e057819 */ /* 0x040fe2000001021f */
[----:B------:R-:W-:Y:S01]  /*1530*/  IMAD.SHL.U32 R0, R30, 0x20, RZ ;  /* 0x000000201e007824 */ /* 0x000fe200078e00ff */
[----:B-----5:R-:W-:Y:S01]  /*1540*/  LEA R245, P1, R2, UR6, 0x1 ;  /* 0x0000000602f57c11 */ /* 0x020fe2000f8208ff */
[----:B------:R-:W-:Y:S01]  /*1550*/  IMAD.IADD R3, R3, 0x1, R8 ;  /* 0x0000000103037824 */ /* 0x000fe200078e0208 */
[----:B------:R-:W-:Y:S01]  /*1560*/  UIADD3 UR15, UPT, UPT, UR17, UR15, URZ ;  /* 0x0000000f110f7290 */ /* 0x000fe2000fffe0ff */
[----:B------:R-:W2:Y:S01]  /*1570*/  S2R R8, SR_CTAID.X ;  /* 0x0000000000087919 */ /* 0x000ea20000002500 */
[----:B------:R-:W-:Y:S01]  /*1580*/  LEA R4, P0, R0, R247, 0x1 ;  /* 0x000000f700047211 */ /* 0x000fe200078008ff */
[----:B------:R-:W-:Y:S01]  /*1590*/  USHF.R.S32.HI UR18, URZ, 0x1f, UR12 ;  /* 0x0000001fff127899 */ /* 0x000fe2000801140c */
[----:B------:R-:W-:Y:S01]  /*15a0*/  LEA.HI.X R244, R2, UR7, R3, 0x1, P1 ;  /* 0x0000000702f47c11 */ /* 0x000fe200088f0c03 */
[----:B------:R-:W-:Y:S01]  /*15b0*/  UIMAD UR15, UR15, UR12, URZ ;  /* 0x0000000c0f0f72a4 */ /* 0x000fe2000f8e02ff */
[----:B------:R-:W-:Y:S01]  /*15c0*/  LOP3.LUT R2, R241, 0x1f8, RZ, 0xc0, !PT ;  /* 0x000001f8f1027812 */ /* 0x000fe200078ec0ff */
[----:B-1----:R-:W-:Y:S01]  /*15d0*/  UIMAD UR42, UR26, UR13, URZ ;  /* 0x0000000d1a2a72a4 */ /* 0x002fe2000f8e02ff */
[----:B------:R-:W-:Y:S01]  /*15e0*/  LEA.HI.X R5, R0, R246, R5, 0x1, P0 ;  /* 0x000000f600057211 */ /* 0x000fe200000f0c05 */
[----:B------:R-:W-:Y:S01]  /*15f0*/  IMAD.SHL.U32 R0, R28, 0x20, RZ ;  /* 0x000000201c007824 */ /* 0x000fe200078e00ff */
[----:B------:R-:W-:Y:S01]  /*1600*/  LOP3.LUT R6, R2, 0x38, R218, 0x78, !PT ;  /* 0x0000003802067812 */ /* 0x000fe200078e78da */
[----:B------:R-:W-:Y:S01]  /*1610*/  IMAD.MOV.U32 R7, RZ, RZ, R244 ;  /* 0x000000ffff077224 */ /* 0x000fe200078e00f4 */
[----:B------:R-:W-:Y:S01]  /*1620*/  SHF.L.U64.HI R3, R28, 0x5, R29 ;  /* 0x000000051c037819 */ /* 0x000fe2000001021d */
[----:B------:R-:W-:Y:S01]  /*1630*/  UIMAD UR15, UR18, UR16, UR15 ;  /* 0x00000010120f72a4 */ /* 0x000fe2000f8e020f */
[----:B------:R-:W-:Y:S01]  /*1640*/  LEA R2, P0, R0, R245, 0x1 ;  /* 0x000000f500027211 */ /* 0x000fe200078008ff */
[----:B------:R-:W-:Y:S01]  /*1650*/  USHF.R.S32.HI UR19, URZ, 0x1f, UR13 ;  /* 0x0000001fff137899 */ /* 0x000fe2000801140d */
[----:B------:R-:W-:Y:S01]  /*1660*/  LOP3.LUT R6, R6, 0x1e00, R241, 0xf8, !PT ;  /* 0x00001e0006067812 */ /* 0x000fe200078ef8f1 */
[----:B------:R-:W-:Y:S01]  /*1670*/  UIADD3 UR15, UPT, UPT, UR49, UR15, URZ ;  /* 0x0000000f310f7290 */ /* 0x000fe2000fffe0ff */
[----:B------:R-:W-:Y:S01]  /*1680*/  LEA.HI.X R3, R0, R244, R3, 0x1, P0 ;  /* 0x000000f400037211 */ /* 0x000fe200000f0c03 */
[----:B------:R-:W-:Y:S01]  /*1690*/  USHF.R.S32.HI UR43, URZ, 0x1f, UR42 ;  /* 0x0000001fff2b7899 */ /* 0x000fe2000801142a */
[----:B------:R-:W-:Y:S01]  /*16a0*/  LEA R0, R6, UR4, 0x1 ;  /* 0x0000000406007c11 */ /* 0x000fe2000f8e08ff */
[----:B------:R-:W-:Y:S01]  /*16b0*/  IMAD.MOV.U32 R6, RZ, RZ, R245 ;  /* 0x000000ffff067224 */ /* 0x000fe200078e00f5 */
[----:B------:R-:W-:Y:S01]  /*16c0*/  @P2 BAR.SYNC.DEFER_BLOCKING 0x0 ;  /* 0x0000000000002b1d */ /* 0x000fe20000010000 */
[----:B------:R-:W-:Y:S01]  /*16d0*/  UIMAD UR15, UR15, UR13, URZ ;  /* 0x0000000d0f0f72a4 */ /* 0x000fe2000f8e02ff */
[----:B------:R-:W-:Y:S01]  /*16e0*/  CS2R R38, SRZ ;  /* 0x0000000000267805 */ /* 0x000fe2000001ff00 */
[----:B------:R-:W-:Y:S01]  /*16f0*/  USEL UR37, UR37, URZ, UP1 ;  /* 0x000000ff25257287 */ /* 0x000fe20008800000 */
[----:B------:R-:W-:Y:S01]  /*1700*/  VIADD R239, R0, UR5 ;  /* 0x0000000500ef7c36 */ /* 0x000fe20008000000 */
[----:B------:R-:W-:Y:S01]  /*1710*/  UIMAD.WIDE.U32 UR42, UR48, UR13, UR42 ;  /* 0x0000000d302a72a5 */ /* 0x000fe2000f8e002a */
[----:B------:R-:W-:Y:S01]  /*1720*/  CS2R R36, SRZ ;  /* 0x0000000000247805 */ /* 0x000fe2000001ff00 */
[----:B------:R-:W-:-:S02]  /*1730*/  UIMAD UR15, UR19, UR48, UR15 ;  /* 0x00000030130f72a4 */ /* 0x000fc4000f8e020f */
[----:B------:R-:W-:Y:S02]  /*1740*/  UIMAD.WIDE UR50, UR12, UR13, URZ ;  /* 0x0000000d0c3272a5 */ /* 0x000fe4000f8e02ff */
[----:B------:R-:W-:Y:S02]  /*1750*/  UIADD3 UR37, UP0, UPT, UR46, UR37, URZ ;  /* 0x000000252e257290 */ /* 0x000fe4000ff1e0ff */
[----:B------:R-:W-:Y:S02]  /*1760*/  UIADD3 UR43, UPT, UPT, UR43, UR15, URZ ;  /* 0x0000000f2b2b7290 */ /* 0x000fe4000fffe0ff */
[----:B------:R-:W-:Y:S02]  /*1770*/  UIADD3.X UR45, UPT, UPT, URZ, UR45, URZ, UP0, !UPT ;  /* 0x0000002dff2d7290 */ /* 0x000fe400087fe4ff */
[----:B------:R-:W-:Y:S02]  /*1780*/  UIMAD UR15, UR51, UR37, URZ ;  /* 0x00000025330f72a4 */ /* 0x000fe4000f8e02ff */
[----:B------:R-:W-:-:S02]  /*1790*/  UIMAD UR14, UR12, UR13, URZ ;  /* 0x0000000d0c0e72a4 */ /* 0x000fc4000f8e02ff */
[----:B------:R-:W-:Y:S02]  /*17a0*/  UIMAD.WIDE.U32 UR42, UR50, UR37, UR42 ;  /* 0x00000025322a72a5 */ /* 0x000fe4000f8e002a */
[----:B------:R-:W-:Y:S01]  /*17b0*/  UIMAD UR15, UR50, UR45, UR15 ;  /* 0x0000002d320f72a4 */ /* 0x000fe2000f8e020f */
[----:B------:R-:W-:Y:S01]  /*17c0*/  @!PT LDS RZ, [RZ] ;  /* 0x00000000fffff984 */ /* 0x000fe20000000800 */
[----:B------:R-:W-:Y:S01]  /*17d0*/  @!PT LDS RZ, [RZ] ;  /* 0x00000000fffff984 */ /* 0x000fe20000000800 */
[----:B------:R-:W-:Y:S01]  /*17e0*/  @!PT LDS RZ, [RZ] ;  /* 0x00000000fffff984 */ /* 0x000fe20000000800 */
[----:B------:R-:W-:Y:S01]  /*17f0*/  LDGSTS.E.BYPASS.LTC128B.128 [R0+0x8000], desc[UR30][R6.64] ;  /* 0x0800000006007fae */ /* 0x000fe2000b981a1e */
[----:B------:R-:W1:Y:S03]  /*1800*/  LDCU.64 UR6, c[0x0][0x570] ;  /* 0x0000ae00ff0677ac */ /* 0x000e660008000a00 */
[----:B------:R3:W-:Y:S01]  /*1810*/  LDGSTS.E.BYPASS.LTC128B.128 [R0+0xa000], desc[UR30][R6.64+0x80] ;  /* 0x0a00008006007fae */ /* 0x0007e2000b981a1e */
[----:B------:R-:W-:Y:S02]  /*1820*/  UIADD3 UR15, UPT, UPT, UR43, UR15, URZ ;  /* 0x0000000f2b0f7290 */ /* 0x000fe4000fffe0ff */
[----:B------:R-:W-:Y:S01]  /*1830*/  USHF.L.U32 UR13, UR14, 0x6, URZ ;  /* 0x000000060e0d7899 */ /* 0x000fe200080006ff */
[----:B------:R-:W-:Y:S01]  /*1840*/  LDGSTS.E.BYPASS.LTC128B.128 [R0+0x9000], desc[UR30][R2.64] ;  /* 0x0900000002007fae */ /* 0x000fe2000b981a1e */
[----:B------:R-:W4:Y:S03]  /*1850*/  LDCU.64 UR16, c[0x0][0x420] ;  /* 0x00008400ff1077ac */ /* 0x000f260008000a00 */
[----:B------:R5:W-:Y:S01]  /*1860*/  LDGSTS.E.BYPASS.LTC128B.128 [R0+0xb000], desc[UR30][R2.64+0x80] ;  /* 0x0b00008002007fae */ /* 0x000be2000b981a1e */
[----:B------:R-:W2:Y:S01]  /*1870*/  LDCU.64 UR50, c[0x0][0x5e8] ;  /* 0x0000bd00ff3277ac */ /* 0x000ea20008000a00 */
[----:B----4-:R-:W-:Y:S01]  /*1880*/  UIMAD.WIDE UR48, UR38, 0x4, UR16 ;  /* 0x00000004263078a5 */ /* 0x010fe2000f8e0210 */
[----:B---3--:R-:W3:Y:S01]  /*1890*/  LDC.64 R6, c[0x0][0x5f8] ;  /* 0x00017e00ff067b82 */ /* 0x008ee20000000a00 */
[----:B--2---:R-:W-:Y:S01]  /*18a0*/  UIMAD.WIDE UR50, UR36, 0x4, UR50 ;  /* 0x00000004243278a5 */ /* 0x004fe2000f8e0232 */
[----:B-----5:R-:W-:-:S02]  /*18b0*/  IMAD.MOV.U32 R2, RZ, RZ, R247 ;  /* 0x000000ffff027224 */ /* 0x020fc400078e00f7 */
[----:B------:R-:W-:-:S05]  /*18c0*/  IMAD.MOV.U32 R3, RZ, RZ, R246 ;  /* 0x000000ffff037224 */ /* 0x000fca00078e00f6 */
[----:B------:R-:W-:Y:S04]  /*18d0*/  LDGSTS.E.BYPASS.LTC128B.128 [R239], desc[UR30][R2.64] ;  /* 0x0000000002ef7fae */ /* 0x000fe8000b981a1e */
[----:B------:R3:W-:Y:S04]  /*18e0*/  LDGSTS.E.BYPASS.LTC128B.128 [R239+0x2000], desc[UR30][R2.64+0x80] ;  /* 0x0200008002ef7fae */ /* 0x0007e8000b981a1e */
[----:B------:R-:W-:Y:S04]  /*18f0*/  LDGSTS.E.BYPASS.LTC128B.128 [R239+0x1000], desc[UR30][R4.64] ;  /* 0x0100000004ef7fae */ /* 0x000fe8000b981a1e */
[----:B------:R2:W-:Y:S04]  /*1900*/  LDGSTS.E.BYPASS.LTC128B.128 [R239+0x3000], desc[UR30][R4.64+0x80] ;  /* 0x0300008004ef7fae */ /* 0x0005e8000b981a1e */
[----:B------:R4:W-:Y:S04]  /*1910*/  LDGSTS.E.BYPASS.LTC128B.128 [R0+0xc000], desc[UR30][R12.64] ;  /* 0x0c0000000c007fae */ /* 0x0009e8000b981a1e */
[----:B------:R4:W-:Y:S04]  /*1920*/  LDGSTS.E.BYPASS.LTC128B.128 [R0+0x10000], desc[UR30][R12.64+0x80] ;  /* 0x100000800c007fae */ /* 0x0009e8000b981a1e */
[----:B------:R4:W-:Y:S04]  /*1930*/  LDGSTS.E.BYPASS.LTC128B.128 [R0+0xd000], desc[UR30][R18.64] ;  /* 0x0d00000012007fae */ /* 0x0009e8000b981a1e */
[----:B------:R4:W-:Y:S01]  /*1940*/  LDGSTS.E.BYPASS.LTC128B.128 [R0+0x11000], desc[UR30][R18.64+0x80] ;  /* 0x1100008012007fae */ /* 0x0009e2000b981a1e */
[----:B---3--:R-:W-:Y:S01]  /*1950*/  IMAD.WIDE.U32 R2, R8, R6, RZ ;  /* 0x0000000608027225 */ /* 0x008fe200078e00ff */
[----:B------:R-:W-:-:S02]  /*1960*/  SHF.R.U32.HI R6, RZ, 0x5, R218 ;  /* 0x00000005ff067819 */ /* 0x000fc400000116da */
[----:B------:R4:W-:Y:S04]  /*1970*/  LDGSTS.E.BYPASS.LTC128B.128 [R0+0xe000], desc[UR30][R16.64] ;  /* 0x0e00000010007fae */ /* 0x0009e8000b981a1e */
[----:B------:R4:W-:Y:S01]  /*1980*/  LDGSTS.E.BYPASS.LTC128B.128 [R0+0x12000], desc[UR30][R16.64+0x80] ;  /* 0x1200008010007fae */ /* 0x0009e2000b981a1e */
[----:B--2---:R-:W-:Y:S01]  /*1990*/  IMAD R4, R8, R7, R3 ;  /* 0x0000000708047224 */ /* 0x004fe200078e0203 */
[----:B------:R-:W-:Y:S01]  /*19a0*/  SEL R3, R2, RZ, P2 ;  /* 0x000000ff02037207 */ /* 0x000fe20001000000 */
[----:B------:R-:W-:Y:S01]  /*19b0*/  IMAD R2, R6, UR14, R248 ;  /* 0x0000000e06027c24 */ /* 0x000fe2000f8e02f8 */
[----:B------:R4:W-:Y:S04]  /*19c0*/  LDGSTS.E.BYPASS.LTC128B.128 [R0+0xf000], desc[UR30][R14.64] ;  /* 0x0f0000000e007fae */ /* 0x0009e8000b981a1e */
[----:B------:R-:W-:Y:S01]  /*19d0*/  IADD3 R5, P1, P0, R2, UR42, R3 ;  /* 0x0000002a02057c10 */ /* 0x000fe2000f83e003 */
[----:B------:R4:W-:Y:S01]  /*19e0*/  LDGSTS.E.BYPASS.LTC128B.128 [R0+0x13000], desc[UR30][R14.64+0x80] ;  /* 0x130000800e007fae */ /* 0x0009e2000b981a1e */
[----:B------:R-:W-:-:S02]  /*19f0*/  SHF.R.S32.HI R3, RZ, 0x1f, R2 ;  /* 0x0000001fff037819 */ /* 0x000fc40000011402 */
[----:B------:R-:W-:Y:S01]  /*1a00*/  SEL R2, R4, RZ, P2 ;  /* 0x000000ff04027207 */ /* 0x000fe20001000000 */
[----:B------:R4:W-:Y:S03]  /*1a10*/  LDGSTS.E.BYPASS.LTC128B.128 [R0+0x14000], desc[UR30][R10.64] ;  /* 0x140000000a007fae */ /* 0x0009e6000b981a1e */
[----:B------:R-:W-:Y:S01]  /*1a20*/  IADD3.X R4, PT, PT, R3, UR15, R2, P1, P0 ;  /* 0x0000000f03047c10 */ /* 0x000fe20008fe0402 */
[----:B------:R-:W2:Y:S01]  /*1a30*/  LDCU UR15, c[0x0][0x508] ;  /* 0x0000a100ff0f77ac */ /* 0x000ea20008000800 */
[----:B------:R-:W-:Y:S01]  /*1a40*/  IMAD.U32 R3, RZ, RZ, UR13 ;  /* 0x0000000dff037e24 */ /* 0x000fe2000f8e00ff */
[----:B------:R-:W-:Y:S01]  /*1a50*/  IADD3 R2, P0, PT, R5, UR13, RZ ;  /* 0x0000000d05027c10 */ /* 0x000fe2000ff1e0ff */
[----:B------:R4:W-:Y:S03]  /*1a60*/  LDGSTS.E.BYPASS.LTC128B.128 [R0+0x18000], desc[UR30][R10.64+0x80] ;  /* 0x180000800a007fae */ /* 0x0009e6000b981a1e */
[----:B------:R-:W-:Y:S01]  /*1a70*/  LEA.HI.X.SX32 R3, R3, R4, 0x1, P0 ;  /* 0x0000000403037211 */ /* 0x000fe200000f0eff */
[----:B------:R4:W-:Y:S01]  /*1a80*/  LDGSTS.E.BYPASS.LTC128B.128 [R0+0x15000], desc[UR30][R22.64] ;  /* 0x1500000016007fae */ /* 0x0009e2000b981a1e */
[----:B-1----:R-:W-:-:S03]  /*1a90*/  LEA R236, P0, R2, UR6, 0x2 ;  /* 0x0000000602ec7c11 */ /* 0x002fc6000f8010ff */
[----:B------:R4:W-:Y:S01]  /*1aa0*/  LDGSTS.E.BYPASS.LTC128B.128 [R0+0x19000], desc[UR30][R22.64+0x80] ;  /* 0x1900008016007fae */ /* 0x0009e2000b981a1e */
[----:B------:R-:W-:-:S03]  /*1ab0*/  LEA.HI.X R237, R2, UR7, R3, 0x2, P0 ;  /* 0x0000000702ed7c11 */ /* 0x000fc600080f1403 */
[----:B------:R4:W-:Y:S01]  /*1ac0*/  LDGSTS.E.BYPASS.LTC128B.128 [R0+0x16000], desc[UR30][R24.64] ;  /* 0x1600000018007fae */ /* 0x0009e2000b981a1e */
[----:B--2---:R-:W-:-:S03]  /*1ad0*/  UIADD3 UR15, UPT, UPT, UR40, UR15, URZ ;  /* 0x0000000f280f7290 */ /* 0x004fc6000fffe0ff */
[----:B------:R4:W-:Y:S01]  /*1ae0*/  LDGSTS.E.BYPASS.LTC128B.128 [R0+0x1a000], desc[UR30][R24.64+0x80] ;  /* 0x1a00008018007fae */ /* 0x0009e2000b981a1e */
[----:B------:R-:W-:-:S03]  /*1af0*/  UIADD3 UR34, UPT, UPT, -UR15, UR35, UR34 ;  /* 0x000000230f227290 */ /* 0x000fc6000fffe122 */
[----:B------:R4:W-:Y:S01]  /*1b00*/  LDGSTS.E.BYPASS.LTC128B.128 [R0+0x17000], desc[UR30][R26.64] ;  /* 0x170000001a007fae */ /* 0x0009e2000b981a1e */
[----:B------:R-:W-:-:S03]  /*1b10*/  USHF.R.S32.HI UR6, URZ, 0x1f, UR34 ;  /* 0x0000001fff067899 */ /* 0x000fc60008011422 */
[----:B------:R4:W-:Y:S01]  /*1b20*/  LDGSTS.E.BYPASS.LTC128B.128 [R0+0x1b000], desc[UR30][R26.64+0x80] ;  /* 0x1b0000801a007fae */ /* 0x0009e2000b981a1e */
[----:B------:R-:W-:-:S03]  /*1b30*/  ULEA.HI UR6, UR6, UR34, URZ, 0x6 ;  /* 0x0000002206067291 */ /* 0x000fc6000f8f30ff */
[----:B------:R-:W0:Y:S01]  /*1b40*/  LDGDEPBAR ;  /* 0x00000000000079af */ /* 0x000e220000000000 */
[----:B------:R-:W-:-:S04]  /*1b50*/  USHF.R.S32.HI UR6, URZ, 0x6, UR6 ;  /* 0x00000006ff067899 */ /* 0x000fc80008011406 */
[----:B------:R-:W-:-:S04]  /*1b60*/  UISETP.LT.AND UP0, UPT, URZ, UR6, UPT ;  /* 0x00000006ff00728c */ /* 0x000fc8000bf01270 */
[----:B------:R-:W-:-:S04]  /*1b70*/  USEL UR6, URZ, UR6, !UP0 ;  /* 0x00000006ff067287 */ /* 0x000fc8000c000000 */
[----:B------:R-:W-:-:S09]  /*1b80*/  UISETP.GT.AND UP0, UPT, UR39, UR6, UPT ;  /* 0x000000062700728c */ /* 0x000fd2000bf04270 */
[----:B------:R-:W-:Y:S05]  /*1b90*/  BRA.U !UP0, `(.L_x_930) ;  /* 0x0000005108c07547 */ /* 0x000fea000b800000 */
[----:B------:R-:W1:Y:S01]  /*1ba0*/  LDC.64 R8, c[0x0][0x528] ;  /* 0x00014a00ff087b82 */ /* 0x000e620000000a00 */
[----:B------:R-:W-:Y:S02]  /*1bb0*/  IMAD.MOV.U32 R2, RZ, RZ, 0x4 ;  /* 0x00000004ff027424 */ /* 0x000fe400078e00ff */
[C---:B------:R-:W-:Y:S01]  /*1bc0*/  IMAD.SHL.U32 R208, R218.reuse, 0x40, RZ ;  /* 0x00000040dad07824 */ /* 0x040fe200078e00ff */
[----:B------:R-:W-:Y:S01]  /*1bd0*/  R2P PR, R218, 0x6 ;  /* 0x00000006da007804 */ /* 0x000fe20000000000 */
[----:B------:R-:W-:-:S04]  /*1be0*/  IMAD.WIDE.U32 R2, R242, R2, UR48 ;  /* 0x00000030f2027e25 */ /* 0x000fc8000f8e0002 */
[----:B------:R-:W-:Y:S01]  /*1bf0*/  IMAD.SHL.U32 R205, R218, 0x20, RZ ;  /* 0x00000020dacd7824 */ /* 0x000fe200078e00ff */
[----:B----4-:R-:W2:Y:S01]  /*1c00*/  LDG.E R11, desc[UR30][R2.64] ;  /* 0x0000001e020b7981 */ /* 0x010ea2000c1e1900 */
[----:B------:R-:W-:Y:S01]  /*1c10*/  LOP3.LUT R243, R6, 0x1, RZ, 0xc0, !PT ;  /* 0x0000000106f37812 */ /* 0x000fe200078ec0ff */
[----:B------:R-:W-:Y:S01]  /*1c20*/  USHF.L.U32 UR15, UR39, 0x6, URZ ;  /* 0x00000006270f7899 */ /* 0x000fe200080006ff */
[----:B------:R-:W-:Y:S01]  /*1c30*/  IMAD.U32 R0, RZ, RZ, UR39 ;  /* 0x00000027ff007e24 */ /* 0x000fe2000f8e00ff */
[----:B------:R-:W5:Y:S01]  /*1c40*/  LDG.E R252, desc[UR30][R2.64+0x20] ;  /* 0x0000201e02fc7981 */ /* 0x000f62000c1e1900 */
[----:B------:R-:W-:Y:S01]  /*1c50*/  IMAD.U32 R238, RZ, RZ, UR35 ;  /* 0x00000023ffee7e24 */ /* 0x000fe2000f8e00ff */
[----:B------:R-:W-:Y:S01]  /*1c60*/  UIMAD UR13, UR27, UR12, UR26 ;  /* 0x0000000c1b0d72a4 */ /* 0x000fe2000f8e021a */
[----:B------:R-:W3:Y:S01]  /*1c70*/  LDC R240, c[0x0][0x44c] ;  /* 0x00011300fff07b82 */ /* 0x000ee20000000800 */
[----:B------:R-:W5:Y:S01]  /*1c80*/  LDG.E R251, desc[UR30][R2.64+0x80] ;  /* 0x0000801e02fb7981 */ /* 0x000f62000c1e1900 */
[----:B------:R-:W-:Y:S01]  /*1c90*/  USHF.L.U32 UR14, UR14, 0x3, URZ ;  /* 0x000000030e0e7899 */ /* 0x000fe200080006ff */
[----:B------:R-:W4:Y:S02]  /*1ca0*/  LDCU UR7, c[0x0][0x3e0] ;  /* 0x00007c00ff0777ac */ /* 0x000f240008000800 */
[----:B------:R4:W5:Y:S04]  /*1cb0*/  LDG.E R250, desc[UR30][R2.64+0xa0] ;  /* 0x0000a01e02fa7981 */ /* 0x000968000c1e1900 */
[----:B-1----:R-:W3:Y:S04]  /*1cc0*/  LDG.E.64 R4, desc[UR30][R8.64+0x8] ;  /* 0x0000081e08047981 */ /* 0x002ee8000c1e1b00 */
[----:B------:R-:W3:Y:S01]  /*1cd0*/  LDG.E.64 R8, desc[UR30][R8.64] ;  /* 0x0000001e08087981 */ /* 0x000ee2000c1e1b00 */
[----:B----4-:R-:W-:-:S02]  /*1ce0*/  SHF.R.U32.HI R3, RZ, 0x4, R218 ;  /* 0x00000004ff037819 */ /* 0x010fc400000116da */
[----:B------:R-:W-:Y:S02]  /*1cf0*/  LOP3.LUT R214, R214, 0x1c0, R208, 0xf8, !PT ;  /* 0x000001c0d6d67812 */ /* 0x000fe400078ef8d0 */
[----:B------:R-:W-:Y:S02]  /*1d00*/  LOP3.LUT R3, R3, 0x8, RZ, 0xc0, !PT ;  /* 0x0000000803037812 */ /* 0x000fe400078ec0ff */
[--C-:B------:R-:W-:Y:S02]  /*1d10*/  LOP3.LUT R2, R214, 0x8, R218.reuse, 0x78, !PT ;  /* 0x00000008d6027812 */ /* 0x100fe400078e78da */
[----:B------:R-:W-:Y:S02]  /*1d20*/  LOP3.LUT R3, R3, 0x10, R218, 0xf8, !PT ;  /* 0x0000001003037812 */ /* 0x000fe400078ef8da */
[----:B------:R-:W1:Y:S01]  /*1d30*/  S2R R218, SR_TID.X ;  /* 0x0000000000da7919 */ /* 0x000e620000002100 */
[----:B------:R-:W-:-:S04]  /*1d40*/  LOP3.LUT R10, R208, 0x200, RZ, 0xc0, !PT ;  /* 0x00000200d00a7812 */ /* 0x000fc800078ec0ff */
[--C-:B------:R-:W-:Y:S02]  /*1d50*/  LOP3.LUT R6, R10, 0x400, R205.reuse, 0xf8, !PT ;  /* 0x000004000a067812 */ /* 0x100fe400078ef8cd */
[----:B------:R-:W-:Y:S01]  /*1d60*/  LOP3.LUT R205, R2, 0x7a00, R205, 0xf8, !PT ;  /* 0x00007a0002cd7812 */ /* 0x000fe200078ef8cd */
[----:B------:R-:W-:Y:S02]  /*1d70*/  IMAD R243, R0, 0x4, R243 ;  /* 0x0000000400f37824 */ /* 0x000fe400078e02f3 */
[----:B------:R-:W-:Y:S01]  /*1d80*/  IMAD.U32 R0, RZ, RZ, UR15 ;  /* 0x0000000fff007e24 */ /* 0x000fe2000f8e00ff */
[----:B------:R-:W-:Y:S02]  /*1d90*/  LOP3.LUT R7, R214, 0x8, R164, 0x78, !PT ;  /* 0x00000008d6077812 */ /* 0x000fe400078e78a4 */
[----:B------:R-:W-:Y:S02]  /*1da0*/  LOP3.LUT R214, R3, R214, RZ, 0x3c, !PT ;  /* 0x000000d603d67212 */ /* 0x000fe400078e3cff */
[----:B------:R-:W-:Y:S01]  /*1db0*/  IADD3 R0, PT, PT, R0, UR40, R242 ;  /* 0x0000002800007c10 */ /* 0x000fe2000fffe0f2 */
[----:B------:R-:W-:-:S03]  /*1dc0*/  USHF.L.U32 UR13, UR13, 0x5, URZ ;  /* 0x000000050d0d7899 */ /* 0x000fc600080006ff */
[----:B------:R-:W-:Y:S01]  /*1dd0*/  IADD3 R238, PT, PT, R0, -0x1f, -R238 ;  /* 0xffffffe100ee7810 */ /* 0x000fe20007ffe8ee */
[C---:B-1----:R-:W-:Y:S02]  /*1de0*/  IMAD.SHL.U32 R2, R218.reuse, 0x10, RZ ;  /* 0x00000010da027824 */ /* 0x042fe400078e00ff */
[C---:B------:R-:W-:Y:S02]  /*1df0*/  IMAD.SHL.U32 R221, R218.reuse, 0x2, RZ ;  /* 0x00000002dadd7824 */ /* 0x040fe400078e00ff */
[----:B------:R-:W-:Y:S01]  /*1e00*/  IMAD.SHL.U32 R220, R218, 0x20, RZ ;  /* 0x00000020dadc7824 */ /* 0x000fe200078e00ff */
[----:B------:R-:W-:Y:S02]  /*1e10*/  LOP3.LUT R2, R2, 0x1c0, RZ, 0xc0, !PT ;  /* 0x000001c002027812 */ /* 0x000fe400078ec0ff */
[----:B------:R-:W-:Y:S02]  /*1e20*/  SHF.R.U32.HI R216, RZ, 0x1, R218 ;  /* 0x00000001ffd87819 */ /* 0x000fe400000116da */
[----:B------:R-:W-:-:S02]  /*1e30*/  LOP3.LUT R3, R221, 0x7006, R220, 0xc8, !PT ;  /* 0x00007006dd037812 */ /* 0x000fc400078ec8dc */
[----:B------:R-:W-:Y:S02]  /*1e40*/  LOP3.LUT R2, R2, 0x38, R221, 0xf8, !PT ;  /* 0x0000003802027812 */ /* 0x000fe400078ef8dd */
[----:B------:R-:W-:Y:S02]  /*1e50*/  LOP3.LUT R3, R3, 0x400, R220, 0xf8, !PT ;  /* 0x0000040003037812 */ /* 0x000fe400078ef8dc */
[----:B------:R-:W-:Y:S01]  /*1e60*/  LOP3.LUT R0, R2, 0x20, R216, 0x78, !PT ;  /* 0x0000002002007812 */ /* 0x000fe200078e78d8 */
[----:B------:R-:W-:-:S03]  /*1e70*/  USHF.R.S32.HI UR12, URZ, 0x1f, UR13 ;  /* 0x0000001fff0c7899 */ /* 0x000fc6000801140d */
[----:B------:R-:W-:Y:S01]  /*1e80*/  LOP3.LUT R0, R3, R0, RZ, 0xfc, !PT ;  /* 0x0000000003007212 */ /* 0x000fe200078efcff */
[----:B------:R-:W-:Y:S02]  /*1e90*/  IMAD.MOV.U32 R206, RZ, RZ, 0x20 ;  /* 0x00000020ffce7424 */ /* 0x000fe400078e00ff */
[----:B------:R-:W-:Y:S01]  /*1ea0*/  IMAD.MOV.U32 R213, RZ, RZ, 0x40 ;  /* 0x00000040ffd57424 */ /* 0x000fe200078e00ff */
[----:B------:R-:W-:Y:S01]  /*1eb0*/  ULEA UR18, UR33, UR35, 0x7 ;  /* 0x0000002321127291 */ /* 0x000fe2000f8e38ff */
[----:B------:R-:W-:Y:S01]  /*1ec0*/  LOP3.LUT R6, R6, R7, RZ, 0xfc, !PT ;  /* 0x0000000706067212 */ /* 0x000fe200078efcff */
[----:B------:R-:W-:Y:S01]  /*1ed0*/  IMAD.MOV.U32 R159, RZ, RZ, RZ ;  /* 0x000000ffff9f7224 */ /* 0x000fe200078e00ff */
[----:B------:R-:W-:Y:S01]  /*1ee0*/  LOP3.LUT R208, R214, 0x200, R208, 0xf8, !PT ;  /* 0x00000200d6d07812 */ /* 0x000fe200078ef8d0 */
[----:B------:R-:W-:Y:S01]  /*1ef0*/  VIADD R243, R243, 0xfffffffc ;  /* 0xfffffffcf3f37836 */ /* 0x000fe20000000000 */
[----:B------:R-:W-:Y:S02]  /*1f00*/  SEL R206, R206, 0xffffffe0, !P1 ;  /* 0xffffffe0cece7807 */ /* 0x000fe40004800000 */
[----:B------:R-:W-:Y:S01]  /*1f10*/  SEL R213, R213, 0xffffffc0, !P2 ;  /* 0xffffffc0d5d57807 */ /* 0x000fe20005000000 */
[----:B------:R-:W-:Y:S01]  /*1f20*/  UIADD3 UR18, UPT, UPT, UR18, 0x80, -UR40 ;  /* 0x0000008012127890 */ /* 0x000fe2000fffe828 */
[----:B--2---:R-:W-:Y:S04]  /*1f30*/  STL [R1], R11 ;  /* 0x0000000b01007387 */ /* 0x004fe80000100800 */
[----:B------:R1:W-:Y:S01]  /*1f40*/  STL [R1+0x8], R0 ;  /* 0x0000080001007387 */ /* 0x0003e20000100800 */
[----:B---3--:R-:W-:Y:S01]  /*1f50*/  IADD3 R248, P3, P0, R4, UR13, R248 ;  /* 0x0000000d04f87c10 */ /* 0x008fe2000f87e0f8 */
[----:B------:R-:W2:Y:S03]  /*1f60*/  LDCU UR13, c[0x0][0x45c] ;  /* 0x00008b80ff0d77ac */ /* 0x000ea60008000800 */
[----:B-1----:R-:W-:Y:S01]  /*1f70*/  IADD3.X R0, PT, PT, R5, UR12, RZ, P3, P0 ;  /* 0x0000000c05007c10 */ /* 0x002fe20009fe04ff */
[----:B------:R-:W1:Y:S01]  /*1f80*/  LDCU.U8 UR12, c[0x0][0x4f8] ;  /* 0x00009f00ff0c77ac */ /* 0x000e620008000000 */
[----:B------:R-:W-:-:S02]  /*1f90*/  R2UR UR17, R8 ;  /* 0x00000000081172ca */ /* 0x000fc400000e0000 */
[----:B------:R-:W-:Y:S01]  /*1fa0*/  R2UR UR16, R9 ;  /* 0x00000000091072ca */ /* 0x000fe200000e0000 */
[----:B------:R3:W-:Y:S10]  /*1fb0*/  STL [R1+0x4], R0 ;  /* 0x0000040001007387 */ /* 0x0007f40000100800 */
[----:B------:R-:W-:-:S02]  /*1fc0*/  UIADD3 UR46, UPT, UPT, UR17, -0x61c88647, URZ ;  /* 0x9e3779b9112e7890 */ /* 0x000fc4000fffe0ff */
[----:B------:R-:W-:Y:S02]  /*1fd0*/  UIADD3 UR45, UPT, UPT, UR16, -0x4498517b, URZ ;  /* 0xbb67ae85102d7890 */ /* 0x000fe4000fffe0ff */
[----:B------:R-:W-:Y:S02]  /*1fe0*/  UIADD3 UR44, UPT, UPT, UR17, 0x3c6ef372, URZ ;  /* 0x3c6ef372112c7890 */ /* 0x000fe4000fffe0ff */
[----:B------:R-:W-:Y:S02]  /*1ff0*/  UIADD3 UR43, UPT, UPT, UR16, 0x76cf5d0a, URZ ;  /* 0x76cf5d0a102b7890 */ /* 0x000fe4000fffe0ff */
[----:B------:R-:W-:Y:S02]  /*2000*/  UIADD3 UR42, UPT, UPT, UR17, -0x255992d5, URZ ;  /* 0xdaa66d2b112a7890 */ /* 0x000fe4000fffe0ff */
[----:B------:R-:W-:Y:S02]  /*2010*/  UIADD3 UR38, UPT, UPT, UR16, 0x32370b8f, URZ ;  /* 0x32370b8f10267890 */ /* 0x000fe4000fffe0ff */
[----:B------:R-:W-:Y:S01]  /*2020*/  UIADD3 UR37, UPT, UPT, UR17, 0x78dde6e4, URZ ;  /* 0x78dde6e411257890 */ /* 0x000fe2000fffe0ff */
[----:B---3--:R-:W-:Y:S01]  /*2030*/  IMAD.MOV.U32 R0, RZ, RZ, 0x10 ;  /* 0x00000010ff007424 */ /* 0x008fe200078e00ff */
[----:B------:R-:W-:-:S02]  /*2040*/  UIADD3 UR36, UPT, UPT, UR16, -0x126145ec, URZ ;  /* 0xed9eba1410247890 */ /* 0x000fc4000fffe0ff */
[----:B------:R-:W-:Y:S02]  /*2050*/  UIADD3 UR35, UPT, UPT, UR17, 0x1715609d, URZ ;  /* 0x1715609d11237890 */ /* 0x000fe4000fffe0ff */
[----:B------:R-:W-:Y:S01]  /*2060*/  UIADD3 UR34, UPT, UPT, UR16, -0x56f99767, URZ ;  /* 0xa906689910227890 */ /* 0x000fe2000fffe0ff */
[----:B------:R-:W-:Y:S01]  /*2070*/  LEA R205, R205, UR4, 0x1 ;  /* 0x00000004cdcd7c11 */ /* 0x000fe2000f8e08ff */
[C---:B------:R-:W-:Y:S01]  /*2080*/  IMAD.SHL.U32 R217, R218.reuse, 0x40, RZ ;  /* 0x00000040dad97824 */ /* 0x040fe200078e00ff */
[----:B------:R-:W-:Y:S01]  /*2090*/  LOP3.LUT P0, RZ, R218, 0x4, RZ, 0xc0, !PT ;  /* 0x00000004daff7812 */ /* 0x000fe2000780c0ff */
[----:B------:R-:W-:Y:S01]  /*20a0*/  IMAD.WIDE.U32 R248, R248, -0x2daee0ad, RZ ;  /* 0xd2511f53f8f87825 */ /* 0x000fe200078e00ff */
[----:B------:R-:W-:Y:S01]  /*20b0*/  LEA R212, R6, UR4, 0x1 ;  /* 0x0000000406d47c11 */ /* 0x000fe2000f8e08ff */
[----:B------:R-:W-:Y:S01]  /*20c0*/  UIADD3 UR27, UPT, UPT, UR17, -0x4ab325aa, URZ ;  /* 0xb54cda56111b7890 */ /* 0x000fe2000fffe0ff */
[----:B------:R-:W-:Y:S01]  /*20d0*/  LOP3.LUT R215, R217, 0x200, RZ, 0xc0, !PT ;  /* 0x00000200d9d77812 */ /* 0x000fe200078ec0ff */
[--C-:B------:R-:W-:Y:S01]  /*20e0*/  IMAD.IADD R209, R213, 0x1, R205.reuse ;  /* 0x00000001d5d17824 */ /* 0x100fe200078e02cd */
[----:B------:R-:W-:Y:S01]  /*20f0*/  LEA R208, R208, UR4, 0x1 ;  /* 0x00000004d0d07c11 */ /* 0x000fe2000f8e08ff */
[----:B------:R-:W-:Y:S01]  /*2100*/  IMAD.IADD R210, R206, 0x1, R205 ;  /* 0x00000001ced27824 */ /* 0x000fe200078e02cd */
[----:B------:R-:W-:Y:S01]  /*2110*/  LOP3.LUT P1, RZ, R218, 0x2, RZ, 0xc0, !PT ;  /* 0x00000002daff7812 */ /* 0x000fe2000782c0ff */
[----:B------:R-:W-:Y:S01]  /*2120*/  IMAD.IADD R211, R206, 0x1, R209 ;  /* 0x00000001ced37824 */ /* 0x000fe200078e02d1 */
[----:B------:R-:W-:Y:S01]  /*2130*/  LOP3.LUT P2, RZ, R218, 0x8, RZ, 0xc0, !PT ;  /* 0x00000008daff7812 */ /* 0x000fe2000784c0ff */
[----:B------:R-:W-:Y:S01]  /*2140*/  VIADD R212, R212, UR5 ;  /* 0x00000005d4d47c36 */ /* 0x000fe20008000000 */
[----:B------:R-:W-:Y:S01]  /*2150*/  LOP3.LUT R219, R218, 0x8, RZ, 0xc0, !PT ;  /* 0x00000008dadb7812 */ /* 0x000fe200078ec0ff */
[----:B------:R-:W-:Y:S01]  /*2160*/  VIADD R208, R208, UR5 ;  /* 0x00000005d0d07c36 */ /* 0x000fe20008000000 */
[----:B------:R-:W-:Y:S01]  /*2170*/  SEL R0, R0, 0xfffffff0, !P0 ;  /* 0xfffffff000007807 */ /* 0x000fe20004000000 */
[----:B------:R-:W-:Y:S01]  /*2180*/  UIADD3 UR19, UPT, UPT, UR16, 0x646e171e, URZ ;  /* 0x646e171e10137890 */ /* 0x000fe2000fffe0ff */
[----:B------:R-:W-:Y:S01]  /*2190*/  LOP3.LUT R215, R215, 0x400, R220, 0xf8, !PT ;  /* 0x00000400d7d77812 */ /* 0x000fe200078ef8dc */
[----:B-12---:R-:W-:-:S10]  /*21a0*/  UMOV UR5, UR51 ;  /* 0x0000003300057c82 */ /* 0x006fd40008000000 */
.L_x_933:
[----:B------:R-:W0:Y:S01]  /*21b0*/  LDGDEPBAR ;  /* 0x00000000000079af */ /* 0x000e220000000000 */
[C---:B------:R-:W-:Y:S01]  /*21c0*/  IMAD.IADD R0, R212.reuse, 0x1, R206 ;  /* 0x00000001d4007824 */ /* 0x040fe200078e02ce */
[----:B------:R-:W-:Y:S01]  /*21d0*/  UIADD3 UR15, UPT, UPT, UR15, -0x40, URZ ;  /* 0xffffffc00f0f7890 */ /* 0x000fe2000fffe0ff */
[----:B------:R-:W-:Y:S05]  /*21e0*/  IMAD.IADD R3, R212, 0x1, R213 ;  /* 0x00000001d4037824 */ /* 0x000fea00078e02d5 */
[----:B------:R-:W2:Y:S01]  /*21f0*/  LDL R222, [R1+0x8] ;  /* 0x0000080001de7983 */ /* 0x000ea20000100800 */
[--C-:B------:R-:W-:Y:S01]  /*2200*/  SHF.R.U32.HI R223, RZ, 0x6, R218.reuse ;  /* 0x00000006ffdf7819 */ /* 0x100fe200000116da */
[----:B------:R-:W-:Y:S01]  /*2210*/  UISETP.GE.AND UP0, UPT, UR15, UR18, UPT ;  /* 0x000000120f00728c */ /* 0x000fe2000bf06270 */
[----:B------:R-:W-:Y:S01]  /*2220*/  IMAD.IADD R2, R206, 0x1, R3 ;  /* 0x00000001ce027824 */ /* 0x000fe200078e0203 */
[----:B------:R-:W3:Y:S01]  /*2230*/  LDL R214, [R1+0x4] ;  /* 0x0000040001d67983 */ /* 0x000ee20000100800 */
[----:B------:R-:W-:Y:S01]  /*2240*/  UMOV UR4, UR23 ;  /* 0x0000001700047c82 */ /* 0x000fe20008000000 */
[----:B-----5:R-:W-:Y:S01]  /*2250*/  FSETP.NEU.FTZ.AND P5, PT, R251, -INF , PT ;  /* 0xff800000fb00780b */ /* 0x020fe20003fbd000 */
[----:B------:R-:W-:Y:S01]  /*2260*/  IMAD.SHL.U32 R241, R218, 0x8, RZ ;  /* 0x00000008daf17824 */ /* 0x000fe200078e00ff */
[----:B------:R-:W-:Y:S01]  /*2270*/  PLOP3.LUT P4, PT, PT, PT, UP0, 0x80, 0x8 ;  /* 0x000000000008781c */ /* 0x000fe20003f8f008 */
[----:B------:R-:W-:Y:S01]  /*2280*/  UIADD3 UR39, UPT, UPT, UR39, -0x1, URZ ;  /* 0xffffffff27277890 */ /* 0x000fe2000fffe0ff */
[----:B------:R-:W-:Y:S03]  /*2290*/  FSETP.NEU.FTZ.AND P6, PT, R252, -INF , PT ;  /* 0xff800000fc00780b */ /* 0x000fe60003fdd000 */
        /* <DEDUP_REMOVED lines=14> */
[----:B------:R-:W-:Y:S01]  /*2380*/  LDSM.16.M88.4 R184, [R209+0xc000] ;  /* 0x00c00000d1b8783b */ /* 0x000fe20000000200 */
[C---:B------:R-:W-:Y:S07]  /*2390*/  HMMA.16816.F32.BF16 R16, R32.reuse, R18, RZ ;  /* 0x000000122010723c */ /* 0x040fee00000418ff */
[----:B------:R-:W-:Y:S01]  /*23a0*/  LDSM.16.M88.4 R188, [R3+0x1000] ;  /* 0x0010000003bc783b */ /* 0x000fe20000000200 */
[-C--:B------:R-:W-:Y:S07]  /*23b0*/  HMMA.16816.F32.BF16 R20, R32, R164.reuse, RZ ;  /* 0x000000a42014723c */ /* 0x080fee00000418ff */
[----:B------:R-:W-:Y:S01]  /*23c0*/  LDSM.16.M88.4 R192, [R211+0xc000] ;  /* 0x00c00000d3c0783b */ /* 0x000fe20000000200 */
[C---:B------:R-:W-:Y:S07]  /*23d0*/  HMMA.16816.F32.BF16 R24, R28.reuse, R164, RZ ;  /* 0x000000a41c18723c */ /* 0x040fee00000418ff */
[----:B------:R-:W-:Y:S01]  /*23e0*/  LDSM.16.M88.4 R196, [R2+0x1000] ;  /* 0x0010000002c4783b */ /* 0x000fe20000000200 */
[-C--:B------:R-:W-:Y:S07]  /*23f0*/  HMMA.16816.F32.BF16 R28, R28, R166.reuse, RZ ;  /* 0x000000a61c1c723c */ /* 0x080fee00000418ff */
[----:B------:R-:W-:Y:S01]  /*2400*/  LDSM.16.M88.4 R200, [R212+0x3000] ;  /* 0x00300000d4c8783b */ /* 0x000fe20000000200 */
[----:B------:R-:W-:Y:S07]  /*2410*/  HMMA.16816.F32.BF16 R32, R32, R166, RZ ;  /* 0x000000a62020723c */ /* 0x000fee00000418ff */
[----:B------:R-:W4:Y:S01]  /*2420*/  LDSM.16.M88.4 R164, [R3] ;  /* 0x0000000003a4783b */ /* 0x000f220000000200 */
[-C--:B------:R-:W-:Y:S08]  /*2430*/  HMMA.16816.F32.BF16 R4, R168, R172.reuse, R4 ;  /* 0x000000aca804723c */ /* 0x080ff00000041804 */
[C---:B-1----:R-:W-:Y:S08]  /*2440*/  HMMA.16816.F32.BF16 R8, R176.reuse, R172, R8 ;  /* 0x000000acb008723c */ /* 0x042ff00000041808 */
[-C--:B------:R-:W-:Y:S08]  /*2450*/  HMMA.16816.F32.BF16 R12, R176, R174.reuse, R12 ;  /* 0x000000aeb00c723c */ /* 0x080ff0000004180c */
[C---:B------:R-:W-:Y:S01]  /*2460*/  HMMA.16816.F32.BF16 R16, R168.reuse, R174, R16 ;  /* 0x000000aea810723c */ /* 0x040fe20000041810 */
[----:B------:R-:W1:Y:S07]  /*2470*/  LDSM.16.M88.4 R172, [R209+0xc800] ;  /* 0x00c80000d1ac783b */ /* 0x000e6e0000000200 */
[-C--:B----4-:R-:W-:Y:S08]  /*2480*/  HMMA.16816.F32.BF16 R20, R168, R180.reuse, R20 ;  /* 0x000000b4a814723c */ /* 0x090ff00000041814 */
[C---:B------:R-:W-:Y:S08]  /*2490*/  HMMA.16816.F32.BF16 R24, R176.reuse, R180, R24 ;  /* 0x000000b4b018723c */ /* 0x040ff00000041818 */
[-C--:B------:R-:W-:Y:S01]  /*24a0*/  HMMA.16816.F32.BF16 R28, R176, R182.reuse, R28 ;  /* 0x000000b6b01c723c */ /* 0x080fe2000004181c */
[----:B------:R-:W4:Y:S07]  /*24b0*/  LDSM.16.M88.4 R176, [R2] ;  /* 0x0000000002b0783b */ /* 0x000f2e0000000200 */
[----:B------:R-:W-:Y:S01]  /*24c0*/  HMMA.16816.F32.BF16 R32, R168, R182, R32 ;  /* 0x000000b6a820723c */ /* 0x000fe20000041820 */
[----:B------:R-:W4:Y:S07]  /*24d0*/  LDSM.16.M88.4 R168, [R211+0xc800] ;  /* 0x00c80000d3a8783b */ /* 0x000f2e0000000200 */
[-C--:B------:R-:W-:Y:S01]  /*24e0*/  HMMA.16816.F32.BF16 R4, R164, R184.reuse, R4 ;  /* 0x000000b8a404723c */ /* 0x080fe20000041804 */
[----:B------:R-:W-:Y:S07]  /*24f0*/  LDSM.16.M88.4 R180, [R212+0x2000] ;  /* 0x00200000d4b4783b */ /* 0x000fee0000000200 */
[C---:B------:R-:W-:Y:S08]  /*2500*/  HMMA.16816.F32.BF16 R8, R188.reuse, R184, R8 ;  /* 0x000000b8bc08723c */ /* 0x040ff00000041808 */
[-C--:B------:R-:W-:Y:S08]  /*2510*/  HMMA.16816.F32.BF16 R12, R188, R186.reuse, R12 ;  /* 0x000000babc0c723c */ /* 0x080ff0000004180c */
[C---:B------:R-:W-:Y:S01]  /*2520*/  HMMA.16816.F32.BF16 R16, R164.reuse, R186, R16 ;  /* 0x000000baa410723c */ /* 0x040fe20000041810 */
[----:B------:R-:W2:Y:S07]  /*2530*/  LDSM.16.M88.4 R184, [R205+0x10000] ;  /* 0x01000000cdb8783b */ /* 0x000eae0000000200 */
[-C--:B-1----:R-:W-:Y:S01]  /*2540*/  HMMA.16816.F32.BF16 R20, R164, R172.reuse, R20 ;  /* 0x000000aca414723c */ /* 0x082fe20000041814 */
[----:B------:R-:W1:Y:S07]  /*2550*/  LDSM.16.M88.4 R204, [R205+0x10800] ;  /* 0x01080000cdcc783b */ /* 0x000e6e0000000200 */
[C---:B------:R-:W-:Y:S08]  /*2560*/  HMMA.16816.F32.BF16 R24, R188.reuse, R172, R24 ;  /* 0x000000acbc18723c */ /* 0x040ff00000041818 */
[-C--:B------:R-:W-:Y:S01]  /*2570*/  HMMA.16816.F32.BF16 R28, R188, R174.reuse, R28 ;  /* 0x000000aebc1c723c */ /* 0x080fe2000004181c */
[----:B------:R-:W-:Y:S07]  /*2580*/  LDSM.16.M88.4 R188, [R0+0x3000] ;  /* 0x0030000000bc783b */ /* 0x000fee0000000200 */
[----:B------:R-:W-:Y:S01]  /*2590*/  HMMA.16816.F32.BF16 R32, R164, R174, R32 ;  /* 0x000000aea420723c */ /* 0x000fe20000041820 */
[----:B------:R1:W-:Y:S07]  /*25a0*/  LDSM.16.M88.4 R164, [R0+0x2000] ;  /* 0x0020000000a4783b */ /* 0x0003ee0000000200 */
[-C--:B----4-:R-:W-:Y:S01]  /*25b0*/  HMMA.16816.F32.BF16 R4, R176, R192.reuse, R4 ;  /* 0x000000c0b004723c */ /* 0x090fe20000041804 */
[----:B------:R-:W4:Y:S07]  /*25c0*/  LDSM.16.M88.4 R172, [R210+0x10000] ;  /* 0x01000000d2ac783b */ /* 0x000f2e0000000200 */
[C---:B------:R-:W-:Y:S08]  /*25d0*/  HMMA.16816.F32.BF16 R8, R196.reuse, R192, R8 ;  /* 0x000000c0c408723c */ /* 0x040ff00000041808 */
[-C--:B------:R-:W-:Y:S01]  /*25e0*/  HMMA.16816.F32.BF16 R12, R196, R194.reuse, R12 ;  /* 0x000000c2c40c723c */ /* 0x080fe2000004180c */
[----:B-1----:R-:W-:Y:S04]  /*25f0*/  IMAD.U32 R0, RZ, RZ, UR33 ;  /* 0x00000021ff007e24 */ /* 0x002fe8000f8e00ff */
[----:B------:R-:W-:Y:S03]  /*2600*/  IMAD R0, R0, 0x4, R223 ;  /* 0x0000000400007824 */ /* 0x000fe600078e02df */
[C---:B------:R-:W-:Y:S01]  /*2610*/  HMMA.16816.F32.BF16 R16, R176.reuse, R194, R16 ;  /* 0x000000c2b010723c */ /* 0x040fe20000041810 */
[----:B------:R-:W1:Y:S03]  /*2620*/  LDSM.16.M88.4 R192, [R210+0x10800] ;  /* 0x01080000d2c0783b */ /* 0x000e660000000200 */
[----:B------:R-:W-:Y:S04]  /*2630*/  LOP3.LUT R0, R0, UR16, R249, 0x96, !PT ;  /* 0x0000001000007c12 */ /* 0x000fe8000f8e96f9 */
[-C--:B------:R-:W-:Y:S08]  /*2640*/  HMMA.16816.F32.BF16 R20, R176, R168.reuse, R20 ;  /* 0x000000a8b014723c */ /* 0x080ff00000041814 */
[C---:B------:R-:W-:Y:S08]  /*2650*/  HMMA.16816.F32.BF16 R24, R196.reuse, R168, R24 ;  /* 0x000000a8c418723c */ /* 0x040ff00000041818 */
[-C--:B------:R-:W-:Y:S01]  /*2660*/  HMMA.16816.F32.BF16 R28, R196, R170.reuse, R28 ;  /* 0x000000aac41c723c */ /* 0x080fe2000004181c */
[----:B------:R-:W-:Y:S07]  /*2670*/  LDSM.16.M88.4 R196, [R209+0x10800] ;  /* 0x01080000d1c4783b */ /* 0x000fee0000000200 */
[----:B------:R-:W-:Y:S01]  /*2680*/  HMMA.16816.F32.BF16 R32, R176, R170, R32 ;  /* 0x000000aab020723c */ /* 0x000fe20000041820 */
[----:B------:R-:W-:Y:S07]  /*2690*/  LDSM.16.M88.4 R168, [R3+0x2000] ;  /* 0x0020000003a8783b */ /* 0x000fee0000000200 */
[-C--:B--2---:R-:W-:Y:S01]  /*26a0*/  HMMA.16816.F32.BF16 R4, R180, R184.reuse, R4 ;  /* 0x000000b8b404723c */ /* 0x084fe20000041804 */
[----:B------:R2:W1:Y:S07]  /*26b0*/  LDSM.16.M88.4 R176, [R209+0x10000] ;  /* 0x01000000d1b0783b */ /* 0x00046e0000000200 */
[C---:B------:R-:W-:Y:S08]  /*26c0*/  HMMA.16816.F32.BF16 R8, R200.reuse, R184, R8 ;  /* 0x000000b8c808723c */ /* 0x040ff00000041808 */
[-C--:B------:R-:W-:Y:S08]  /*26d0*/  HMMA.16816.F32.BF16 R12, R200, R186.reuse, R12 ;  /* 0x000000bac80c723c */ /* 0x080ff0000004180c */
[C---:B------:R-:W-:Y:S01]  /*26e0*/  HMMA.16816.F32.BF16 R16, R180.reuse, R186, R16 ;  /* 0x000000bab410723c */ /* 0x040fe20000041810 */
[----:B------:R-:W1:Y:S01]  /*26f0*/  LDSM.16.M88.4 R184, [R3+0x3000] ;  /* 0x0030000003b8783b */ /* 0x000e620000000200 */
[----:B--2---:R-:W-:Y:S05]  /*2700*/  IMAD.MOV.U32 R209, RZ, RZ, 0x40 ;  /* 0x00000040ffd17424 */ /* 0x004fea00078e00ff */
[----:B------:R-:W-:Y:S01]  /*2710*/  SEL R213, R209, 0xffffffc0, !P0 ;  /* 0xffffffc0d1d57807 */ /* 0x000fe20004000000 */
[-C--:B------:R-:W-:Y:S08]  /*2720*/  HMMA.16816.F32.BF16 R20, R180, R204.reuse, R20 ;  /* 0x000000ccb414723c */ /* 0x080ff00000041814 */
[C---:B------:R-:W-:Y:S08]  /*2730*/  HMMA.16816.F32.BF16 R24, R200.reuse, R204, R24 ;  /* 0x000000ccc818723c */ /* 0x040ff00000041818 */
[-C--:B------:R-:W-:Y:S01]  /*2740*/  HMMA.16816.F32.BF16 R28, R200, R206.reuse, R28 ;  /* 0x000000cec81c723c */ /* 0x080fe2000004181c */
[----:B------:R-:W-:Y:S02]  /*2750*/  IMAD.MOV.U32 R201, RZ, RZ, 0x20 ;  /* 0x00000020ffc97424 */ /* 0x000fe400078e00ff */
[----:B------:R-:W-:Y:S05]  /*2760*/  IMAD.MOV.U32 R200, RZ, RZ, 0x10 ;  /* 0x00000010ffc87424 */ /* 0x000fea00078e00ff */
[----:B------:R-:W-:Y:S04]  /*2770*/  HMMA.16816.F32.BF16 R32, R180, R206, R32 ;  /* 0x000000ceb420723c */ /* 0x000fe80000041820 */
[----:B------:R-:W-:Y:S01]  /*2780*/  SEL R200, R200, 0xfffffff0, !P0 ;  /* 0xfffffff0c8c87807 */ /* 0x000fe20004000000 */
[----:B------:R-:W-:Y:S01]  /*2790*/  IMAD.WIDE.U32 R180, R243, -0x326172a9, RZ ;  /* 0xcd9e8d57f3b47825 */ /* 0x000fe200078e00ff */
[----:B------:R-:W-:Y:S02]  /*27a0*/  SEL R206, R201, 0xffffffe0, !P1 ;  /* 0xffffffe0c9ce7807 */ /* 0x000fe40004800000 */
[-C--:B----4-:R-:W-:Y:S05]  /*27b0*/  HMMA.16816.F32.BF16 R4, R164, R172.reuse, R4 ;  /* 0x000000aca404723c */ /* 0x090fea0000041804 */
[----:B---3--:R-:W-:Y:S03]  /*27c0*/  LOP3.LUT R182, R214, UR17, R181, 0x96, !PT ;  /* 0x00000011d6b67c12 */ /* 0x008fe6000f8e96b5 */
[C---:B------:R-:W-:Y:S04]  /*27d0*/  HMMA.16816.F32.BF16 R8, R188.reuse, R172, R8 ;  /* 0x000000acbc08723c */ /* 0x040fe80000041808 */
[----:B------:R-:W-:Y:S04]  /*27e0*/  IMAD.WIDE.U32 R182, R182, -0x2daee0ad, RZ ;  /* 0xd2511f53b6b67825 */ /* 0x000fe800078e00ff */
[-C--:B------:R-:W-:Y:S08]  /*27f0*/  HMMA.16816.F32.BF16 R12, R188, R174.reuse, R12 ;  /* 0x000000aebc0c723c */ /* 0x080ff0000004180c */
[C---:B------:R-:W-:Y:S01]  /*2800*/  HMMA.16816.F32.BF16 R16, R164.reuse, R174, R16 ;  /* 0x000000aea410723c */ /* 0x040fe20000041810 */
[----:B------:R-:W-:Y:S07]  /*2810*/  LDSM.16.M88.4 R172, [R211+0x10000] ;  /* 0x01000000d3ac783b */ /* 0x000fee0000000200 */
[-C--:B-1----:R-:W-:Y:S08]  /*2820*/  HMMA.16816.F32.BF16 R20, R164, R192.reuse, R20 ;  /* 0x000000c0a414723c */ /* 0x082ff00000041814 */
[C---:B------:R-:W-:Y:S08]  /*2830*/  HMMA.16816.F32.BF16 R24, R188.reuse, R192, R24 ;  /* 0x000000c0bc18723c */ /* 0x040ff00000041818 */
[-C--:B------:R-:W-:Y:S03]  /*2840*/  HMMA.16816.F32.BF16 R28, R188, R194.reuse, R28 ;  /* 0x000000c2bc1c723c */ /* 0x080fe6000004181c */
[----:B------:R-:W-:Y:S01]  /*2850*/  LEA R188, R222, UR4, 0x1 ;  /* 0x00000004debc7c11 */ /* 0x000fe2000f8e08ff */
[----:B------:R-:W-:Y:S04]  /*2860*/  VIADD R190, R243, 0x2 ;  /* 0x00000002f3be7836 */ /* 0x000fe80000000000 */
[----:B------:R-:W-:Y:S01]  /*2870*/  HMMA.16816.F32.BF16 R32, R164, R194, R32 ;  /* 0x000000c2a420723c */ /* 0x000fe20000041820 */
[----:B------:R-:W1:Y:S03]  /*2880*/  LDSM.16.M88.4 R164, [R2+0x2000] ;  /* 0x0020000002a4783b */ /* 0x000e660000000200 */
[C---:B------:R-:W-:Y:S02]  /*2890*/  VIADD R192, R188.reuse, 0x20000 ;  /* 0x00020000bcc07836 */ /* 0x040fe40000000000 */
[----:B------:R-:W-:Y:S02]  /*28a0*/  VIADD R189, R188, 0x20020 ;  /* 0x00020020bcbd7836 */ /* 0x000fe40000000000 */
[-C--:B------:R-:W-:Y:S05]  /*28b0*/  HMMA.16816.F32.BF16 R4, R168, R176.reuse, R4 ;  /* 0x000000b0a804723c */ /* 0x080fea0000041804 */
[----:B------:R-:W-:Y:S01]  /*28c0*/  @P2 VIADD R189, R192, 0xffffffe0 ;  /* 0xffffffe0c0bd2836 */ /* 0x000fe20000000000 */
[----:B------:R-:W-:Y:S01]  /*28d0*/  LOP3.LUT R192, R248, UR45, R183, 0x96, !PT ;  /* 0x0000002df8c07c12 */ /* 0x000fe2000f8e96b7 */
[----:B------:R-:W-:Y:S01]  /*28e0*/  IMAD.WIDE.U32 R190, R190, -0x326172a9, RZ ;  /* 0xcd9e8d57bebe7825 */ /* 0x000fe200078e00ff */
[C---:B------:R-:W-:Y:S04]  /*28f0*/  HMMA.16816.F32.BF16 R8, R184.reuse, R176, R8 ;  /* 0x000000b0b808723c */ /* 0x040fe80000041808 */
[----:B------:R-:W-:Y:S01]  /*2900*/  IMAD.WIDE.U32 R192, R192, -0x326172a9, RZ ;  /* 0xcd9e8d57c0c07825 */ /* 0x000fe200078e00ff */
[----:B------:R-:W-:Y:S02]  /*2910*/  LOP3.LUT R181, R214, UR17, R191, 0x96, !PT ;  /* 0x00000011d6b57c12 */ /* 0x000fe4000f8e96bf */
[----:B------:R-:W-:Y:S01]  /*2920*/  LOP3.LUT R214, R241, 0x38, RZ, 0xc0, !PT ;  /* 0x00000038f1d67812 */ /* 0x000fe200078ec0ff */
[-C--:B------:R-:W-:Y:S08]  /*2930*/  HMMA.16816.F32.BF16 R12, R184, R178.reuse, R12 ;  /* 0x000000b2b80c723c */ /* 0x080ff0000004180c */
[C---:B------:R-:W-:Y:S01]  /*2940*/  HMMA.16816.F32.BF16 R16, R168.reuse, R178, R16 ;  /* 0x000000b2a810723c */ /* 0x040fe20000041810 */
[----:B------:R2:W3:Y:S07]  /*2950*/  LDSM.16.M88.4 R176, [R2+0x3000] ;  /* 0x0030000002b0783b */ /* 0x0004ee0000000200 */
[-C--:B------:R-:W-:Y:S08]  /*2960*/  HMMA.16816.F32.BF16 R20, R168, R196.reuse, R20 ;  /* 0x000000c4a814723c */ /* 0x080ff00000041814 */
[C---:B------:R-:W-:Y:S01]  /*2970*/  HMMA.16816.F32.BF16 R24, R184.reuse, R196, R24 ;  /* 0x000000c4b818723c */ /* 0x040fe20000041818 */
[----:B------:R-:W4:Y:S01]  /*2980*/  LDL R196, [R1] ;  /* 0x0000000001c47983 */ /* 0x000f220000100800 */
[----:B------:R-:W-:Y:S06]  /*2990*/  IMAD.MOV.U32 R197, RZ, RZ, 0x20 ;  /* 0x00000020ffc57424 */ /* 0x000fec00078e00ff */
[-C--:B------:R-:W-:Y:S03]  /*29a0*/  HMMA.16816.F32.BF16 R28, R184, R198.reuse, R28 ;  /* 0x000000c6b81c723c */ /* 0x080fe6000004181c */
[----:B--2---:R-:W-:Y:S01]  /*29b0*/  IMAD.WIDE.U32 R2, R0, -0x326172a9, RZ ;  /* 0xcd9e8d5700027825 */ /* 0x004fe200078e00ff */
[----:B------:R-:W-:Y:S03]  /*29c0*/  @!P4 SHF.R.U32.HI R0, RZ, 0x1, R218 ;  /* 0x00000001ff00c819 */ /* 0x000fe600000116da */
[----:B------:R-:W-:Y:S01]  /*29d0*/  @!P4 IMAD.SHL.U32 R184, R218, 0x2, RZ ;  /* 0x00000002dab8c824 */ /* 0x000fe200078e00ff */
[----:B------:R-:W-:Y:S04]  /*29e0*/  HMMA.16816.F32.BF16 R32, R168, R198, R32 ;  /* 0x000000c6a820723c */ /* 0x000fe80000041820 */
[----:B------:R-:W-:Y:S01]  /*29f0*/  LOP3.LUT R185, R180, UR46, R3, 0x96, !PT ;  /* 0x0000002eb4b97c12 */ /* 0x000fe2000f8e9603 */
[----:B------:R-:W-:Y:S01]  /*2a00*/  IMAD.WIDE.U32 R180, R181, -0x2daee0ad, RZ ;  /* 0xd2511f53b5b47825 */ /* 0x000fe200078e00ff */
[----:B------:R-:W-:Y:S02]  /*2a10*/  @!P4 LOP3.LUT R168, R184, 0x6, RZ, 0xc0, !PT ;  /* 0x00000006b8a8c812 */ /* 0x000fe400078ec0ff */
[-C--:B-1----:R-:W-:Y:S05]  /*2a20*/  HMMA.16816.F32.BF16 R4, R164, R172.reuse, R4 ;  /* 0x000000aca404723c */ /* 0x082fea0000041804 */
[----:B------:R-:W-:Y:S01]  /*2a30*/  LOP3.LUT R191, R248, UR45, R181, 0x96, !PT ;  /* 0x0000002df8bf7c12 */ /* 0x000fe2000f8e96b5 */
[----:B------:R-:W-:Y:S01]  /*2a40*/  FMUL.FTZ R181, R252, 1.4426950216293334961 ;  /* 0x3fb8aa3bfcb57820 */ /* 0x000fe20000410000 */
[----:B------:R-:W-:Y:S01]  /*2a50*/  LOP3.LUT R194, R2, UR44, R193, 0x96, !PT ;  /* 0x0000002c02c27c12 */ /* 0x000fe2000f8e96c1 */
[C---:B---3--:R-:W-:Y:S04]  /*2a60*/  HMMA.16816.F32.BF16 R8, R176.reuse, R172, R8 ;  /* 0x000000acb008723c */ /* 0x048fe80000041808 */
[----:B------:R-:W-:Y:S01]  /*2a70*/  LOP3.LUT R186, R190, UR46, R3, 0x96, !PT ;  /* 0x0000002ebeba7c12 */ /* 0x000fe2000f8e9603 */
[----:B------:R-:W-:Y:S01]  /*2a80*/  IMAD.WIDE.U32 R190, R191, -0x326172a9, RZ ;  /* 0xcd9e8d57bfbe7825 */ /* 0x000fe200078e00ff */
[----:B------:R-:W-:Y:S02]  /*2a90*/  @!P4 LOP3.LUT R3, R168, 0x1e0, R0, 0xf8, !PT ;  /* 0x000001e0a803c812 */ /* 0x000fe400078ef800 */
[-C--:B------:R-:W-:Y:S01]  /*2aa0*/  HMMA.16816.F32.BF16 R12, R176, R174.reuse, R12 ;  /* 0x000000aeb00c723c */ /* 0x080fe2000004180c */
[----:B------:R-:W-:Y:S02]  /*2ab0*/  IMAD.U32 R0, RZ, RZ, UR33 ;  /* 0x00000021ff007e24 */ /* 0x000fe4000f8e00ff */
[----:B------:R-:W-:Y:S01]  /*2ac0*/  IMAD.WIDE.U32 R168, R185, -0x2daee0ad, RZ ;  /* 0xd2511f53b9a87825 */ /* 0x000fe200078e00ff */
[----:B------:R-:W-:Y:S02]  /*2ad0*/  LOP3.LUT R185, R2, UR44, R191, 0x96, !PT ;  /* 0x0000002c02b97c12 */ /* 0x000fe4000f8e96bf */
[----:B------:R-:W-:Y:S01]  /*2ae0*/  @!P4 VIADDMNMX R172, R238, -R197, UR40, PT ;  /* 0x00000028eeacce46 */ /* 0x000fe2000b8009c5 */
[----:B------:R-:W-:Y:S01]  /*2af0*/  IMAD.WIDE.U32 R194, R194, -0x2daee0ad, RZ ;  /* 0xd2511f53c2c27825 */ /* 0x000fe200078e00ff */
[C---:B------:R-:W-:Y:S04]  /*2b00*/  HMMA.16816.F32.BF16 R16, R164.reuse, R174, R16 ;  /* 0x000000aea410723c */ /* 0x040fe80000041810 */
[----:B------:R-:W-:Y:S01]  /*2b10*/  LOP3.LUT R191, R182, UR43, R169, 0x96, !PT ;  /* 0x0000002bb6bf7c12 */ /* 0x000fe2000f8e96a9 */
[----:B------:R-:W-:Y:S01]  /*2b20*/  IMAD.WIDE.U32 R186, R186, -0x2daee0ad, RZ ;  /* 0xd2511f53baba7825 */ /* 0x000fe200078e00ff */
[----:B------:R-:W-:Y:S02]  /*2b30*/  LOP3.LUT R193, R168, UR38, R195, 0x96, !PT ;  /* 0x00000026a8c17c12 */ /* 0x000fe4000f8e96c3 */
[----:B------:R-:W1:Y:S01]  /*2b40*/  LDSM.16.M88.4 R168, [R211+0x10800] ;  /* 0x01080000d3a8783b */ /* 0x000e620000000200 */
[----:B------:R-:W-:Y:S01]  /*2b50*/  @!P4 IMAD R0, R0, 0x80, R3 ;  /* 0x000000800000c824 */ /* 0x000fe200078e0203 */
[----:B------:R-:W-:Y:S01]  /*2b60*/  LOP3.LUT R187, R180, UR43, R187, 0x96, !PT ;  /* 0x0000002bb4bb7c12 */ /* 0x000fe2000f8e96bb */
[----:B------:R-:W-:Y:S01]  /*2b70*/  FMUL.FTZ R180, R251, 1.4426950216293334961 ;  /* 0x3fb8aa3bfbb47820 */ /* 0x000fe20000410000 */
[----:B------:R-:W-:Y:S01]  /*2b80*/  FSEL R181, R181, RZ, P6 ;  /* 0x000000ffb5b57208 */ /* 0x000fe20003000000 */
[----:B------:R-:W-:Y:S02]  /*2b90*/  @!P4 VIADD R184, R0, 0x1 ;  /* 0x0000000100b8c836 */ /* 0x000fe40000000000 */
[----:B------:R-:W-:Y:S01]  /*2ba0*/  FMUL.FTZ R173, R250, 1.4426950216293334961 ;  /* 0x3fb8aa3bfaad7820 */ /* 0x000fe20000410000 */
[----:B------:R-:W-:Y:S01]  /*2bb0*/  @!P4 VIMNMX R3, PT, PT, R238, UR40, PT ;  /* 0x00000028ee03cc48 */ /* 0x000fe2000bfe0100 */
[----:B------:R-:W-:Y:S01]  /*2bc0*/  @!P4 VIADD R174, R0, 0x8 ;  /* 0x0000000800aec836 */ /* 0x000fe20000000000 */
[----:B------:R-:W-:Y:S01]  /*2bd0*/  FSEL R180, R180, RZ, P5 ;  /* 0x000000ffb4b47208 */ /* 0x000fe20002800000 */
[C---:B------:R-:W-:Y:S01]  /*2be0*/  @!P4 VIADD R175, R0.reuse, 0x9 ;  /* 0x0000000900afc836 */ /* 0x040fe20000000000 */
[-C--:B------:R-:W-:Y:S02]  /*2bf0*/  @!P4 ISETP.GE.AND P5, PT, R0, R172.reuse, PT ;  /* 0x000000ac0000c20c */ /* 0x080fe40003fa6270 */
[----:B------:R-:W-:Y:S02]  /*2c00*/  @!P4 ISETP.GE.AND P6, PT, R184, R172, PT ;  /* 0x000000acb800c20c */ /* 0x000fe40003fc6270 */
[----:B------:R-:W-:Y:S02]  /*2c10*/  @!P4 FSEL R4, R4, -INF , !P5 ;  /* 0xff8000000404c808 */ /* 0x000fe40006800000 */
[----:B------:R-:W-:Y:S02]  /*2c20*/  @!P4 FSEL R5, R5, -INF , !P6 ;  /* 0xff8000000505c808 */ /* 0x000fe40007000000 */
[-C--:B------:R-:W-:Y:S04]  /*2c30*/  @!P4 ISETP.GE.AND P6, PT, R0, R3.reuse, PT ;  /* 0x000000030000c20c */ /* 0x080fe80003fc6270 */
[----:B------:R-:W-:Y:S05]  /*2c40*/  @!P4 FSEL R8, R8, -INF , !P6 ;  /* 0xff8000000808c808 */ /* 0x000fea0007000000 */
[--C-:B------:R-:W-:Y:S04]  /*2c50*/  FFMA.FTZ R8, R8, UR13, -R180.reuse ;  /* 0x0000000d08087c23 */ /* 0x100fe800080108b4 */
[----:B------:R-:W-:Y:S01]  /*2c60*/  MUFU.EX2 R233, R8 ;  /* 0x0000000800e97308 */ /* 0x000fe20000000800 */
[-C--:B-1----:R-:W-:Y:S08]  /*2c70*/  HMMA.16816.F32.BF16 R20, R164, R168.reuse, R20 ;  /* 0x000000a8a414723c */ /* 0x082ff00000041814 */
[C---:B------:R-:W-:Y:S08]  /*2c80*/  HMMA.16816.F32.BF16 R24, R176.reuse, R168, R24 ;  /* 0x000000a8b018723c */ /* 0x040ff00000041818 */
[-C--:B------:R-:W-:Y:S03]  /*2c90*/  HMMA.16816.F32.BF16 R28, R176, R170.reuse, R28 ;  /* 0x000000aab01c723c */ /* 0x080fe6000004181c */
[----:B------:R-:W-:Y:S05]  /*2ca0*/  IMAD.WIDE.U32 R176, R193, -0x326172a9, RZ ;  /* 0xcd9e8d57c1b07825 */ /* 0x000fea00078e00ff */
[----:B------:R-:W-:Y:S04]  /*2cb0*/  HMMA.16816.F32.BF16 R32, R164, R170, R32 ;  /* 0x000000aaa420723c */ /* 0x000fe80000041820 */
[C---:B----4-:R-:W-:Y:S01]  /*2cc0*/  FMUL.FTZ R183, R196.reuse, 1.4426950216293334961 ;  /* 0x3fb8aa3bc4b77820 */ /* 0x050fe20000410000 */
[----:B------:R-:W-:Y:S01]  /*2cd0*/  FSETP.NEU.FTZ.AND P3, PT, R196, -INF , PT ;  /* 0xff800000c400780b */ /* 0x000fe20003f7d000 */
[----:B------:R-:W-:Y:S03]  /*2ce0*/  IMAD.MOV.U32 R196, RZ, RZ, 0x18 ;  /* 0x00000018ffc47424 */ /* 0x000fe600078e00ff */
[----:B------:R-:W-:Y:S02]  /*2cf0*/  FSEL R183, R183, RZ, P3 ;  /* 0x000000ffb7b77208 */ /* 0x000fe40001800000 */
[----:B------:R-:W-:Y:S02]  /*2d00*/  FSETP.NEU.FTZ.AND P3, PT, R250, -INF , PT ;  /* 0xff800000fa00780b */ /* 0x000fe40003f7d000 */
[----:B------:R-:W-:Y:S01]  /*2d10*/  @!P4 VIADDMNMX R182, R238, -R196, UR40, PT ;  /* 0x00000028eeb6ce46 */ /* 0x000fe2000b8009c4 */
[----:B------:R-:W-:Y:S01]  /*2d20*/  IMAD.MOV.U32 R196, RZ, RZ, 0x8 ;  /* 0x00000008ffc47424 */ /* 0x000fe200078e00ff */
[----:B------:R-:W-:Y:S01]  /*2d30*/  FSEL R173, R173, RZ, P3 ;  /* 0x000000ffadad7208 */ /* 0x000fe20001800000 */
[--C-:B------:R-:W-:Y:S01]  /*2d40*/  FFMA.FTZ R4, R4, UR13, -R183.reuse ;  /* 0x0000000d04047c23 */ /* 0x100fe200080108b7 */
[----:B------:R-:W-:Y:S01]  /*2d50*/  @!P4 ISETP.GE.AND P3, PT, R0, R182, PT ;  /* 0x000000b60000c20c */ /* 0x000fe20003f66270 */
[----:B------:R-:W-:Y:S01]  /*2d60*/  FFMA.FTZ R5, R5, UR13, -R183 ;  /* 0x0000000d05057c23 */ /* 0x000fe200080108b7 */
[----:B------:R-:W-:Y:S01]  /*2d70*/  @!P4 VIADDMNMX R2, R238, R196, UR40, PT ;  /* 0x00000028ee02ce46 */ /* 0x000fe2000b8001c4 */
[----:B------:R1:W2:Y:S01]  /*2d80*/  MUFU.EX2 R224, R4 ;  /* 0x0000000400e07308 */ /* 0x0002a20000000800 */
[----:B------:R-:W-:Y:S02]  /*2d90*/  @!P4 FSEL R6, R6, -INF , !P3 ;  /* 0xff8000000606c808 */ /* 0x000fe40005800000 */
[CC--:B------:R-:W-:Y:S02]  /*2da0*/  @!P4 ISETP.GE.AND P3, PT, R184.reuse, R3.reuse, PT ;  /* 0x00000003b800c20c */ /* 0x0c0fe40003f66270 */
[----:B------:R-:W-:Y:S01]  /*2db0*/  @!P4 ISETP.GE.AND P5, PT, R184, R182, PT ;  /* 0x000000b6b800c20c */ /* 0x000fe20003fa6270 */
[--C-:B------:R-:W-:Y:S01]  /*2dc0*/  FFMA.FTZ R6, R6, UR13, -R181.reuse ;  /* 0x0000000d06067c23 */ /* 0x100fe200080108b5 */
[-C--:B------:R-:W-:Y:S03]  /*2dd0*/  @!P4 ISETP.GE.AND P6, PT, R0, R2.reuse, PT ;  /* 0x000000020000c20c */ /* 0x080fe60003fc6270 */
[----:B------:R3:W4:Y:S01]  /*2de0*/  MUFU.EX2 R225, R5 ;  /* 0x0000000500e17308 */ /* 0x0007220000000800 */
[----:B------:R-:W-:Y:S02]  /*2df0*/  @!P4 FSEL R9, R9, -INF , !P3 ;  /* 0xff8000000909c808 */ /* 0x000fe40005800000 */
[-C--:B------:R-:W-:Y:S02]  /*2e00*/  @!P4 ISETP.GE.AND P3, PT, R174, R3.reuse, PT ;  /* 0x00000003ae00c20c */ /* 0x080fe40003f66270 */
[----:B------:R-:W-:Y:S02]  /*2e10*/  @!P4 FSEL R7, R7, -INF , !P5 ;  /* 0xff8000000707c808 */ /* 0x000fe40006800000 */
[----:B------:R-:W-:Y:S03]  /*2e20*/  @!P4 FSEL R10, R10, -INF , !P6 ;  /* 0xff8000000a0ac808 */ /* 0x000fe60007000000 */
[----:B------:R-:W4:Y:S01]  /*2e30*/  MUFU.EX2 R231, R6 ;  /* 0x0000000600e77308 */ /* 0x000f220000000800 */
[-C--:B------:R-:W-:Y:S01]  /*2e40*/  @!P4 ISETP.GE.AND P5, PT, R184, R2.reuse, PT ;  /* 0x00000002b800c20c */ /* 0x080fe20003fa6270 */
[----:B-1----:R-:W-:Y:S01]  /*2e50*/  @!P4 VIADD R4, R0, 0x10 ;  /* 0x000000100004c836 */ /* 0x002fe20000000000 */
[-C--:B------:R-:W-:Y:S01]  /*2e60*/  @!P4 ISETP.GE.AND P6, PT, R175, R3.reuse, PT ;  /* 0x00000003af00c20c */ /* 0x080fe20003fc6270 */
[----:B------:R-:W-:Y:S01]  /*2e70*/  FFMA.FTZ R7, R7, UR13, -R181 ;  /* 0x0000000d07077c23 */ /* 0x000fe200080108b5 */
[----:B------:R-:W-:Y:S01]  /*2e80*/  @!P4 FSEL R12, R12, -INF , !P3 ;  /* 0xff8000000c0cc808 */ /* 0x000fe20005800000 */
[--C-:B------:R-:W-:Y:S01]  /*2e90*/  FFMA.FTZ R10, R10, UR13, -R173.reuse ;  /* 0x0000000d0a0a7c23 */ /* 0x100fe200080108ad */
[----:B------:R-:W-:Y:S03]  /*2ea0*/  @!P4 ISETP.GE.AND P3, PT, R175, R2, PT ;  /* 0x00000002af00c20c */ /* 0x000fe60003f66270 */
[----:B------:R1:W4:Y:S01]  /*2eb0*/  MUFU.EX2 R229, R7 ;  /* 0x0000000700e57308 */ /* 0x0003220000000800 */
[----:B------:R-:W-:Y:S01]  /*2ec0*/  @!P4 FSEL R13, R13, -INF , !P6 ;  /* 0xff8000000d0dc808 */ /* 0x000fe20007000000 */
[----:B---3--:R-:W-:Y:S01]  /*2ed0*/  @!P4 VIADD R5, R0, 0x11 ;  /* 0x000000110005c836 */ /* 0x008fe20000000000 */
[----:B------:R-:W-:Y:S01]  /*2ee0*/  @!P4 FSEL R11, R11, -INF , !P5 ;  /* 0xff8000000b0bc808 */ /* 0x000fe20006800000 */
[--C-:B------:R-:W-:Y:S01]  /*2ef0*/  FFMA.FTZ R12, R12, UR13, -R180.reuse ;  /* 0x0000000d0c0c7c23 */ /* 0x100fe200080108b4 */
[C---:B------:R-:W-:Y:S01]  /*2f00*/  @!P4 ISETP.GE.AND P6, PT, R174.reuse, R172, PT ;  /* 0x000000acae00c20c */ /* 0x040fe20003fc6270 */
[--C-:B------:R-:W-:Y:S01]  /*2f10*/  FFMA.FTZ R13, R13, UR13, -R180.reuse ;  /* 0x0000000d0d0d7c23 */ /* 0x100fe200080108b4 */
[----:B------:R-:W-:Y:S03]  /*2f20*/  @!P4 ISETP.GE.AND P5, PT, R174, R2, PT ;  /* 0x00000002ae00c20c */ /* 0x000fe60003fa6270 */
[----:B------:R3:W4:Y:S01]  /*2f30*/  MUFU.EX2 R235, R10 ;  /* 0x0000000a00eb7308 */ /* 0x0007220000000800 */
[----:B------:R-:W-:Y:S01]  /*2f40*/  @!P4 FSEL R15, R15, -INF , !P3 ;  /* 0xff8000000f0fc808 */ /* 0x000fe20005800000 */
[--C-:B------:R-:W-:Y:S01]  /*2f50*/  FFMA.FTZ R11, R11, UR13, -R173.reuse ;  /* 0x0000000d0b0b7c23 */ /* 0x100fe200080108ad */
[----:B------:R-:W-:Y:S02]  /*2f60*/  @!P4 ISETP.GE.AND P3, PT, R175, R172, PT ;  /* 0x000000acaf00c20c */ /* 0x000fe40003f66270 */
[----:B------:R-:W-:Y:S01]  /*2f70*/  @!P4 FSEL R14, R14, -INF , !P5 ;  /* 0xff8000000e0ec808 */ /* 0x000fe20006800000 */
[--C-:B------:R-:W-:Y:S01]  /*2f80*/  FFMA.FTZ R15, R15, UR13, -R173.reuse ;  /* 0x0000000d0f0f7c23 */ /* 0x100fe200080108ad */
[----:B------:R-:W-:Y:S03]  /*2f90*/  @!P4 FSEL R16, R16, -INF , !P6 ;  /* 0xff8000001010c808 */ /* 0x000fe60007000000 */
[----:B------:R2:W-:Y:S01]  /*2fa0*/  MUFU.EX2 R234, R11 ;  /* 0x0000000b00ea7308 */ /* 0x0005e20000000800 */
[-C--:B------:R-:W-:Y:S01]  /*2fb0*/  @!P4 ISETP.GE.AND P5, PT, R174, R182.reuse, PT ;  /* 0x000000b6ae00c20c */ /* 0x080fe20003fa6270 */
[----:B-1----:R-:W-:Y:S01]  /*2fc0*/  IMAD.WIDE.U32 R6, R191, -0x326172a9, RZ ;  /* 0xcd9e8d57bf067825 */ /* 0x002fe200078e00ff */
[----:B------:R-:W-:Y:S02]  /*2fd0*/  @!P4 ISETP.GE.AND P6, PT, R175, R182, PT ;  /* 0x000000b6af00c20c */ /* 0x000fe40003fc6270 */
[----:B------:R-:W-:Y:S01]  /*2fe0*/  @!P4 FSEL R17, R17, -INF , !P3 ;  /* 0xff8000001111c808 */ /* 0x000fe20005800000 */
[----:B------:R-:W-:Y:S01]  /*2ff0*/  IMAD.WIDE.U32 R174, R185, -0x2daee0ad, RZ ;  /* 0xd2511f53b9ae7825 */ /* 0x000fe200078e00ff */
[-C--:B------:R-:W-:Y:S03]  /*3000*/  @!P4 ISETP.GE.AND P3, PT, R4, R172.reuse, PT ;  /* 0x000000ac0400c20c */ /* 0x080fe60003f66270 */
[----:B------:R-:W-:Y:S01]  /*3010*/  MUFU.EX2 R227, R12 ;  /* 0x0000000c00e37308 */ /* 0x000fe20000000800 */
[----:B------:R-:W-:Y:S01]  /*3020*/  @!P4 FSEL R18, R18, -INF , !P5 ;  /* 0xff8000001212c808 */ /* 0x000fe20006800000 */
[----:B------:R-:W-:Y:S01]  /*3030*/  FFMA.FTZ R14, R14, UR13, -R173 ;  /* 0x0000000d0e0e7c23 */ /* 0x000fe200080108ad */
[----:B------:R-:W-:Y:S01]  /*3040*/  @!P4 FSEL R19, R19, -INF , !P6 ;  /* 0xff8000001313c808 */ /* 0x000fe20007000000 */
[----:B------:R-:W-:Y:S01]  /*3050*/  FFMA.FTZ R16, R16, UR13, -R183 ;  /* 0x0000000d10107c23 */ /* 0x000fe200080108b7 */
[----:B------:R-:W-:Y:S01]  /*3060*/  @!P4 ISETP.GE.AND P5, PT, R5, R172, PT ;  /* 0x000000ac0500c20c */ /* 0x000fe20003fa6270 */
[----:B------:R-:W-:Y:S01]  /*3070*/  FFMA.FTZ R18, R18, UR13, -R181 ;  /* 0x0000000d12127c23 */ /* 0x000fe200080108b5 */
[-C--:B------:R-:W-:Y:S03]  /*3080*/  @!P4 ISETP.GE.AND P6, PT, R4, R182.reuse, PT ;  /* 0x000000b60400c20c */ /* 0x080fe60003fc6270 */
[----:B------:R-:W-:Y:S01]  /*3090*/  MUFU.EX2 R230, R14 ;  /* 0x0000000e00e67308 */ /* 0x000fe20000000800 */
[----:B------:R-:W-:Y:S01]  /*30a0*/  @!P4 FSEL R20, R20, -INF , !P3 ;  /* 0xff8000001414c808 */ /* 0x000fe20005800000 */
[----:B------:R-:W-:Y:S01]  /*30b0*/  FFMA.FTZ R17, R17, UR13, -R183 ;  /* 0x0000000d11117c23 */ /* 0x000fe200080108b7 */
[----:B------:R-:W-:Y:S01]  /*30c0*/  @!P4 ISETP.GE.AND P3, PT, R5, R182, PT ;  /* 0x000000b60500c20c */ /* 0x000fe20003f66270 */
[----:B------:R-:W-:Y:S01]  /*30d0*/  FFMA.FTZ R19, R19, UR13, -R181 ;  /* 0x0000000d13137c23 */ /* 0x000fe200080108b5 */
[----:B------:R-:W-:Y:S01]  /*30e0*/  @!P4 FSEL R21, R21, -INF , !P5 ;  /* 0xff8000001515c808 */ /* 0x000fe20006800000 */
[--C-:B------:R-:W-:Y:S01]  /*30f0*/  FFMA.FTZ R20, R20, UR13, -R183.reuse ;  /* 0x0000000d14147c23 */ /* 0x100fe200080108b7 */
[----:B------:R-:W-:Y:S03]  /*3100*/  @!P4 FSEL R22, R22, -INF , !P6 ;  /* 0xff8000001616c808 */ /* 0x000fe60007000000 */
[----:B------:R-:W-:Y:S01]  /*3110*/  MUFU.EX2 R228, R15 ;  /* 0x0000000f00e47308 */ /* 0x000fe20000000800 */
[CC--:B------:R-:W-:Y:S01]  /*3120*/  @!P4 ISETP.GE.AND P5, PT, R4.reuse, R3.reuse, PT ;  /* 0x000000030400c20c */ /* 0x0c0fe20003fa6270 */
[----:B------:R-:W-:Y:S01]  /*3130*/  FFMA.FTZ R21, R21, UR13, -R183 ;  /* 0x0000000d15157c23 */ /* 0x000fe200080108b7 */
[-C--:B------:R-:W-:Y:S01]  /*3140*/  @!P4 ISETP.GE.AND P6, PT, R4, R2.reuse, PT ;  /* 0x000000020400c20c */ /* 0x080fe20003fc6270 */
[C---:B------:R-:W-:Y:S01]  /*3150*/  @!P4 VIADD R4, R0.reuse, 0x18 ;  /* 0x000000180004c836 */ /* 0x040fe20000000000 */
[----:B------:R-:W-:Y:S01]  /*3160*/  @!P4 FSEL R23, R23, -INF , !P3 ;  /* 0xff8000001717c808 */ /* 0x000fe20005800000 */
[----:B------:R-:W-:Y:S01]  /*3170*/  @!P4 VIADD R0, R0, 0x19 ;  /* 0x000000190000c836 */ /* 0x000fe20000000000 */
[-C--:B------:R-:W-:Y:S03]  /*3180*/  @!P4 ISETP.GE.AND P3, PT, R5, R3.reuse, PT ;  /* 0x000000030500c20c */ /* 0x080fe60003f66270 */
[----:B------:R-:W-:Y:S01]  /*3190*/  MUFU.EX2 R226, R13 ;  /* 0x0000000d00e27308 */ /* 0x000fe20000000800 */
[----:B------:R-:W-:Y:S01]  /*31a0*/  @!P4 FSEL R26, R26, -INF , !P6 ;  /* 0xff8000001a1ac808 */ /* 0x000fe20007000000 */
[--C-:B------:R-:W-:Y:S01]  /*31b0*/  FFMA.FTZ R22, R22, UR13, -R181.reuse ;  /* 0x0000000d16167c23 */ /* 0x100fe200080108b5 */
[----:B------:R-:W-:Y:S01]  /*31c0*/  @!P4 FSEL R25, R25, -INF , !P3 ;  /* 0xff8000001919c808 */ /* 0x000fe20005800000 */
[----:B------:R-:W-:Y:S01]  /*31d0*/  FFMA.FTZ R23, R23, UR13, -R181 ;  /* 0x0000000d17177c23 */ /* 0x000fe200080108b5 */
[-C--:B------:R-:W-:Y:S01]  /*31e0*/  @!P4 ISETP.GE.AND P6, PT, R0, R3.reuse, PT ;  /* 0x000000030000c20c */ /* 0x080fe20003fc6270 */
[----:B------:R-:W-:Y:S01]  /*31f0*/  FFMA.FTZ R26, R26, UR13, -R173 ;  /* 0x0000000d1a1a7c23 */ /* 0x000fe200080108ad */
[----:B------:R-:W-:Y:S01]  /*3200*/  @!P4 ISETP.GE.AND P3, PT, R4, R3, PT ;  /* 0x000000030400c20c */ /* 0x000fe20003f66270 */
[--C-:B------:R-:W-:Y:S01]  /*3210*/  FFMA.FTZ R3, R9, UR13, -R180.reuse ;  /* 0x0000000d09037c23 */ /* 0x100fe200080108b4 */
[----:B------:R-:W-:Y:S01]  /*3220*/  LOP3.LUT R168, R186, UR38, R175, 0x96, !PT ;  /* 0x00000026baa87c12 */ /* 0x000fe2000f8e96af */
[----:B------:R-:W-:Y:S01]  /*3230*/  IMAD.WIDE.U32 R8, R187, -0x326172a9, RZ ;  /* 0xcd9e8d57bb087825 */ /* 0x000fe200078e00ff */
[----:B------:R-:W-:Y:S01]  /*3240*/  @!P4 FSEL R24, R24, -INF , !P5 ;  /* 0xff8000001818c808 */ /* 0x000fe20006800000 */
[----:B------:R1:W4:Y:S01]  /*3250*/  MUFU.EX2 R232, R3 ;  /* 0x0000000300e87308 */ /* 0x0003220000000800 */
[-C--:B------:R-:W-:Y:S01]  /*3260*/  @!P4 ISETP.GE.AND P5, PT, R5, R2.reuse, PT ;  /* 0x000000020500c20c */ /* 0x080fe20003fa6270 */
[----:B------:R-:W-:Y:S01]  /*3270*/  IMAD.WIDE.U32 R168, R168, -0x326172a9, RZ ;  /* 0xcd9e8d57a8a87825 */ /* 0x000fe200078e00ff */
[----:B------:R-:W-:Y:S02]  /*3280*/  @!P4 FSEL R28, R28, -INF , !P3 ;  /* 0xff8000001c1cc808 */ /* 0x000fe40005800000 */
[-C--:B------:R-:W-:Y:S01]  /*3290*/  @!P4 ISETP.GE.AND P3, PT, R0, R2.reuse, PT ;  /* 0x000000020000c20c */ /* 0x080fe20003f66270 */
[--C-:B------:R-:W-:Y:S01]  /*32a0*/  FFMA.FTZ R25, R25, UR13, -R180.reuse ;  /* 0x0000000d19197c23 */ /* 0x100fe200080108b4 */
[----:B---3--:R-:W-:Y:S03]  /*32b0*/  LOP3.LUT R10, R6, UR37, R177, 0x96, !PT ;  /* 0x00000025060a7c12 */ /* 0x008fe6000f8e96b1 */
[----:B------:R-:W3:Y:S01]  /*32c0*/  MUFU.EX2 R197, R16 ;  /* 0x0000001000c57308 */ /* 0x000ee20000000800 */
[----:B------:R-:W-:Y:S01]  /*32d0*/  LOP3.LUT R5, R192, UR42, R7, 0x96, !PT ;  /* 0x0000002ac0057c12 */ /* 0x000fe2000f8e9607 */
[--C-:B------:R-:W-:Y:S01]  /*32e0*/  FFMA.FTZ R24, R24, UR13, -R180.reuse ;  /* 0x0000000d18187c23 */ /* 0x100fe200080108b4 */
[----:B------:R-:W-:Y:S01]  /*32f0*/  @!P4 FSEL R27, R27, -INF , !P5 ;  /* 0xff8000001b1bc808 */ /* 0x000fe20006800000 */
[----:B--2---:R-:W-:Y:S01]  /*3300*/  IMAD.WIDE.U32 R10, R10, -0x2daee0ad, RZ ;  /* 0xd2511f530a0a7825 */ /* 0x004fe200078e00ff */
[----:B------:R-:W-:Y:S02]  /*3310*/  @!P4 ISETP.GE.AND P5, PT, R4, R2, PT ;  /* 0x000000020400c20c */ /* 0x000fe40003fa6270 */
[----:B------:R-:W-:Y:S03]  /*3320*/  @!P4 FSEL R29, R29, -INF , !P6 ;  /* 0xff8000001d1dc808 */ /* 0x000fe60007000000 */
[----:B------:R-:W2:Y:S01]  /*3330*/  MUFU.EX2 R207, R18 ;  /* 0x0000001200cf7308 */ /* 0x000ea20000000800 */
[----:B------:R-:W-:Y:S01]  /*3340*/  @!P4 FSEL R31, R31, -INF , !P3 ;  /* 0xff8000001f1fc808 */ /* 0x000fe20005800000 */
[----:B------:R-:W-:Y:S01]  /*3350*/  FFMA.FTZ R27, R27, UR13, -R173 ;  /* 0x0000000d1b1b7c23 */ /* 0x000fe200080108ad */
[----:B------:R-:W-:Y:S01]  /*3360*/  LOP3.LUT R164, R8, UR37, R169, 0x96, !PT ;  /* 0x0000002508a47c12 */ /* 0x000fe2000f8e96a9 */
[--C-:B------:R-:W-:Y:S01]  /*3370*/  FFMA.FTZ R28, R28, UR13, -R180.reuse ;  /* 0x0000000d1c1c7c23 */ /* 0x100fe200080108b4 */
[----:B------:R-:W-:Y:S01]  /*3380*/  LOP3.LUT R2, R190, UR42, R9, 0x96, !PT ;  /* 0x0000002abe027c12 */ /* 0x000fe2000f8e9609 */
[----:B------:R-:W-:Y:S01]  /*3390*/  FFMA.FTZ R180, R29, UR13, -R180 ;  /* 0x0000000d1db47c23 */ /* 0x000fe200080108b4 */
[----:B------:R-:W-:Y:S01]  /*33a0*/  @!P4 ISETP.GE.AND P6, PT, R4, R172, PT ;  /* 0x000000ac0400c20c */ /* 0x000fe20003fc6270 */
[----:B------:R-:W-:Y:S01]  /*33b0*/  IMAD.WIDE.U32 R164, R164, -0x2daee0ad, RZ ;  /* 0xd2511f53a4a47825 */ /* 0x000fe200078e00ff */
[----:B------:R-:W-:Y:S01]  /*33c0*/  @!P4 ISETP.GE.AND P3, PT, R4, R182, PT ;  /* 0x000000b60400c20c */ /* 0x000fe20003f66270 */
[----:B------:R-:W-:Y:S01]  /*33d0*/  MUFU.EX2 R196, R17 ;  /* 0x0000001100c47308 */ /* 0x000fe20000000800 */
[----:B------:R-:W-:Y:S01]  /*33e0*/  @!P4 FSEL R30, R30, -INF , !P5 ;  /* 0xff8000001e1ec808 */ /* 0x000fe20006800000 */
[----:B------:R-:W-:Y:S01]  /*33f0*/  IMAD.WIDE.U32 R4, R5, -0x2daee0ad, RZ ;  /* 0xd2511f5305047825 */ /* 0x000fe200078e00ff */
[----:B------:R-:W-:Y:S02]  /*3400*/  @!P4 FSEL R32, R32, -INF , !P6 ;  /* 0xff8000002020c808 */ /* 0x000fe40007000000 */
[----:B------:R-:W-:Y:S01]  /*3410*/  @!P4 ISETP.GE.AND P5, PT, R0, R172, PT ;  /* 0x000000ac0000c20c */ /* 0x000fe20003fa6270 */
[----:B-1----:R-:W-:Y:S01]  /*3420*/  IMAD.WIDE.U32 R2, R2, -0x2daee0ad, RZ ;  /* 0xd2511f5302027825 */ /* 0x002fe200078e00ff */
[----:B------:R-:W-:Y:S03]  /*3430*/  LOP3.LUT R5, R194, UR36, R5, 0x96, !PT ;  /* 0x00000024c2057c12 */ /* 0x000fe6000f8e9605 */
[----:B------:R-:W1:Y:S01]  /*3440*/  MUFU.EX2 R203, R19 ;  /* 0x0000001300cb7308 */ /* 0x000e620000000800 */
[----:B------:R-:W-:Y:S01]  /*3450*/  LOP3.LUT R6, R4, UR34, R11, 0x96, !PT ;  /* 0x0000002204067c12 */ /* 0x000fe2000f8e960b */
[----:B------:R-:W-:Y:S01]  /*3460*/  FFMA.FTZ R32, R32, UR13, -R183 ;  /* 0x0000000d20207c23 */ /* 0x000fe200080108b7 */
[----:B------:R-:W-:Y:S01]  /*3470*/  LOP3.LUT R8, R174, UR36, R3, 0x96, !PT ;  /* 0x00000024ae087c12 */ /* 0x000fe2000f8e9603 */
[----:B------:R-:W-:Y:S01]  /*3480*/  IMAD.WIDE.U32 R4, R5, -0x326172a9, RZ ;  /* 0xcd9e8d5705047825 */ /* 0x000fe200078e00ff */
[----:B------:R-:W-:Y:S02]  /*3490*/  LOP3.LUT R2, R2, UR34, R165, 0x96, !PT ;  /* 0x0000002202027c12 */ /* 0x000fe4000f8e96a5 */
[----:B------:R-:W-:Y:S01]  /*34a0*/  @!P4 ISETP.GE.AND P6, PT, R0, R182, PT ;  /* 0x000000b60000c20c */ /* 0x000fe20003fc6270 */
[----:B------:R-:W-:Y:S01]  /*34b0*/  IMAD.WIDE.U32 R6, R6, -0x326172a9, RZ ;  /* 0xcd9e8d5706067825 */ /* 0x000fe200078e00ff */
[----:B------:R-:W-:Y:S01]  /*34c0*/  LOP3.LUT R176, R176, UR35, R5, 0x96, !PT ;  /* 0x00000023b0b07c12 */ /* 0x000fe2000f8e9605 */
[----:B------:R-:W1:Y:S01]  /*34d0*/  MUFU.EX2 R193, R20 ;  /* 0x0000001400c17308 */ /* 0x000e620000000800 */
[----:B------:R-:W-:Y:S01]  /*34e0*/  @!P4 FSEL R33, R33, -INF , !P5 ;  /* 0xff8000002121c808 */ /* 0x000fe20006800000 */
[----:B------:R-:W-:Y:S01]  /*34f0*/  IMAD.WIDE.U32 R8, R8, -0x326172a9, RZ ;  /* 0xcd9e8d5708087825 */ /* 0x000fe200078e00ff */
[----:B------:R-:W-:Y:S02]  /*3500*/  LOP3.LUT R4, R4, UR27, R7, 0x96, !PT ;  /* 0x0000001b04047c12 */ /* 0x000fe4000f8e9607 */
[----:B------:R-:W-:Y:S01]  /*3510*/  @!P4 FSEL R35, R35, -INF , !P6 ;  /* 0xff8000002323c808 */ /* 0x000fe20007000000 */
[----:B------:R-:W-:Y:S01]  /*3520*/  IMAD.WIDE.U32 R2, R2, -0x326172a9, RZ ;  /* 0xcd9e8d5702027825 */ /* 0x000fe200078e00ff */
[----:B------:R-:W-:Y:S03]  /*3530*/  LOP3.LUT R5, R4, 0xff, RZ, 0xc0, !PT ;  /* 0x000000ff04057812 */ /* 0x000fe600078ec0ff */
[----:B------:R-:W1:Y:S01]  /*3540*/  MUFU.EX2 R191, R21 ;  /* 0x0000001500bf7308 */ /* 0x000e620000000800 */
[----:B------:R-:W-:Y:S01]  /*3550*/  @!P4 FSEL R34, R34, -INF , !P3 ;  /* 0xff8000002222c808 */ /* 0x000fe20005800000 */
[----:B------:R-:W-:Y:S01]  /*3560*/  FFMA.FTZ R183, R33, UR13, -R183 ;  /* 0x0000000d21b77c23 */ /* 0x000fe200080108b7 */
[----:B------:R-:W-:Y:S01]  /*3570*/  LOP3.LUT R0, R8, UR27, R3, 0x96, !PT ;  /* 0x0000001b08007c12 */ /* 0x000fe2000f8e9603 */
[----:B------:R-:W-:Y:S01]  /*3580*/  FFMA.FTZ R30, R30, UR13, -R173 ;  /* 0x0000000d1e1e7c23 */ /* 0x000fe200080108ad */
[----:B------:R-:W-:Y:S01]  /*3590*/  LOP3.LUT R3, R4, 0xffff, RZ, 0xc0, !PT ;  /* 0x0000ffff04037812 */ /* 0x000fe200078ec0ff */
[----:B------:R-:W-:Y:S01]  /*35a0*/  FFMA.FTZ R34, R34, UR13, -R181 ;  /* 0x0000000d22227c23 */ /* 0x000fe200080108b5 */
[----:B------:R-:W-:Y:S03]  /*35b0*/  ISETP.LE.U32.AND P5, PT, R5, UR12, PT ;  /* 0x0000000c05007c0c */ /* 0x000fe6000bfa3070 */
[----:B------:R-:W-:Y:S01]  /*35c0*/  MUFU.EX2 R199, R22 ;  /* 0x0000001600c77308 */ /* 0x000fe20000000800 */
[----:B------:R-:W-:Y:S01]  /*35d0*/  SHF.R.U32.HI R3, RZ, 0x8, R3 ;  /* 0x00000008ff037819 */ /* 0x000fe20000011603 */
[----:B------:R-:W-:Y:S01]  /*35e0*/  FFMA.FTZ R181, R35, UR13, -R181 ;  /* 0x0000000d23b57c23 */ /* 0x000fe200080108b5 */
[--C-:B------:R-:W-:Y:S01]  /*35f0*/  SHF.R.U32.HI R5, RZ, 0x18, R4.reuse ;  /* 0x00000018ff057819 */ /* 0x100fe20000011604 */
[----:B------:R-:W-:Y:S01]  /*3600*/  FFMA.FTZ R173, R31, UR13, -R173 ;  /* 0x0000000d1fad7c23 */ /* 0x000fe200080108ad */
[----:B------:R-:W-:Y:S02]  /*3610*/  LOP3.LUT R3, R3, 0xffff, RZ, 0xc0, !PT ;  /* 0x0000ffff03037812 */ /* 0x000fe400078ec0ff */
[----:B------:R-:W-:Y:S03]  /*3620*/  PRMT R4, R4, 0x7632, R4 ;  /* 0x0000763204047816 */ /* 0x000fe60000000004 */
[----:B------:R-:W1:Y:S01]  /*3630*/  MUFU.EX2 R198, R23 ;  /* 0x0000001700c67308 */ /* 0x000e620000000800 */
[----:B------:R-:W-:Y:S02]  /*3640*/  ISETP.LE.U32.AND P6, PT, R3, UR12, PT ;  /* 0x0000000c03007c0c */ /* 0x000fe4000bfc3070 */
[----:B------:R-:W-:Y:S01]  /*3650*/  LOP3.LUT R4, R4, 0xff, RZ, 0xc0, !PT ;  /* 0x000000ff04047812 */ /* 0x000fe200078ec0ff */
[----:B------:R-:W-:Y:S01]  /*3660*/  @!P5 FADD.FTZ R224, -R224, -RZ ;  /* 0x800000ffe0e0d221 */ /* 0x000fe20000010100 */
[----:B------:R-:W-:Y:S02]  /*3670*/  LOP3.LUT R7, R0, 0xff, RZ, 0xc0, !PT ;  /* 0x000000ff00077812 */ /* 0x000fe400078ec0ff */
[----:B------:R-:W-:Y:S03]  /*3680*/  ISETP.LE.U32.AND P4, PT, R4, UR12, PT ;  /* 0x0000000c04007c0c */ /* 0x000fe6000bf83070 */
[----:B------:R-:W-:Y:S01]  /*3690*/  MUFU.EX2 R202, R25 ;  /* 0x0000001900ca7308 */ /* 0x000fe20000000800 */
[C---:B------:R-:W-:Y:S02]  /*36a0*/  LOP3.LUT R4, R0.reuse, 0xffff, RZ, 0xc0, !PT ;  /* 0x0000ffff00047812 */ /* 0x040fe400078ec0ff */
[----:B------:R-:W-:Y:S02]  /*36b0*/  PRMT R3, R0, 0x7632, R3 ;  /* 0x0000763200037816 */ /* 0x000fe40000000003 */
[----:B------:R-:W-:Y:S01]  /*36c0*/  ISETP.LE.U32.AND P3, PT, R5, UR12, PT ;  /* 0x0000000c05007c0c */ /* 0x000fe2000bf63070 */
[----:B----4-:R-:W-:Y:S01]  /*36d0*/  @!P6 FADD.FTZ R225, -R225, -RZ ;  /* 0x800000ffe1e1e221 */ /* 0x010fe20000010100 */
[----:B------:R-:W-:Y:S03]  /*36e0*/  ISETP.LE.U32.AND P5, PT, R7, UR12, PT ;  /* 0x0000000c07007c0c */ /* 0x000fe6000bfa3070 */
[----:B------:R-:W-:Y:S01]  /*36f0*/  MUFU.EX2 R223, R26 ;  /* 0x0000001a00df7308 */ /* 0x000fe20000000800 */
[----:B------:R-:W-:Y:S02]  /*3700*/  SHF.R.U32.HI R5, RZ, 0x8, R4 ;  /* 0x00000008ff057819 */ /* 0x000fe40000011604 */
[----:B------:R-:W-:Y:S01]  /*3710*/  LOP3.LUT R4, R3, 0xff, RZ, 0xc0, !PT ;  /* 0x000000ff03047812 */ /* 0x000fe200078ec0ff */
[----:B------:R-:W-:Y:S01]  /*3720*/  @!P4 FADD.FTZ R231, -R231, -RZ ;  /* 0x800000ffe7e7c221 */ /* 0x000fe20000010100 */
[----:B------:R-:W-:Y:S02]  /*3730*/  LOP3.LUT R3, R5, 0xffff, RZ, 0xc0, !PT ;  /* 0x0000ffff05037812 */ /* 0x000fe400078ec0ff */
[----:B------:R-:W-:Y:S03]  /*3740*/  ISETP.LE.U32.AND P6, PT, R4, UR12, PT ;  /* 0x0000000c04007c0c */ /* 0x000fe6000bfc3070 */
[----:B------:R-:W4:Y:S01]  /*3750*/  MUFU.EX2 R204, R24 ;  /* 0x0000001800cc7308 */ /* 0x000f220000000800 */
[----:B------:R-:W-:Y:S01]  /*3760*/  SHF.R.U32.HI R0, RZ, 0x18, R0 ;  /* 0x00000018ff007819 */ /* 0x000fe20000011600 */
[----:B------:R-:W-:Y:S01]  /*3770*/  @!P3 FADD.FTZ R229, -R229, -RZ ;  /* 0x800000ffe5e5b221 */ /* 0x000fe20000010100 */
[----:B------:R-:W-:Y:S01]  /*3780*/  ISETP.LE.U32.AND P4, PT, R3, UR12, PT ;  /* 0x0000000c03007c0c */ /* 0x000fe2000bf83070 */
[----:B------:R-:W-:Y:S01]  /*3790*/  @!P5 FADD.FTZ R233, -R233, -RZ ;  /* 0x800000ffe9e9d221 */ /* 0x000fe20000010100 */
[----:B------:R-:W-:Y:S02]  /*37a0*/  ISETP.LE.U32.AND P5, PT, R0, UR12, PT ;  /* 0x0000000c00007c0c */ /* 0x000fe4000bfa3070 */
[C---:B------:R-:W-:Y:S03]  /*37b0*/  PRMT R4, R2.reuse, 0x7770, RZ ;  /* 0x0000777002047816 */ /* 0x040fe600000000ff */
[----:B------:R-:W4:Y:S01]  /*37c0*/  MUFU.EX2 R222, R27 ;  /* 0x0000001b00de7308 */ /* 0x000f220000000800 */
[----:B------:R-:W-:Y:S02]  /*37d0*/  PRMT R3, R2, 0x7772, RZ ;  /* 0x0000777202037816 */ /* 0x000fe400000000ff */
[----:B------:R-:W-:Y:S01]  /*37e0*/  ISETP.LE.U32.AND P3, PT, R4, UR12, PT ;  /* 0x0000000c04007c0c */ /* 0x000fe2000bf63070 */
[----:B------:R-:W-:Y:S01]  /*37f0*/  @!P6 FADD.FTZ R235, -R235, -RZ ;  /* 0x800000ffebebe221 */ /* 0x000fe20000010100 */
[----:B------:R-:W-:Y:S02]  /*3800*/  ISETP.GT.U32.AND P6, PT, R3, UR12, PT ;  /* 0x0000000c03007c0c */ /* 0x000fe4000bfc4070 */
[----:B------:R-:W-:Y:S01]  /*3810*/  PRMT R5, R2, 0x7771, RZ ;  /* 0x0000777102057816 */ /* 0x000fe200000000ff */
[----:B------:R-:W-:Y:S01]  /*3820*/  @!P4 FADD.FTZ R232, -R232, -RZ ;  /* 0x800000ffe8e8c221 */ /* 0x000fe20000010100 */
[----:B------:R-:W-:Y:S01]  /*3830*/  PRMT R2, R2, 0x7773, RZ ;  /* 0x0000777302027816 */ /* 0x000fe200000000ff */
[----:B------:R-:W-:Y:S01]  /*3840*/  @!P5 FADD.FTZ R234, -R234, -RZ ;  /* 0x800000ffeaead221 */ /* 0x000fe20000010100 */
[----:B------:R-:W-:Y:S01]  /*3850*/  LOP3.LUT R168, R168, UR35, R9, 0x96, !PT ;  /* 0x00000023a8a87c12 */ /* 0x000fe2000f8e9609 */
[----:B------:R-:W4:Y:S01]  /*3860*/  MUFU.EX2 R184, R183 ;  /* 0x000000b700b87308 */ /* 0x000f220000000800 */
[----:B------:R-:W-:Y:S01]  /*3870*/  ISETP.GT.U32.AND P4, PT, R5, UR12, PT ;  /* 0x0000000c05007c0c */ /* 0x000fe2000bf84070 */
[----:B------:R-:W-:Y:S01]  /*3880*/  IMAD.WIDE.U32 R4, R176, -0x2daee0ad, RZ ;  /* 0xd2511f53b0047825 */ /* 0x000fe200078e00ff */
[----:B------:R-:W-:Y:S02]  /*3890*/  ISETP.GT.U32.AND P5, PT, R2, UR12, PT ;  /* 0x0000000c02007c0c */ /* 0x000fe4000bfa4070 */
[----:B------:R-:W-:Y:S01]  /*38a0*/  PRMT R0, R6, 0x7770, RZ ;  /* 0x0000777006007816 */ /* 0x000fe200000000ff */
[----:B------:R-:W-:Y:S01]  /*38b0*/  IMAD.WIDE.U32 R2, R168, -0x2daee0ad, RZ ;  /* 0xd2511f53a8027825 */ /* 0x000fe200078e00ff */
[----:B------:R-:W-:Y:S03]  /*38c0*/  PRMT R8, R6, 0x7772, RZ ;  /* 0x0000777206087816 */ /* 0x000fe600000000ff */
[----:B------:R-:W4:Y:S01]  /*38d0*/  MUFU.EX2 R185, R32 ;  /* 0x0000002000b97308 */ /* 0x000f220000000800 */
[----:B------:R-:W-:Y:S01]  /*38e0*/  @!P3 FADD.FTZ R227, -R227, -RZ ;  /* 0x800000ffe3e3b221 */ /* 0x000fe20000010100 */
[----:B------:R-:W-:Y:S01]  /*38f0*/  LOP3.LUT R5, R10, UR19, R5, 0x96, !PT ;  /* 0x000000130a057c12 */ /* 0x000fe2000f8e9605 */
[----:B------:R-:W-:Y:S01]  /*3900*/  @P6 FADD.FTZ R230, -R230, -RZ ;  /* 0x800000ffe6e66221 */ /* 0x000fe20000010100 */
[----:B------:R-:W-:Y:S02]  /*3910*/  ISETP.LE.U32.AND P3, PT, R0, UR12, PT ;  /* 0x0000000c00007c0c */ /* 0x000fe4000bf63070 */
[----:B------:R-:W-:Y:S01]  /*3920*/  ISETP.GT.U32.AND P6, PT, R8, UR12, PT ;  /* 0x0000000c08007c0c */ /* 0x000fe2000bfc4070 */
[----:B------:R-:W-:Y:S01]  /*3930*/  @P4 FADD.FTZ R226, -R226, -RZ ;  /* 0x800000ffe2e24221 */ /* 0x000fe20000010100 */
[----:B------:R-:W-:Y:S01]  /*3940*/  LOP3.LUT R0, R164, UR19, R3, 0x96, !PT ;  /* 0x00000013a4007c12 */ /* 0x000fe2000f8e9603 */
[----:B------:R-:W-:Y:S01]  /*3950*/  @P5 FADD.FTZ R228, -R228, -RZ ;  /* 0x800000ffe4e45221 */ /* 0x000fe20000010100 */
[----:B------:R-:W-:Y:S01]  /*3960*/  LOP3.LUT R3, R5, 0xffff, RZ, 0xc0, !PT ;  /* 0x0000ffff05037812 */ /* 0x000fe200078ec0ff */
[----:B------:R-:W-:Y:S01]  /*3970*/  MUFU.EX2 R186, R181 ;  /* 0x000000b500ba7308 */ /* 0x000fe20000000800 */
[C---:B------:R-:W-:Y:S02]  /*3980*/  PRMT R7, R6.reuse, 0x7771, RZ ;  /* 0x0000777106077816 */ /* 0x040fe400000000ff */
[----:B------:R-:W-:Y:S02]  /*3990*/  PRMT R6, R6, 0x7773, RZ ;  /* 0x0000777306067816 */ /* 0x000fe400000000ff */
[----:B------:R-:W-:Y:S01]  /*39a0*/  SHF.R.U32.HI R3, RZ, 0x8, R3 ;  /* 0x00000008ff037819 */ /* 0x000fe20000011603 */
[----:B---3--:R-:W-:Y:S01]  /*39b0*/  @!P3 FADD.FTZ R197, -R197, -RZ ;  /* 0x800000ffc5c5b221 */ /* 0x008fe20000010100 */
[----:B------:R-:W-:Y:S01]  /*39c0*/  ISETP.GT.U32.AND P5, PT, R6, UR12, PT ;  /* 0x0000000c06007c0c */ /* 0x000fe2000bfa4070 */
[----:B--2---:R-:W-:Y:S01]  /*39d0*/  @P6 FADD.FTZ R207, -R207, -RZ ;  /* 0x800000ffcfcf6221 */ /* 0x004fe20000010100 */
[----:B------:R-:W-:Y:S01]  /*39e0*/  ISETP.GT.U32.AND P4, PT, R7, UR12, PT ;  /* 0x0000000c07007c0c */ /* 0x000fe2000bf84070 */
[----:B------:R-:W2:Y:S01]  /*39f0*/  MUFU.EX2 R187, R34 ;  /* 0x0000002200bb7308 */ /* 0x000ea20000000800 */
[----:B------:R-:W-:Y:S02]  /*3a00*/  LOP3.LUT R6, R5, 0xff, RZ, 0xc0, !PT ;  /* 0x000000ff05067812 */ /* 0x000fe400078ec0ff */
[----:B------:R-:W-:Y:S02]  /*3a10*/  LOP3.LUT R3, R3, 0xffff, RZ, 0xc0, !PT ;  /* 0x0000ffff03037812 */ /* 0x000fe400078ec0ff */
[----:B------:R-:W-:Y:S02]  /*3a20*/  ISETP.LE.U32.AND P3, PT, R6, UR12, PT ;  /* 0x0000000c06007c0c */ /* 0x000fe4000bf63070 */
[--C-:B------:R-:W-:Y:S03]  /*3a30*/  SHF.R.U32.HI R6, RZ, 0x18, R5.reuse ;  /* 0x00000018ff067819 */ /* 0x100fe60000011605 */
[----:B------:R-:W-:Y:S01]  /*3a40*/  MUFU.EX2 R192, R28 ;  /* 0x0000001c00c07308 */ /* 0x000fe20000000800 */
[----:B------:R-:W-:Y:S01]  /*3a50*/  ISETP.LE.U32.AND P6, PT, R3, UR12, PT ;  /* 0x0000000c03007c0c */ /* 0x000fe2000bfc3070 */
[----:B-1----:R-:W-:Y:S01]  /*3a60*/  @P5 FADD.FTZ R203, -R203, -RZ ;  /* 0x800000ffcbcb5221 */ /* 0x002fe20000010100 */
[----:B------:R-:W-:Y:S01]  /*3a70*/  PRMT R5, R5, 0x7632, R5 ;  /* 0x0000763205057816 */ /* 0x000fe20000000005 */
[----:B------:R-:W-:Y:S01]  /*3a80*/  @P4 FADD.FTZ R196, -R196, -RZ ;  /* 0x800000ffc4c44221 */ /* 0x000fe20000010100 */
[----:B------:R-:W-:Y:S02]  /*3a90*/  LOP3.LUT R3, R0, 0xffff, RZ, 0xc0, !PT ;  /* 0x0000ffff00037812 */ /* 0x000fe400078ec0ff */
[----:B------:R-:W-:Y:S03]  /*3aa0*/  LOP3.LUT R5, R5, 0xff, RZ, 0xc0, !PT ;  /* 0x000000ff05057812 */ /* 0x000fe600078ec0ff */
[----:B------:R-:W1:Y:S01]  /*3ab0*/  MUFU.EX2 R190, R180 ;  /* 0x000000b400be7308 */ /* 0x000e620000000800 */
[----:B------:R-:W-:Y:S01]  /*3ac0*/  SHF.R.U32.HI R3, RZ, 0x8, R3 ;  /* 0x00000008ff037819 */ /* 0x000fe20000011603 */
[----:B------:R-:W-:Y:S01]  /*3ad0*/  @!P3 FADD.FTZ R193, -R193, -RZ ;  /* 0x800000ffc1c1b221 */ /* 0x000fe20000010100 */
[----:B------:R-:W-:Y:S02]  /*3ae0*/  ISETP.LE.U32.AND P4, PT, R6, UR12, PT ;  /* 0x0000000c06007c0c */ /* 0x000fe4000bf83070 */
[----:B------:R-:W-:Y:S01]  /*3af0*/  ISETP.LE.U32.AND P5, PT, R5, UR12, PT ;  /* 0x0000000c05007c0c */ /* 0x000fe2000bfa3070 */
[----:B------:R-:W-:Y:S01]  /*3b00*/  @!P6 FADD.FTZ R191, -R191, -RZ ;  /* 0x800000ffbfbfe221 */ /* 0x000fe20000010100 */
[C---:B------:R-:W-:Y:S03]  /*3b10*/  LOP3.LUT R5, R0.reuse, 0xff, RZ, 0xc0, !PT ;  /* 0x000000ff00057812 */ /* 0x040fe600078ec0ff */
[----:B------:R-:W-:Y:S01]  /*3b20*/  MUFU.EX2 R195, R30 ;  /* 0x0000001e00c37308 */ /* 0x000fe20000000800 */
[----:B------:R-:W-:Y:S02]  /*3b30*/  LOP3.LUT R3, R3, 0xffff, RZ, 0xc0, !PT ;  /* 0x0000ffff03037812 */ /* 0x000fe400078ec0ff */
[----:B------:R-:W-:Y:S02]  /*3b40*/  ISETP.LE.U32.AND P3, PT, R5, UR12, PT ;  /* 0x0000000c05007c0c */ /* 0x000fe4000bf63070 */
[----:B------:R-:W-:Y:S02]  /*3b50*/  ISETP.LE.U32.AND P6, PT, R3, UR12, PT ;  /* 0x0000000c03007c0c */ /* 0x000fe4000bfc3070 */
[----:B------:R-:W-:Y:S01]  /*3b60*/  PRMT R5, R0, 0x7632, R5 ;  /* 0x0000763200057816 */ /* 0x000fe20000000005 */
[----:B------:R-:W-:Y:S01]  /*3b70*/  @!P4 FADD.FTZ R198, -R198, -RZ ;  /* 0x800000ffc6c6c221 */ /* 0x000fe20000010100 */
[----:B------:R-:W-:Y:S01]  /*3b80*/  SHF.R.U32.HI R0, RZ, 0x18, R0 ;  /* 0x00000018ff007819 */ /* 0x000fe20000011600 */
[----:B------:R-:W-:Y:S01]  /*3b90*/  @!P5 FADD.FTZ R199, -R199, -RZ ;  /* 0x800000ffc7c7d221 */ /* 0x000fe20000010100 */
[----:B------:R-:W-:Y:S01]  /*3ba0*/  LOP3.LUT R5, R5, 0xff, RZ, 0xc0, !PT ;  /* 0x000000ff05057812 */ /* 0x000fe200078ec0ff */
[----:B------:R-:W3:Y:S01]  /*3bb0*/  MUFU.EX2 R194, R173 ;  /* 0x000000ad00c27308 */ /* 0x000ee20000000800 */
[----:B------:R-:W-:Y:S02]  /*3bc0*/  ISETP.LE.U32.AND P4, PT, R0, UR12, PT ;  /* 0x0000000c00007c0c */ /* 0x000fe4000bf83070 */
[----:B------:R-:W-:Y:S01]  /*3bd0*/  ISETP.LE.U32.AND P5, PT, R5, UR12, PT ;  /* 0x0000000c05007c0c */ /* 0x000fe2000bfa3070 */
[----:B----4-:R-:W-:Y:S01]  /*3be0*/  @!P3 FADD.FTZ R204, -R204, -RZ ;  /* 0x800000ffccccb221 */ /* 0x010fe20000010100 */
[----:B------:R-:W-:Y:S01]  /*3bf0*/  PRMT R0, R4, 0x7771, RZ ;  /* 0x0000777104007816 */ /* 0x000fe200000000ff */
[----:B------:R-:W-:Y:S01]  /*3c00*/  @!P6 FADD.FTZ R202, -R202, -RZ ;  /* 0x800000ffcacae221 */ /* 0x000fe20000010100 */
[----:B------:R-:W-:Y:S02]  /*3c10*/  PRMT R3, R4, 0x7770, RZ ;  /* 0x0000777004037816 */ /* 0x000fe400000000ff */
[----:B------:R-:W-:Y:S02]  /*3c20*/  ISETP.GT.U32.AND P6, PT, R0, UR12, PT ;  /* 0x0000000c00007c0c */ /* 0x000fe4000bfc4070 */
[C---:B------:R-:W-:Y:S02]  /*3c30*/  PRMT R0, R4.reuse, 0x7772, RZ ;  /* 0x0000777204007816 */ /* 0x040fe400000000ff */
[----:B------:R-:W-:Y:S01]  /*3c40*/  PRMT R4, R4, 0x7773, RZ ;  /* 0x0000777304047816 */ /* 0x000fe200000000ff */
[----:B------:R-:W-:Y:S01]  /*3c50*/  @!P4 FADD.FTZ R222, -R222, -RZ ;  /* 0x800000ffdedec221 */ /* 0x000fe20000010100 */
[----:B------:R-:W-:Y:S01]  /*3c60*/  ISETP.LE.U32.AND P3, PT, R3, UR12, PT ;  /* 0x0000000c03007c0c */ /* 0x000fe2000bf63070 */
[----:B------:R-:W-:Y:S01]  /*3c70*/  @!P5 FADD.FTZ R223, -R223, -RZ ;  /* 0x800000ffdfdfd221 */ /* 0x000fe20000010100 */
[----:B------:R-:W-:Y:S02]  /*3c80*/  ISETP.GT.U32.AND P5, PT, R0, UR12, PT ;  /* 0x0000000c00007c0c */ /* 0x000fe4000bfa4070 */
[----:B------:R-:W-:Y:S02]  /*3c90*/  PRMT R0, R2, 0x7771, RZ ;  /* 0x0000777102007816 */ /* 0x000fe400000000ff */
[----:B------:R-:W-:Y:S01]  /*3ca0*/  ISETP.GT.U32.AND P4, PT, R4, UR12, PT ;  /* 0x0000000c04007c0c */ /* 0x000fe2000bf84070 */
[----:B------:R-:W-:Y:S01]  /*3cb0*/  @P6 FADD.FTZ R184, -R184, -RZ ;  /* 0x800000ffb8b86221 */ /* 0x000fe20000010100 */
[C---:B------:R-:W-:Y:S02]  /*3cc0*/  PRMT R3, R2.reuse, 0x7770, RZ ;  /* 0x0000777002037816 */ /* 0x040fe400000000ff */
[C---:B------:R-:W-:Y:S02]  /*3cd0*/  PRMT R5, R2.reuse, 0x7772, RZ ;  /* 0x0000777202057816 */ /* 0x040fe400000000ff */
[----:B------:R-:W-:Y:S01]  /*3ce0*/  PRMT R4, R2, 0x7773, RZ ;  /* 0x0000777302047816 */ /* 0x000fe200000000ff */
[----:B------:R-:W-:Y:S01]  /*3cf0*/  @!P3 FADD.FTZ R185, -R185, -RZ ;  /* 0x800000ffb9b9b221 */ /* 0x000fe20000010100 */
[----:B------:R-:W-:Y:S01]  /*3d00*/  ISETP.GT.U32.AND P6, PT, R0, UR12, PT ;  /* 0x0000000c00007c0c */ /* 0x000fe2000bfc4070 */
[----:B--2---:R-:W-:Y:S01]  /*3d10*/  @P5 FADD.FTZ R187, -R187, -RZ ;  /* 0x800000ffbbbb5221 */ /* 0x004fe20000010100 */
[----:B------:R-:W-:Y:S02]  /*3d20*/  F2FP.RELU.BF16.F32.PACK_AB R2, R225, R224 ;  /* 0x000000e0e102723e */ /* 0x000fe400000018ff */
[----:B------:R-:W-:Y:S01]  /*3d30*/  F2FP.RELU.BF16.F32.PACK_AB R0, R229, R231 ;  /* 0x000000e7e500723e */ /* 0x000fe200000018ff */
[----:B------:R-:W-:Y:S01]  /*3d40*/  @P4 FADD.FTZ R186, -R186, -RZ ;  /* 0x800000ffbaba4221 */ /* 0x000fe20000010100 */
[----:B------:R-:W-:Y:S01]  /*3d50*/  ISETP.LE.U32.AND P3, PT, R3, UR12, PT ;  /* 0x0000000c03007c0c */ /* 0x000fe2000bf63070 */
[----:B------:R2:W-:Y:S01]  /*3d60*/  STS [R188+0x20000], R2 ;  /* 0x02000002bc007388 */ /* 0x0005e20000000800 */
[----:B------:R-:W-:Y:S02]  /*3d70*/  F2FP.RELU.BF16.F32.PACK_AB R3, R203, R207 ;  /* 0x000000cfcb03723e */ /* 0x000fe400000018ff */
[----:B------:R-:W-:Y:S01]  /*3d80*/  ISETP.GT.U32.AND P4, PT, R4, UR12, PT ;  /* 0x0000000c04007c0c */ /* 0x000fe2000bf84070 */
[----:B------:R4:W-:Y:S01]  /*3d90*/  STS [R188+0x20400], R0 ;  /* 0x02040000bc007388 */ /* 0x0009e20000000800 */
[----:B------:R-:W-:Y:S01]  /*3da0*/  F2FP.RELU.BF16.F32.PACK_AB R4, R234, R235 ;  /* 0x000000ebea04723e */ /* 0x000fe200000018ff */
[----:B-1----:R-:W-:Y:S01]  /*3db0*/  @P6 FADD.FTZ R190, -R190, -RZ ;  /* 0x800000ffbebe6221 */ /* 0x002fe20000010100 */
[----:B------:R-:W-:Y:S02]  /*3dc0*/  ISETP.GT.U32.AND P5, PT, R5, UR12, PT ;  /* 0x0000000c05007c0c */ /* 0x000fe4000bfa4070 */
[----:B------:R-:W-:Y:S02]  /*3dd0*/  F2FP.RELU.BF16.F32.PACK_AB R5, R226, R227 ;  /* 0x000000e3e205723e */ /* 0x000fe400000018ff */
[----:B------:R-:W-:Y:S01]  /*3de0*/  F2FP.RELU.BF16.F32.PACK_AB R6, R202, R204 ;  /* 0x000000ccca06723e */ /* 0x000fe200000018ff */
[----:B------:R-:W-:Y:S01]  /*3df0*/  @!P3 FADD.FTZ R192, -R192, -RZ ;  /* 0x800000ffc0c0b221 */ /* 0x000fe20000010100 */
[----:B------:R-:W-:Y:S03]  /*3e00*/  FSETP.GE.FTZ.AND P6, PT, R197, RZ, PT ;  /* 0x000000ffc500720b */ /* 0x000fe60003fd6000 */
[----:B---3--:R-:W-:Y:S01]  /*3e10*/  @P4 FADD.FTZ R194, -R194, -RZ ;  /* 0x800000ffc2c24221 */ /* 0x008fe20000010100 */
[----:B------:R-:W-:Y:S03]  /*3e20*/  FSETP.GE.FTZ.AND P4, PT, R193, RZ, PT ;  /* 0x000000ffc100720b */ /* 0x000fe60003f96000 */
[----:B------:R-:W-:Y:S01]  /*3e30*/  @P5 FADD.FTZ R195, -R195, -RZ ;  /* 0x800000ffc3c35221 */ /* 0x000fe20000010100 */
[C---:B------:R-:W-:Y:S02]  /*3e40*/  FSETP.GE.FTZ.AND P5, PT, R196.reuse, RZ, PT ;  /* 0x000000ffc400720b */ /* 0x040fe40003fb6000 */
[----:B--2---:R-:W-:Y:S01]  /*3e50*/  F2FP.RELU.BF16.F32.PACK_AB R2, R196, R197 ;  /* 0x000000c5c402723e */ /* 0x004fe200000018ff */
[----:B----4-:R-:W-:Y:S05]  /*3e60*/  IMAD.IADD R0, R188, 0x1, R200 ;  /* 0x00000001bc007824 */ /* 0x010fea00078e02c8 */
[----:B------:R1:W-:Y:S04]  /*3e70*/  STS [R0+0x20000], R2 ;  /* 0x0200000200007388 */ /* 0x0003e80000000800 */
[----:B------:R2:W-:Y:S04]  /*3e80*/  STS [R0+0x20400], R3 ;  /* 0x0204000300007388 */ /* 0x0005e80000000800 */
[----:B------:R3:W-:Y:S01]  /*3e90*/  STS [R188+0x21400], R4 ;  /* 0x02140004bc007388 */ /* 0x0007e20000000800 */
[----:B-1----:R-:W-:Y:S02]  /*3ea0*/  F2FP.RELU.BF16.F32.PACK_AB R2, R232, R233 ;  /* 0x000000e9e802723e */ /* 0x002fe400000018ff */
[----:B--2---:R-:W-:Y:S03]  /*3eb0*/  F2FP.RELU.BF16.F32.PACK_AB R3, R228, R230 ;  /* 0x000000e6e403723e */ /* 0x004fe600000018ff */
[----:B------:R1:W-:Y:S01]  /*3ec0*/  STS [R188+0x21000], R2 ;  /* 0x02100002bc007388 */ /* 0x0003e20000000800 */
[----:B---3--:R-:W-:Y:S03]  /*3ed0*/  F2FP.RELU.BF16.F32.PACK_AB R4, R186, R187 ;  /* 0x000000bbba04723e */ /* 0x008fe600000018ff */
[----:B------:R2:W-:Y:S04]  /*3ee0*/  STS [R0+0x21000], R5 ;  /* 0x0210000500007388 */ /* 0x0005e80000000800 */
[----:B------:R3:W-:Y:S01]  /*3ef0*/  STS [R0+0x21400], R3 ;  /* 0x0214000300007388 */ /* 0x0007e20000000800 */
[----:B-1----:R-:W-:Y:S02]  /*3f00*/  F2FP.RELU.BF16.F32.PACK_AB R2, R191, R193 ;  /* 0x000000c1bf02723e */ /* 0x002fe400000018ff */
[----:B--2---:R-:W-:Y:S03]  /*3f10*/  F2FP.RELU.BF16.F32.PACK_AB R5, R184, R185 ;  /* 0x000000b9b805723e */ /* 0x004fe600000018ff */
[----:B------:R1:W-:Y:S01]  /*3f20*/  STS [R189], R2 ;  /* 0x00000002bd007388 */ /* 0x0003e20000000800 */
[----:B---3--:R-:W-:Y:S02]  /*3f30*/  F2FP.RELU.BF16.F32.PACK_AB R0, R198, R199 ;  /* 0x000000c7c600723e */ /* 0x008fe400000018ff */
[----:B------:R-:W-:Y:S03]  /*3f40*/  LOP3.LUT R3, R214, 0x1c0, R217, 0xf8, !PT ;  /* 0x000001c0d6037812 */ /* 0x000fe600078ef8d9 */
[----:B------:R2:W-:Y:S01]  /*3f50*/  STS [R189+0x400], R0 ;  /* 0x00040000bd007388 */ /* 0x0005e20000000800 */
[----:B-1----:R-:W-:Y:S01]  /*3f60*/  IMAD.IADD R2, R200, 0x1, R189 ;  /* 0x00000001c8027824 */ /* 0x002fe200078e02bd */
[----:B------:R-:W-:Y:S04]  /*3f70*/  LOP3.LUT R200, R220, 0x7a00, RZ, 0xc0, !PT ;  /* 0x00007a00dcc87812 */ /* 0x000fe800078ec0ff */
[----:B------:R1:W-:Y:S01]  /*3f80*/  STS [R2], R5 ;  /* 0x0000000502007388 */ /* 0x0003e20000000800 */
[----:B------:R-:W-:Y:S02]  /*3f90*/  LOP3.LUT R205, R200, R3, R219, 0xf6, !PT ;  /* 0x00000003c8cd7212 */ /* 0x000fe400078ef6db */
[----:B--2---:R-:W-:Y:S01]  /*3fa0*/  LOP3.LUT R0, R3, 0x8, R216, 0x78, !PT ;  /* 0x0000000803007812 */ /* 0x004fe200078e78d8 */
[----:B------:R2:W-:Y:S01]  /*3fb0*/  STS [R2+0x400], R4 ;  /* 0x0004000402007388 */ /* 0x0005e20000000800 */
[----:B------:R-:W-:Y:S02]  /*3fc0*/  LEA R205, R205, UR4, 0x1 ;  /* 0x00000004cdcd7c11 */ /* 0x000fe4000f8e08ff */
[----:B------:R-:W-:Y:S01]  /*3fd0*/  LOP3.LUT R0, R215, R0, RZ, 0xfc, !PT ;  /* 0x00000000d7007212 */ /* 0x000fe200078efcff */
[----:B------:R3:W-:Y:S02]  /*3fe0*/  STS [R189+0x1000], R6 ;  /* 0x00100006bd007388 */ /* 0x0007e40000000800 */
[--C-:B------:R-:W-:Y:S01]  /*3ff0*/  IMAD.IADD R210, R206, 0x1, R205.reuse ;  /* 0x00000001ced27824 */ /* 0x100fe200078e02cd */
[----:B------:R-:W-:Y:S01]  /*4000*/  LEA R200, R0, UR4, 0x1 ;  /* 0x0000000400c87c11 */ /* 0x000fe2000f8e08ff */
[----:B------:R-:W-:Y:S04]  /*4010*/  IMAD.IADD R209, R213, 0x1, R205 ;  /* 0x00000001d5d17824 */ /* 0x000fe800078e02cd */
[----:B------:R-:W-:Y:S02]  /*4020*/  IMAD.IADD R201, R200, 0x1, R206 ;  /* 0x00000001c8c97824 */ /* 0x000fe400078e02ce */
[----:B------:R-:W-:Y:S01]  /*4030*/  IMAD.IADD R211, R206, 0x1, R209 ;  /* 0x00000001ced37824 */ /* 0x000fe200078e02d1 */
[----:B-1----:R-:W-:Y:S02]  /*4040*/  F2FP.RELU.BF16.F32.PACK_AB R5, R190, R192 ;  /* 0x000000c0be05723e */ /* 0x002fe400000018ff */
[----:B--2---:R-:W-:Y:S02]  /*4050*/  F2FP.RELU.BF16.F32.PACK_AB R4, R194, R195 ;  /* 0x000000c3c204723e */ /* 0x004fe400000018ff */
[----:B---3--:R-:W-:Y:S05]  /*4060*/  F2FP.RELU.BF16.F32.PACK_AB R6, R222, R223 ;  /* 0x000000dfde06723e */ /* 0x008fea00000018ff */
        /* <DEDUP_REMOVED lines=90> */
[----:B------:R-:W2:Y:S04]  /*4610*/  LDG.E R180, desc[UR30][R182.64] ;  /* 0x0000001eb6b47981 */ /* 0x000ea8000c1e1900 */
[----:B------:R-:W-:Y:S03]  /*4620*/  LDSM.16.M88.4 R164, [R0+0xa000] ;  /* 0x00a0000000a4783b */ /* 0x000fe60000000200 */
[-C--:B------:R-:W-:Y:S08]  /*4630*/  HMMA.16816.F32.BF16 R20, R172, R176.reuse, R20 ;  /* 0x000000b0ac14723c */ /* 0x080ff00000041814 */
[C---:B------:R-:W-:Y:S01]  /*4640*/  HMMA.16816.F32.BF16 R24, R168.reuse, R176, R24 ;  /* 0x000000b0a818723c */ /* 0x040fe20000041818 */
[----:B------:R-:W3:Y:S04]  /*4650*/  LDG.E R177, desc[UR30][R182.64+0x20] ;  /* 0x0000201eb6b17981 */ /* 0x000ee8000c1e1900 */
[----:B------:R1:W5:Y:S03]  /*4660*/  LDG.E R176, desc[UR30][R182.64+0x80] ;  /* 0x0000801eb6b07981 */ /* 0x000366000c1e1900 */
        /* <DEDUP_REMOVED lines=17> */
[----:B------:R-:W-:Y:S01]  /*4780*/  FADD.FTZ R2, -R180, R21 ;  /* 0x00000015b4027221 */ /* 0x000fe20000010100 */
[-C--:B------:R-:W-:Y:S01]  /*4790*/  FSEL R0, R0, R180.reuse, P3 ;  /* 0x000000b400007208 */ /* 0x080fe20001800000 */
[C---:B------:R-:W-:Y:S01]  /*47a0*/  FADD.FTZ R17, -R180.reuse, R17 ;  /* 0x00000011b4117221 */ /* 0x040fe20000010100 */
[----:B------:R-:W-:Y:S01]  /*47b0*/  FSETP.GE.FTZ.AND P3, PT, R225, RZ, PT ;  /* 0x000000ffe100720b */ /* 0x000fe20003f76000 */
[----:B------:R-:W-:Y:S01]  /*47c0*/  FADD.FTZ R16, -R180, R16 ;  /* 0x00000010b4107221 */ /* 0x000fe20000010100 */
[----:B------:R-:W-:Y:S01]  /*47d0*/  FSEL R20, R20, R180, P4 ;  /* 0x000000b414147208 */ /* 0x000fe20002000000 */
[----:B------:R-:W-:Y:S01]  /*47e0*/  FMUL.FTZ R224, R224, R0 ;  /* 0x00000000e0e07220 */ /* 0x000fe20000410000 */
[-C--:B------:R-:W-:Y:S04]  /*47f0*/  FSEL R5, R5, R180.reuse, P3 ;  /* 0x000000b405057208 */ /* 0x080fe80001800000 */
[----:B------:R-:W-:Y:S01]  /*4800*/  FADD.FTZ R32, -R180, R32 ;  /* 0x00000020b4207221 */ /* 0x000fe20000010100 */
[----:B------:R-:W-:Y:S02]  /*4810*/  FSETP.GE.FTZ.AND P3, PT, R191, RZ, PT ;  /* 0x000000ffbf00720b */ /* 0x000fe40003f76000 */
[--C-:B------:R-:W-:Y:S01]  /*4820*/  SHF.R.U32.HI R0, RZ, 0x4, R218.reuse ;  /* 0x00000004ff007819 */ /* 0x100fe200000116da */
[----:B------:R-:W-:Y:S01]  /*4830*/  FMUL.FTZ R164, R225, R5 ;  /* 0x00000005e1a47220 */ /* 0x000fe20000410000 */
[----:B------:R-:W-:Y:S01]  /*4840*/  FSEL R2, R2, R180, P3 ;  /* 0x000000b402027208 */ /* 0x000fe20001800000 */
[----:B------:R-:W-:Y:S01]  /*4850*/  FMUL.FTZ R5, R193, R20 ;  /* 0x00000014c1057220 */ /* 0x000fe20000410000 */
[----:B------:R-:W-:Y:S02]  /*4860*/  LOP3.LUT R0, R0, 0x8, RZ, 0xc0, !PT ;  /* 0x0000000800007812 */ /* 0x000fe400078ec0ff */
[----:B------:R-:W-:Y:S01]  /*4870*/  FSEL R17, R17, R180, P5 ;  /* 0x000000b411117208 */ /* 0x000fe20002800000 */
[----:B------:R-:W-:Y:S01]  /*4880*/  FMUL.FTZ R21, R191, R2 ;  /* 0x00000002bf157220 */ /* 0x000fe20000410000 */
[----:B------:R-:W-:Y:S02]  /*4890*/  FSETP.GE.FTZ.AND P5, PT, R184, RZ, PT ;  /* 0x000000ffb800720b */ /* 0x000fe40003fb6000 */
[----:B------:R-:W-:Y:S01]  /*48a0*/  LOP3.LUT R0, R0, 0x10, R218, 0xf8, !PT ;  /* 0x0000001000007812 */ /* 0x000fe200078ef8da */
[----:B------:R-:W-:Y:S01]  /*48b0*/  FMUL.FTZ R17, R196, R17 ;  /* 0x00000011c4117220 */ /* 0x000fe20000410000 */
[----:B------:R-:W-:Y:S01]  /*48c0*/  F2FP.BF16.F32.PACK_AB R21, R21, R5 ;  /* 0x000000051515723e */ /* 0x000fe200000010ff */
[C---:B---3--:R-:W-:Y:S01]  /*48d0*/  FADD.FTZ R5, -R177.reuse, R6 ;  /* 0x00000006b1057221 */ /* 0x048fe20000010100 */
[----:B------:R-:W-:Y:S01]  /*48e0*/  LOP3.LUT R2, R0, R3, RZ, 0x3c, !PT ;  /* 0x0000000300027212 */ /* 0x000fe200078e3cff */
[----:B------:R-:W-:Y:S01]  /*48f0*/  FADD.FTZ R0, -R177, R7 ;  /* 0x00000007b1007221 */ /* 0x000fe20000010100 */
[----:B------:R-:W-:Y:S02]  /*4900*/  FSEL R16, R16, R180, P6 ;  /* 0x000000b410107208 */ /* 0x000fe40003000000 */
[----:B------:R-:W-:Y:S02]  /*4910*/  FSETP.GE.FTZ.AND P6, PT, R185, RZ, PT ;  /* 0x000000ffb900720b */ /* 0x000fe40003fd6000 */
[----:B------:R-:W-:Y:S01]  /*4920*/  FSETP.GE.FTZ.AND P4, PT, R231, RZ, PT ;  /* 0x000000ffe700720b */ /* 0x000fe20003f96000 */
[----:B------:R-:W-:Y:S01]  /*4930*/  FMUL.FTZ R16, R197, R16 ;  /* 0x00000010c5107220 */ /* 0x000fe20000410000 */
[----:B------:R-:W-:Y:S02]  /*4940*/  FSETP.GE.FTZ.AND P3, PT, R229, RZ, PT ;  /* 0x000000ffe500720b */ /* 0x000fe40003f76000 */
[----:B------:R-:W-:Y:S01]  /*4950*/  FSEL R6, R32, R180, P6 ;  /* 0x000000b420067208 */ /* 0x000fe20003000000 */
[----:B------:R-:W-:Y:S01]  /*4960*/  @P5 FADD.FTZ R180, -R180, R33 ;  /* 0x00000021b4b45221 */ /* 0x000fe20000010100 */
[-C--:B------:R-:W-:Y:S02]  /*4970*/  FSEL R5, R5, R177.reuse, P4 ;  /* 0x000000b105057208 */ /* 0x080fe40002000000 */
[----:B------:R-:W-:Y:S01]  /*4980*/  FSEL R0, R0, R177, P3 ;  /* 0x000000b100007208 */ /* 0x000fe20001800000 */
[----:B------:R-:W-:Y:S01]  /*4990*/  FMUL.FTZ R180, R184, R180 ;  /* 0x000000b4b8b47220 */ /* 0x000fe20000410000 */
[----:B------:R-:W-:Y:S01]  /*49a0*/  F2FP.BF16.F32.PACK_AB R3, R164, R224 ;  /* 0x000000e0a403723e */ /* 0x000fe200000010ff */
[----:B------:R-:W-:Y:S01]  /*49b0*/  FMUL.FTZ R164, R185, R6 ;  /* 0x00000006b9a47220 */ /* 0x000fe20000410000 */
[----:B------:R-:W-:Y:S01]  /*49c0*/  F2FP.BF16.F32.PACK_AB R20, R17, R16 ;  /* 0x000000101114723e */ /* 0x000fe200000010ff */
[----:B------:R-:W-:Y:S01]  /*49d0*/  FMUL.FTZ R33, R231, R5 ;  /* 0x00000005e7217220 */ /* 0x000fe20000410000 */
[----:B------:R-:W-:Y:S01]  /*49e0*/  FMUL.FTZ R32, R229, R0 ;  /* 0x00000000e5207220 */ /* 0x000fe20000410000 */
        /* <DEDUP_REMOVED lines=26> */
.L_x_931:
[----:B------:R2:W-:Y:S01]  /*4b90*/  STS [R188+0x1c000], R3 ;  /* 0x01c00003bc007388 */ /* 0x0005e20000000800 */
[----:B------:R-:W-:Y:S01]  /*4ba0*/  FADD.FTZ R0, -R177, R19 ;  /* 0x00000013b1007221 */ /* 0x000fe20000010100 */
[----:B------:R-:W-:Y:S01]  /*4bb0*/  FSETP.GE.FTZ.AND P4, PT, R207, RZ, PT ;  /* 0x000000ffcf00720b */ /* 0x000fe20003f96000 */
[----:B------:R-:W-:Y:S01]  /*4bc0*/  FADD.FTZ R22, -R177, R22 ;  /* 0x00000016b1167221 */ /* 0x000fe20000010100 */
[----:B------:R-:W-:Y:S01]  /*4bd0*/  FSETP.GE.FTZ.AND P3, PT, R203, RZ, PT ;  /* 0x000000ffcb00720b */ /* 0x000fe20003f76000 */
[----:B------:R-:W-:Y:S01]  /*4be0*/  FADD.FTZ R23, -R177, R23 ;  /* 0x00000017b1177221 */ /* 0x000fe20000010100 */
[----:B------:R-:W-:Y:S01]  /*4bf0*/  FSETP.GE.FTZ.AND P5, PT, R199, RZ, PT ;  /* 0x000000ffc700720b */ /* 0x000fe20003fb6000 */
[----:B------:R-:W-:Y:S01]  /*4c00*/  FADD.FTZ R34, -R177, R34 ;  /* 0x00000022b1227221 */ /* 0x000fe20000010100 */
[----:B------:R-:W-:Y:S01]  /*4c10*/  FSEL R0, R0, R177, P3 ;  /* 0x000000b100007208 */ /* 0x000fe20001800000 */
[----:B-----5:R-:W-:Y:S01]  /*4c20*/  FADD.FTZ R8, -R176, R8 ;  /* 0x00000008b0087221 */ /* 0x020fe20000010100 */
[----:B------:R-:W-:Y:S01]  /*4c30*/  F2FP.BF16.F32.PACK_AB R5, R32, R33 ;  /* 0x000000212005723e */ /* 0x000fe200000010ff */
[----:B------:R-:W-:Y:S01]  /*4c40*/  FADD.FTZ R9, -R176, R9 ;  /* 0x00000009b0097221 */ /* 0x000fe20000010100 */
[----:B------:R-:W-:Y:S01]  /*4c50*/  FSETP.GE.FTZ.AND P3, PT, R186, RZ, PT ;  /* 0x000000ffba00720b */ /* 0x000fe20003f76000 */
[C---:B------:R-:W-:Y:S01]  /*4c60*/  FADD.FTZ R12, -R176.reuse, R12 ;  /* 0x0000000cb00c7221 */ /* 0x040fe20000010100 */
[C---:B------:R-:W-:Y:S01]  /*4c70*/  FSETP.GE.FTZ.AND P6, PT, R233.reuse, RZ, PT ;  /* 0x000000ffe900720b */ /* 0x040fe20003fd6000 */
[----:B------:R3:W-:Y:S01]  /*4c80*/  STS [R188+0x1c400], R5 ;  /* 0x01c40005bc007388 */ /* 0x0007e20000000800 */
[C---:B------:R-:W-:Y:S01]  /*4c90*/  FADD.FTZ R24, -R176.reuse, R24 ;  /* 0x00000018b0187221 */ /* 0x040fe20000010100 */
[----:B------:R-:W-:Y:S01]  /*4ca0*/  FADD.FTZ R25, -R176, R25 ;  /* 0x00000019b0197221 */ /* 0x000fe20000010100 */
[----:B------:R-:W-:Y:S01]  /*4cb0*/  FSEL R8, R8, R176, P6 ;  /* 0x000000b008087208 */ /* 0x000fe20003000000 */
[----:B------:R-:W-:Y:S01]  /*4cc0*/  FADD.FTZ R28, -R176, R28 ;  /* 0x0000001cb01c7221 */ /* 0x000fe20000010100 */
[----:B------:R-:W-:Y:S01]  /*4cd0*/  FSETP.GE.FTZ.AND P6, PT, R204, RZ, PT ;  /* 0x000000ffcc00720b */ /* 0x000fe20003fd6000 */
[C---:B------:R-:W-:Y:S01]  /*4ce0*/  FADD.FTZ R11, -R4.reuse, R11 ;  /* 0x0000000b040b7221 */ /* 0x040fe20000010100 */
[----:B------:R-:W-:Y:S01]  /*4cf0*/  FADD.FTZ R15, -R4, R15 ;  /* 0x0000000f040f7221 */ /* 0x000fe20000010100 */
[----:B------:R-:W-:Y:S01]  /*4d00*/  FMUL.FTZ R8, R233, R8 ;  /* 0x00000008e9087220 */ /* 0x000fe20000410000 */
[----:B------:R-:W-:Y:S01]  /*4d10*/  FSEL R24, R24, R176, P6 ;  /* 0x000000b018187208 */ /* 0x000fe20003000000 */
[----:B--2---:R-:W-:Y:S01]  /*4d20*/  FADD.FTZ R3, -R177, R18 ;  /* 0x00000012b1037221 */ /* 0x004fe20000010100 */
[----:B------:R-:W-:Y:S01]  /*4d30*/  FADD.FTZ R26, -R4, R26 ;  /* 0x0000001a041a7221 */ /* 0x000fe20000010100 */
[----:B------:R-:W-:Y:S02]  /*4d40*/  FSETP.GE.FTZ.AND P6, PT, R223, RZ, PT ;  /* 0x000000ffdf00720b */ /* 0x000fe40003fd6000 */
[----:B------:R-:W-:Y:S01]  /*4d50*/  FMUL.FTZ R24, R204, R24 ;  /* 0x00000018cc187220 */ /* 0x000fe20000410000 */
[----:B------:R-:W-:Y:S02]  /*4d60*/  FSEL R3, R3, R177, P4 ;  /* 0x000000b103037208 */ /* 0x000fe40002000000 */
[----:B------:R-:W-:Y:S02]  /*4d70*/  FSETP.GE.FTZ.AND P4, PT, R198, RZ, PT ;  /* 0x000000ffc600720b */ /* 0x000fe40003f96000 */
[----:B-1----:R-:W-:Y:S01]  /*4d80*/  F2FP.BF16.F32.PACK_AB R17, R180, R164 ;  /* 0x000000a4b411723e */ /* 0x002fe200000010ff */
[----:B------:R-:W-:Y:S01]  /*4d90*/  FMUL.FTZ R7, R207, R3 ;  /* 0x00000003cf077220 */ /* 0x000fe20000410000 */
[----:B------:R-:W-:Y:S01]  /*4da0*/  FMUL.FTZ R3, R203, R0 ;  /* 0x00000000cb037220 */ /* 0x000fe20000410000 */
[-C--:B------:R-:W-:Y:S01]  /*4db0*/  FSEL R0, R22, R177.reuse, P5 ;  /* 0x000000b116007208 */ /* 0x080fe20002800000 */
[----:B------:R-:W-:Y:S01]  /*4dc0*/  IMAD.MOV.U32 R22, RZ, RZ, 0x10 ;  /* 0x00000010ff167424 */ /* 0x000fe200078e00ff */
[----:B------:R-:W-:Y:S02]  /*4dd0*/  FSEL R23, R23, R177, P4 ;  /* 0x000000b117177208 */ /* 0x000fe40002000000 */
[----:B------:R-:W-:Y:S01]  /*4de0*/  FSETP.GE.FTZ.AND P4, PT, R187, RZ, PT ;  /* 0x000000ffbb00720b */ /* 0x000fe20003f96000 */
[----:B------:R-:W-:Y:S01]  /*4df0*/  FMUL.FTZ R6, R199, R0 ;  /* 0x00000000c7067220 */ /* 0x000fe20000410000 */
[----:B------:R-:W-:Y:S01]  /*4e00*/  SEL R22, R22, 0xfffffff0, !P0 ;  /* 0xfffffff016167807 */ /* 0x000fe20004000000 */
[----:B------:R-:W-:Y:S01]  /*4e10*/  FMUL.FTZ R16, R198, R23 ;  /* 0x00000017c6107220 */ /* 0x000fe20000410000 */
[----:B------:R-:W-:Y:S02]  /*4e20*/  F2FP.BF16.F32.PACK_AB R0, R3, R7 ;  /* 0x000000070300723e */ /* 0x000fe400000010ff */
[----:B------:R-:W-:Y:S01]  /*4e30*/  FSETP.GE.FTZ.AND P5, PT, R232, RZ, PT ;  /* 0x000000ffe800720b */ /* 0x000fe20003fb6000 */
[----:B------:R-:W-:Y:S01]  /*4e40*/  IMAD.IADD R3, R188, 0x1, R22 ;  /* 0x00000001bc037824 */ /* 0x000fe200078e0216 */
[----:B------:R-:W-:Y:S01]  /*4e50*/  FSEL R34, R34, R177, P4 ;  /* 0x000000b122227208 */ /* 0x000fe20002000000 */
[----:B------:R-:W-:Y:S01]  /*4e60*/  @P3 FADD.FTZ R177, -R177, R35 ;  /* 0x00000023b1b13221 */ /* 0x000fe20000010100 */
[----:B------:R-:W-:Y:S02]  /*4e70*/  FSETP.GE.FTZ.AND P4, PT, R227, RZ, PT ;  /* 0x000000ffe300720b */ /* 0x000fe40003f96000 */
[----:B------:R1:W-:Y:S01]  /*4e80*/  STS [R3+0x1c400], R0 ;  /* 0x01c4000003007388 */ /* 0x0003e20000000800 */
[----:B------:R-:W-:Y:S01]  /*4e90*/  FSEL R9, R9, R176, P5 ;  /* 0x000000b009097208 */ /* 0x000fe20002800000 */
[----:B------:R-:W-:Y:S01]  /*4ea0*/  FMUL.FTZ R34, R187, R34 ;  /* 0x00000022bb227220 */ /* 0x000fe20000410000 */
[----:B------:R-:W-:Y:S01]  /*4eb0*/  FSETP.GE.FTZ.AND P3, PT, R226, RZ, PT ;  /* 0x000000ffe200720b */ /* 0x000fe20003f76000 */
[----:B------:R-:W-:Y:S01]  /*4ec0*/  STS [R3+0x1c000], R20 ;  /* 0x01c0001403007388 */ /* 0x000fe20000000800 */
[----:B---3--:R-:W-:Y:S01]  /*4ed0*/  FSEL R5, R12, R176, P4 ;  /* 0x000000b00c057208 */ /* 0x008fe20002000000 */
[----:B------:R-:W-:Y:S01]  /*4ee0*/  FMUL.FTZ R9, R232, R9 ;  /* 0x00000009e8097220 */ /* 0x000fe20000410000 */
[----:B------:R-:W-:Y:S01]  /*4ef0*/  F2FP.BF16.F32.PACK_AB R16, R16, R6 ;  /* 0x000000061010723e */ /* 0x000fe200000010ff */
[----:B------:R-:W-:Y:S01]  /*4f00*/  FMUL.FTZ R177, R186, R177 ;  /* 0x000000b1bab17220 */ /* 0x000fe20000410000 */
[----:B------:R-:W-:Y:S01]  /*4f10*/  FSETP.GE.FTZ.AND P5, PT, R202, RZ, PT ;  /* 0x000000ffca00720b */ /* 0x000fe20003fb6000 */
[----:B------:R-:W-:Y:S01]  /*4f20*/  FMUL.FTZ R6, R227, R5 ;  /* 0x00000005e3067220 */ /* 0x000fe20000410000 */
[----:B------:R-:W-:Y:S02]  /*4f30*/  FSETP.GE.FTZ.AND P4, PT, R192, RZ, PT ;  /* 0x000000ffc000720b */ /* 0x000fe40003f96000 */
[-C--:B------:R-:W-:Y:S02]  /*4f40*/  FSEL R25, R25, R176.reuse, P5 ;  /* 0x000000b019197208 */ /* 0x080fe40002800000 */
[----:B------:R-:W-:Y:S02]  /*4f50*/  FSEL R28, R28, R176, P4 ;  /* 0x000000b01c1c7208 */ /* 0x000fe40002000000 */
[----:B------:R-:W-:Y:S02]  /*4f60*/  FSETP.GE.FTZ.AND P4, PT, R235, RZ, PT ;  /* 0x000000ffeb00720b */ /* 0x000fe40003f96000 */
[----:B------:R-:W-:Y:S01]  /*4f70*/  FSETP.GE.FTZ.AND P5, PT, R230, RZ, PT ;  /* 0x000000ffe600720b */ /* 0x000fe20003fb6000 */
[----:B------:R-:W-:Y:S01]  /*4f80*/  FMUL.FTZ R28, R192, R28 ;  /* 0x0000001cc01c7220 */ /* 0x000fe20000410000 */
[----:B------:R-:W-:Y:S01]  /*4f90*/  F2FP.BF16.F32.PACK_AB R12, R177, R34 ;  /* 0x00000022b10c723e */ /* 0x000fe200000010ff */
[----:B-1----:R-:W-:Y:S05]  /*4fa0*/  FADD.FTZ R0, -R176, R13 ;  /* 0x0000000db0007221 */ /* 0x002fea0000010100 */
[----:B------:R-:W-:Y:S02]  /*4fb0*/  FSEL R0, R0, R176, P3 ;  /* 0x000000b000007208 */ /* 0x000fe40001800000 */
[----:B------:R-:W-:Y:S03]  /*4fc0*/  FSETP.GE.FTZ.AND P3, PT, R190, RZ, PT ;  /* 0x000000ffbe00720b */ /* 0x000fe60003f76000 */
[----:B------:R-:W-:Y:S01]  /*4fd0*/  FMUL.FTZ R5, R226, R0 ;  /* 0x00000000e2057220 */ /* 0x000fe20000410000 */
[----:B------:R-:W-:Y:S01]  /*4fe0*/  F2FP.BF16.F32.PACK_AB R0, R9, R8 ;  /* 0x000000080900723e */ /* 0x000fe200000010ff */
[----:B------:R-:W-:Y:S03]  /*4ff0*/  FMUL.FTZ R9, R202, R25 ;  /* 0x00000019ca097220 */ /* 0x000fe60000410000 */
[----:B------:R-:W-:Y:S01]  /*5000*/  F2FP.BF16.F32.PACK_AB R8, R5, R6 ;  /* 0x000000060508723e */ /* 0x000fe200000010ff */
[----:B------:R1:W-:Y:S01]  /*5010*/  STS [R188+0x1d000], R0 ;  /* 0x01d00000bc007388 */ /* 0x0003e20000000800 */
[C---:B------:R-:W-:Y:S01]  /*5020*/  FADD.FTZ R5, -R4.reuse, R10 ;  /* 0x0000000a04057221 */ /* 0x040fe20000010100 */
[----:B------:R-:W-:Y:S01]  /*5030*/  FADD.FTZ R6, -R4, R14 ;  /* 0x0000000e04067221 */ /* 0x000fe20000010100 */
[----:B------:R-:W-:Y:S01]  /*5040*/  F2FP.BF16.F32.PACK_AB R9, R9, R24 ;  /* 0x000000180909723e */ /* 0x000fe200000010ff */
[----:B------:R-:W-:Y:S01]  /*5050*/  @P3 FADD.FTZ R176, -R176, R29 ;  /* 0x0000001db0b03221 */ /* 0x000fe20000010100 */
[----:B------:R-:W-:Y:S02]  /*5060*/  FSETP.GE.FTZ.AND P3, PT, R234, RZ, PT ;  /* 0x000000ffea00720b */ /* 0x000fe40003f76000 */
[----:B------:R-:W-:Y:S01]  /*5070*/  FSEL R5, R5, R4, P4 ;  /* 0x0000000405057208 */ /* 0x000fe20002000000 */
[----:B------:R-:W-:Y:S01]  /*5080*/  FMUL.FTZ R176, R190, R176 ;  /* 0x000000b0beb07220 */ /* 0x000fe20000410000 */
[-C--:B------:R-:W-:Y:S02]  /*5090*/  FSEL R11, R11, R4.reuse, P3 ;  /* 0x000000040b0b7208 */ /* 0x080fe40001800000 */
[----:B------:R-:W-:Y:S01]  /*50a0*/  FSETP.GE.FTZ.AND P3, PT, R194, RZ, PT ;  /* 0x000000ffc200720b */ /* 0x000fe20003f76000 */
[----:B------:R-:W-:Y:S01]  /*50b0*/  FMUL.FTZ R19, R235, R5 ;  /* 0x00000005eb137220 */ /* 0x000fe20000410000 */
[----:B------:R-:W-:Y:S01]  /*50c0*/  FSETP.GE.FTZ.AND P4, PT, R228, RZ, PT ;  /* 0x000000ffe400720b */ /* 0x000fe20003f96000 */
[----:B------:R-:W-:Y:S01]  /*50d0*/  FADD.FTZ R5, -R4, R27 ;  /* 0x0000001b04057221 */ /* 0x000fe20000010100 */
[-C--:B------:R-:W-:Y:S01]  /*50e0*/  FSEL R6, R6, R4.reuse, P5 ;  /* 0x0000000406067208 */ /* 0x080fe20002800000 */
[----:B------:R-:W-:Y:S01]  /*50f0*/  FMUL.FTZ R18, R234, R11 ;  /* 0x0000000bea127220 */ /* 0x000fe20000410000 */
[----:B------:R-:W-:Y:S01]  /*5100*/  FSEL R14, R15, R4, P4 ;  /* 0x000000040f0e7208 */ /* 0x000fe20002000000 */
[----:B------:R-:W-:Y:S01]  /*5110*/  IMAD R235, R240, UR7, RZ ;  /* 0x00000007f0eb7c24 */ /* 0x000fe2000f8e02ff */
[----:B------:R-:W-:Y:S01]  /*5120*/  FSETP.GE.FTZ.AND P5, PT, R222, RZ, PT ;  /* 0x000000ffde00720b */ /* 0x000fe20003fb6000 */
[----:B------:R-:W-:Y:S01]  /*5130*/  FMUL.FTZ R15, R230, R6 ;  /* 0x00000006e60f7220 */ /* 0x000fe20000410000 */
[----:B------:R-:W-:Y:S01]  /*5140*/  FSETP.GE.FTZ.AND P4, PT, R195, RZ, PT ;  /* 0x000000ffc300720b */ /* 0x000fe20003f96000 */
[----:B------:R-:W-:Y:S01]  /*5150*/  FMUL.FTZ R14, R228, R14 ;  /* 0x0000000ee40e7220 */ /* 0x000fe20000410000 */
[-C--:B------:R-:W-:Y:S01]  /*5160*/  FSEL R6, R26, R4.reuse, P6 ;  /* 0x000000041a067208 */ /* 0x080fe20003000000 */
[----:B-1----:R-:W-:Y:S01]  /*5170*/  FADD.FTZ R0, -R4, R30 ;  /* 0x0000001e04007221 */ /* 0x002fe20000010100 */
[----:B------:R-:W-:Y:S03]  /*5180*/  FSEL R5, R5, R4, P5 ;  /* 0x0000000405057208 */ /* 0x000fe60002800000 */
[----:B------:R-:W-:Y:S01]  /*5190*/  FMUL.FTZ R13, R223, R6 ;  /* 0x00000006df0d7220 */ /* 0x000fe20000410000 */
[----:B------:R-:W-:Y:S02]  /*51a0*/  F2FP.BF16.F32.PACK_AB R10, R176, R28 ;  /* 0x0000001cb00a723e */ /* 0x000fe400000010ff */
[----:B------:R-:W-:Y:S01]  /*51b0*/  FSEL R0, R0, R4, P4 ;  /* 0x0000000400007208 */ /* 0x000fe20002000000 */
[----:B------:R-:W-:Y:S01]  /*51c0*/  @P3 FADD.FTZ R4, -R4, R31 ;  /* 0x0000001f04043221 */ /* 0x000fe20000010100 */
[----:B------:R-:W-:Y:S01]  /*51d0*/  FMUL.FTZ R6, R222, R5 ;  /* 0x00000005de067220 */ /* 0x000fe20000410000 */
[----:B------:R-:W-:Y:S02]  /*51e0*/  F2FP.BF16.F32.PACK_AB R5, R14, R15 ;  /* 0x0000000f0e05723e */ /* 0x000fe400000010ff */
[----:B------:R-:W-:Y:S01]  /*51f0*/  FMUL.FTZ R7, R194, R4 ;  /* 0x00000004c2077220 */ /* 0x000fe20000410000 */
[----:B------:R-:W-:Y:S01]  /*5200*/  F2FP.BF16.F32.PACK_AB R4, R18, R19 ;  /* 0x000000131204723e */ /* 0x000fe200000010ff */
[----:B------:R-:W-:Y:S01]  /*5210*/  FMUL.FTZ R11, R195, R0 ;  /* 0x00000000c30b7220 */ /* 0x000fe20000410000 */
[----:B------:R-:W-:Y:S02]  /*5220*/  F2FP.BF16.F32.PACK_AB R6, R6, R13 ;  /* 0x0000000d0606723e */ /* 0x000fe400000010ff */
[----:B------:R-:W-:Y:S01]  /*5230*/  LOP3.LUT R0, R219, 0x30, R216, 0xf8, !PT ;  /* 0x00000030db007812 */ /* 0x000fe200078ef8d8 */
[----:B------:R1:W-:Y:S01]  /*5240*/  STS [R188+0x1d400], R4 ;  /* 0x01d40004bc007388 */ /* 0x0003e20000000800 */
[----:B------:R-:W-:Y:S02]  /*5250*/  F2FP.BF16.F32.PACK_AB R7, R7, R11 ;  /* 0x0000000b0707723e */ /* 0x000fe400000010ff */
[----:B------:R-:W-:Y:S01]  /*5260*/  LOP3.LUT R0, R0, 0x1c0, R217, 0xf8, !PT ;  /* 0x000001c000007812 */ /* 0x000fe200078ef8d9 */
[----:B------:R-:W-:Y:S03]  /*5270*/  STS [R3+0x1d000], R8 ;  /* 0x01d0000803007388 */ /* 0x000fe60000000800 */
[----:B------:R-:W-:Y:S01]  /*5280*/  LOP3.LUT R0, R0, R214, RZ, 0x3c, !PT ;  /* 0x000000d600007212 */ /* 0x000fe200078e3cff */
[----:B------:R2:W-:Y:S04]  /*5290*/  STS [R3+0x1d400], R5 ;  /* 0x01d4000503007388 */ /* 0x0005e80000000800 */
[----:B------:R-:W-:Y:S04]  /*52a0*/  STS [R189+-0x4000], R21 ;  /* 0xffc00015bd007388 */ /* 0x000fe80000000800 */
[----:B------:R-:W-:Y:S01]  /*52b0*/  STS [R189+-0x3c00], R16 ;  /* 0xffc40010bd007388 */ /* 0x000fe20000000800 */
[----:B-1----:R-:W-:Y:S05]  /*52c0*/  IMAD.IADD R4, R22, 0x1, R189 ;  /* 0x0000000116047824 */ /* 0x002fea00078e02bd */
[----:B------:R-:W-:Y:S01]  /*52d0*/  STS [R4+-0x4000], R17 ;  /* 0xffc0001104007388 */ /* 0x000fe20000000800 */
[----:B--2---:R-:W-:Y:S03]  /*52e0*/  LOP3.LUT R3, R0, 0x200, R220, 0xf8, !PT ;  /* 0x0000020000037812 */ /* 0x004fe600078ef8dc */
[----:B------:R-:W-:Y:S01]  /*52f0*/  STS [R4+-0x3c00], R12 ;  /* 0xffc4000c04007388 */ /* 0x000fe20000000800 */
[----:B------:R-:W-:Y:S02]  /*5300*/  LOP3.LUT R0, R2, 0x200, R217, 0xf8, !PT ;  /* 0x0000020002007812 */ /* 0x000fe400078ef8d9 */
[----:B------:R-:W-:Y:S01]  /*5310*/  LEA R3, R3, UR4, 0x1 ;  /* 0x0000000403037c11 */ /* 0x000fe2000f8e08ff */
[----:B------:R-:W-:Y:S01]  /*5320*/  STS [R189+-0x3000], R9 ;  /* 0xffd00009bd007388 */ /* 0x000fe20000000800 */
[----:B------:R-:W-:Y:S03]  /*5330*/  LEA R180, R0, UR4, 0x1 ;  /* 0x0000000400b47c11 */ /* 0x000fe6000f8e08ff */
[----:B------:R-:W-:Y:S02]  /*5340*/  STS [R189+-0x2c00], R6 ;  /* 0xffd40006bd007388 */ /* 0x000fe40000000800 */
[----:B------:R-:W-:Y:S02]  /*5350*/  IMAD.IADD R0, R180, 0x1, R213 ;  /* 0x00000001b4007824 */ /* 0x000fe400078e02d5 */
        /* <DEDUP_REMOVED lines=123> */
.L_x_932:
        /* <DEDUP_REMOVED lines=16> */
[----:B------:R-:W-:Y:S01]  /*5c10*/  LDSM.16.M88.4 R176, [R201+0x1d000] ;  /* 0x01d00000c9b0783b */ /* 0x000fe20000000200 */
[----:B------:R-:W-:Y:S01]  /*5c20*/  VIADD R243, R243, 0xfffffffc ;  /* 0xfffffffcf3f37836 */ /* 0x000fe20000000000 */
[----:B------:R-:W-:Y:S03]  /*5c30*/  LOP3.LUT R0, R0, R214, RZ, 0x3c, !PT ;  /* 0x000000d600007212 */ /* 0x000fe600078e3cff */
[----:B------:R-:W2:Y:S01]  /*5c40*/  LDL R234, [R1] ;  /* 0x0000000001ea7983 */ /* 0x000ea20000100800 */
[----:B------:R-:W-:Y:S04]  /*5c50*/  LOP3.LUT R0, R0, 0x200, R217, 0xf8, !PT ;  /* 0x0000020000007812 */ /* 0x000fe800078ef8d9 */
[----:B------:R-:W-:Y:S05]  /*5c60*/  LEA R0, R0, UR4, 0x1 ;  /* 0x0000000400007c11 */ /* 0x000fea000f8e08ff */
[----:B------:R-:W1:Y:S05]  /*5c70*/  LDSM.16.MT88.4 R16, [R0+0xc000] ;  /* 0x00c000000010783b */ /* 0x000e6a0000004200 */
[----:B------:R-:W3:Y:S05]  /*5c80*/  LDSM.16.MT88.4 R164, [R0+0x10000] ;  /* 0x0100000000a4783b */ /* 0x000eea0000004200 */
[----:B------:R-:W4:Y:S05]  /*5c90*/  LDSM.16.MT88.4 R172, [R0+0xc800] ;  /* 0x00c8000000ac783b */ /* 0x000f2a0000004200 */
[----:B------:R-:W4:Y:S05]  /*5ca0*/  LDSM.16.MT88.4 R180, [R0+0x10800] ;  /* 0x0108000000b4783b */ /* 0x000f2a0000004200 */
[----:B------:R-:W-:Y:S05]  /*5cb0*/  LDSM.16.MT88.4 R184, [R0+0xd000] ;  /* 0x00d0000000b8783b */ /* 0x000fea0000004200 */
[----:B------:R-:W-:Y:S01]  /*5cc0*/  LDSM.16.MT88.4 R196, [R0+0xd800] ;  /* 0x00d8000000c4783b */ /* 0x000fe20000004200 */
[-C--:B-1----:R-:W-:Y:S08]  /*5cd0*/  HMMA.16816.F32.BF16 R4, R32, R16.reuse, RZ ;  /* 0x000000102004723c */ /* 0x082ff000000418ff */
[C---:B------:R-:W-:Y:S08]  /*5ce0*/  HMMA.16816.F32.BF16 R8, R28.reuse, R16, RZ ;  /* 0x000000101c08723c */ /* 0x040ff000000418ff */
[-C--:B------:R-:W-:Y:S08]  /*5cf0*/  HMMA.16816.F32.BF16 R12, R28, R18.reuse, RZ ;  /* 0x000000121c0c723c */ /* 0x080ff000000418ff */
[C---:B------:R-:W-:Y:S08]  /*5d00*/  HMMA.16816.F32.BF16 R16, R32.reuse, R18, RZ ;  /* 0x000000122010723c */ /* 0x040ff000000418ff */
[-C--:B---3--:R-:W-:Y:S08]  /*5d10*/  HMMA.16816.F32.BF16 R20, R32, R164.reuse, RZ ;  /* 0x000000a42014723c */ /* 0x088ff000000418ff */
        /* <DEDUP_REMOVED lines=9> */
[-C--:B----4-:R-:W-:Y:S08]  /*5db0*/  HMMA.16816.F32.BF16 R4, R168, R172.reuse, R4 ;  /* 0x000000aca804723c */ /* 0x090ff00000041804 */
[C---:B------:R-:W-:Y:S08]  /*5dc0*/  HMMA.16816.F32.BF16 R8, R176.reuse, R172, R8 ;  /* 0x000000acb008723c */ /* 0x040ff00000041808 */
[-C--:B------:R-:W-:Y:S08]  /*5dd0*/  HMMA.16816.F32.BF16 R12, R176, R174.reuse, R12 ;  /* 0x000000aeb00c723c */ /* 0x080ff0000004180c */
[C---:B------:R-:W-:Y:S01]  /*5de0*/  HMMA.16816.F32.BF16 R16, R168.reuse, R174, R16 ;  /* 0x000000aea810723c */ /* 0x040fe20000041810 */
[----:B------:R-:W3:Y:S07]  /*5df0*/  LDSM.16.MT88.4 R172, [R0+0x11000] ;  /* 0x0110000000ac783b */ /* 0x000eee0000004200 */
[-C--:B------:R-:W-:Y:S08]  /*5e00*/  HMMA.16816.F32.BF16 R20, R168, R180.reuse, R20 ;  /* 0x000000b4a814723c */ /* 0x080ff00000041814 */
[C---:B------:R-:W-:Y:S08]  /*5e10*/  HMMA.16816.F32.BF16 R24, R176.reuse, R180, R24 ;  /* 0x000000b4b018723c */ /* 0x040ff00000041818 */
[-C--:B------:R-:W-:Y:S01]  /*5e20*/  HMMA.16816.F32.BF16 R28, R176, R182.reuse, R28 ;  /* 0x000000b6b01c723c */ /* 0x080fe2000004181c */
[----:B------:R-:W4:Y:S07]  /*5e30*/  LDSM.16.M88.4 R176, [R204+0x15000] ;  /* 0x01500000ccb0783b */ /* 0x000f2e0000000200 */
[----:B------:R-:W-:Y:S01]  /*5e40*/  HMMA.16816.F32.BF16 R32, R168, R182, R32 ;  /* 0x000000b6a820723c */ /* 0x000fe20000041820 */
[----:B------:R-:W4:Y:S05]  /*5e50*/  LDSM.16.MT88.4 R168, [R0+0x11800] ;  /* 0x0118000000a8783b */ /* 0x000f2a0000004200 */
[----:B------:R-:W-:Y:S02]  /*5e60*/  LDSM.16.M88.4 R180, [R200+0x1f000] ;  /* 0x01f00000c8b4783b */ /* 0x000fe40000000200 */
[-C--:B-1----:R-:W-:Y:S08]  /*5e70*/  HMMA.16816.F32.BF16 R4, R164, R184.reuse, R4 ;  /* 0x000000b8a404723c */ /* 0x082ff00000041804 */
[C---:B------:R-:W-:Y:S08]  /*5e80*/  HMMA.16816.F32.BF16 R8, R188.reuse, R184, R8 ;  /* 0x000000b8bc08723c */ /* 0x040ff00000041808 */
[-C--:B------:R-:W-:Y:S08]  /*5e90*/  HMMA.16816.F32.BF16 R12, R188, R186.reuse, R12 ;  /* 0x000000babc0c723c */ /* 0x080ff0000004180c */
[C---:B------:R-:W-:Y:S01]  /*5ea0*/  HMMA.16816.F32.BF16 R16, R164.reuse, R186, R16 ;  /* 0x000000baa410723c */ /* 0x040fe20000041810 */
[----:B------:R-:W-:Y:S07]  /*5eb0*/  LDSM.16.MT88.4 R184, [R0+0x12000] ;  /* 0x0120000000b8783b */ /* 0x000fee0000004200 */
[-C--:B---3--:R-:W-:Y:S08]  /*5ec0*/  HMMA.16816.F32.BF16 R20, R164, R172.reuse, R20 ;  /* 0x000000aca414723c */ /* 0x088ff00000041814 */
[C---:B------:R-:W-:Y:S08]  /*5ed0*/  HMMA.16816.F32.BF16 R24, R188.reuse, R172, R24 ;  /* 0x000000acbc18723c */ /* 0x040ff00000041818 */
[-C--:B------:R-:W-:Y:S01]  /*5ee0*/  HMMA.16816.F32.BF16 R28, R188, R174.reuse, R28 ;  /* 0x000000aebc1c723c */ /* 0x080fe2000004181c */
[----:B------:R-:W-:Y:S07]  /*5ef0*/  LDSM.16.M88.4 R188, [R201+0x1e000] ;  /* 0x01e00000c9bc783b */ /* 0x000fee0000000200 */
[----:B------:R-:W-:Y:S01]  /*5f00*/  HMMA.16816.F32.BF16 R32, R164, R174, R32 ;  /* 0x000000aea420723c */ /* 0x000fe20000041820 */
[----:B------:R-:W-:Y:S05]  /*5f10*/  LDSM.16.M88.4 R164, [R200+0x1e000] ;  /* 0x01e00000c8a4783b */ /* 0x000fea0000000200 */
[----:B------:R-:W1:Y:S02]  /*5f20*/  LDSM.16.MT88.4 R172, [R0+0xe000] ;  /* 0x00e0000000ac783b */ /* 0x000e640000004200 */
[-C--:B------:R-:W-:Y:S03]  /*5f30*/  HMMA.16816.F32.BF16 R4, R192, R196.reuse, R4 ;  /* 0x000000c4c004723c */ /* 0x080fe60000041804 */
[----:B------:R-:W-:Y:S05]  /*5f40*/  LDSM.16.M88.4 R200, [R201+0x1f000] ;  /* 0x01f00000c9c8783b */ /* 0x000fea0000000200 */
[C---:B----4-:R-:W-:Y:S08]  /*5f50*/  HMMA.16816.F32.BF16 R8, R176.reuse, R196, R8 ;  /* 0x000000c4b008723c */ /* 0x050ff00000041808 */
[-C--:B------:R-:W-:Y:S08]  /*5f60*/  HMMA.16816.F32.BF16 R12, R176, R198.reuse, R12 ;  /* 0x000000c6b00c723c */ /* 0x080ff0000004180c */
[C---:B------:R-:W-:Y:S01]  /*5f70*/  HMMA.16816.F32.BF16 R16, R192.reuse, R198, R16 ;  /* 0x000000c6c010723c */ /* 0x040fe20000041810 */
[----:B------:R-:W3:Y:S07]  /*5f80*/  LDSM.16.MT88.4 R196, [R0+0xe800] ;  /* 0x00e8000000c4783b */ /* 0x000eee0000004200 */
[-C--:B------:R-:W-:Y:S08]  /*5f90*/  HMMA.16816.F32.BF16 R20, R192, R168.reuse, R20 ;  /* 0x000000a8c014723c */ /* 0x080ff00000041814 */
[C---:B------:R-:W-:Y:S08]  /*5fa0*/  HMMA.16816.F32.BF16 R24, R176.reuse, R168, R24 ;  /* 0x000000a8b018723c */ /* 0x040ff00000041818 */
[-C--:B------:R-:W-:Y:S01]  /*5fb0*/  HMMA.16816.F32.BF16 R28, R176, R170.reuse, R28 ;  /* 0x000000aab01c723c */ /* 0x080fe2000004181c */
[----:B------:R-:W-:Y:S05]  /*5fc0*/  IMAD.U32 R176, RZ, RZ, UR14 ;  /* 0x0000000effb07e24 */ /* 0x000fea000f8e00ff */
[----:B------:R-:W-:Y:S02]  /*5fd0*/  LEA.HI.X.SX32 R227, R176, R237, 0x2, P3 ;  /* 0x000000edb0e37211 */ /* 0x000fe400018f16ff */
[----:B------:R-:W-:Y:S01]  /*5fe0*/  HMMA.16816.F32.BF16 R32, R192, R170, R32 ;  /* 0x000000aac020723c */ /* 0x000fe20000041820 */
[----:B------:R-:W4:Y:S03]  /*5ff0*/  LDSM.16.MT88.4 R168, [R0+0x12800] ;  /* 0x0128000000a8783b */ /* 0x000f260000004200 */
[C---:B------:R-:W-:Y:S02]  /*6000*/  LEA R224, P3, R235.reuse, R226, 0x5 ;  /* 0x000000e2ebe07211 */ /* 0x040fe400078628ff */
[----:B------:R-:W-:Y:S02]  /*6010*/  LDSM.16.M88.4 R176, [R2+0x17000] ;  /* 0x0170000002b0783b */ /* 0x000fe40000000200 */
[-C--:B-1----:R-:W-:Y:S05]  /*6020*/  HMMA.16816.F32.BF16 R4, R164, R172.reuse, R4 ;  /* 0x000000aca404723c */ /* 0x082fea0000041804 */
[C---:B------:R-:W-:Y:S02]  /*6030*/  LEA.HI.X.SX32 R225, R235.reuse, R227, 0x5, P3 ;  /* 0x000000e3ebe17211 */ /* 0x040fe400018f2eff */
[C---:B------:R-:W-:Y:S01]  /*6040*/  LEA R222, P3, R235.reuse, R224, 0x5 ;  /* 0x000000e0ebde7211 */ /* 0x040fe200078628ff */
[C---:B------:R-:W-:Y:S04]  /*6050*/  HMMA.16816.F32.BF16 R8, R180.reuse, R172, R8 ;  /* 0x000000acb408723c */ /* 0x040fe80000041808 */
[C---:B------:R-:W-:Y:S04]  /*6060*/  LEA.HI.X.SX32 R223, R235.reuse, R225, 0x5, P3 ;  /* 0x000000e1ebdf7211 */ /* 0x040fe800018f2eff */
        /* <DEDUP_REMOVED lines=8> */
[----:B------:R1:W2:Y:S05]  /*60f0*/  LDSM.16.M88.4 R164, [R2+0x16000] ;  /* 0x0160000002a4783b */ /* 0x0002aa0000000200 */
[----:B------:R-:W-:Y:S02]  /*6100*/  LDSM.16.M88.4 R184, [R204+0x17000] ;  /* 0x01700000ccb8783b */ /* 0x000fe40000000200 */
[-C--:B---3--:R-:W-:Y:S08]  /*6110*/  HMMA.16816.F32.BF16 R4, R188, R196.reuse, R4 ;  /* 0x000000c4bc04723c */ /* 0x088ff00000041804 */
[C---:B------:R-:W-:Y:S08]  /*6120*/  HMMA.16816.F32.BF16 R8, R200.reuse, R196, R8 ;  /* 0x000000c4c808723c */ /* 0x040ff00000041808 */
[-C--:B------:R-:W-:Y:S03]  /*6130*/  HMMA.16816.F32.BF16 R12, R200, R198.reuse, R12 ;  /* 0x000000c6c80c723c */ /* 0x080fe6000004180c */
[----:B-1----:R-:W-:Y:S05]  /*6140*/  @P4 SHF.R.U32.HI R2, RZ, 0x2, R218 ;  /* 0x00000002ff024819 */ /* 0x002fea00000116da */
[C---:B------:R-:W-:Y:S08]  /*6150*/  HMMA.16816.F32.BF16 R16, R188.reuse, R198, R16 ;  /* 0x000000c6bc10723c */ /* 0x040ff00000041810 */
[-C--:B----4-:R-:W-:Y:S08]  /*6160*/  HMMA.16816.F32.BF16 R20, R188, R168.reuse, R20 ;  /* 0x000000a8bc14723c */ /* 0x090ff00000041814 */
[C---:B------:R-:W-:Y:S08]  /*6170*/  HMMA.16816.F32.BF16 R24, R200.reuse, R168, R24 ;  /* 0x000000a8c818723c */ /* 0x040ff00000041818 */
[-C--:B------:R-:W-:Y:S03]  /*6180*/  HMMA.16816.F32.BF16 R28, R200, R170.reuse, R28 ;  /* 0x000000aac81c723c */ /* 0x080fe6000004181c */
[C---:B------:R-:W-:Y:S04]  /*6190*/  LEA R202, P3, R235.reuse, R222, 0x5 ;  /* 0x000000deebca7211 */ /* 0x040fe800078628ff */
[C---:B------:R-:W-:Y:S01]  /*61a0*/  LEA.HI.X.SX32 R203, R235.reuse, R223, 0x5, P3 ;  /* 0x000000dfebcb7211 */ /* 0x040fe200018f2eff */
[----:B------:R-:W-:Y:S01]  /*61b0*/  HMMA.16816.F32.BF16 R32, R188, R170, R32 ;  /* 0x000000aabc20723c */ /* 0x000fe20000041820 */
[----:B------:R1:W-:Y:S03]  /*61c0*/  LDSM.16.M88.4 R168, [R204+0x16000] ;  /* 0x01600000cca8783b */ /* 0x0003e60000000200 */
[C---:B------:R-:W-:Y:S04]  /*61d0*/  LEA R200, P3, R235.reuse, R202, 0x5 ;  /* 0x000000caebc87211 */ /* 0x040fe800078628ff */
[-C--:B--2---:R-:W-:Y:S05]  /*61e0*/  HMMA.16816.F32.BF16 R4, R164, R172.reuse, R4 ;  /* 0x000000aca404723c */ /* 0x084fea0000041804 */
[C---:B------:R-:W-:Y:S02]  /*61f0*/  LEA.HI.X.SX32 R201, R235.reuse, R203, 0x5, P3 ;  /* 0x000000cbebc97211 */ /* 0x040fe400018f2eff */
[C---:B------:R-:W-:Y:S01]  /*6200*/  LEA R196, P3, R235.reuse, R200, 0x5 ;  /* 0x000000c8ebc47211 */ /* 0x040fe200078628ff */
[C---:B------:R-:W-:Y:S04]  /*6210*/  HMMA.16816.F32.BF16 R8, R176.reuse, R172, R8 ;  /* 0x000000acb008723c */ /* 0x040fe80000041808 */
[C---:B------:R-:W-:Y:S02]  /*6220*/  LEA.HI.X.SX32 R197, R235.reuse, R201, 0x5, P3 ;  /* 0x000000c9ebc57211 */ /* 0x040fe400018f2eff */
[C---:B------:R-:W-:Y:S02]  /*6230*/  LEA R230, P3, R235.reuse, R196, 0x5 ;  /* 0x000000c4ebe67211 */ /* 0x040fe400078628ff */
[-C--:B------:R-:W-:Y:S01]  /*6240*/  HMMA.16816.F32.BF16 R12, R176, R174.reuse, R12 ;  /* 0x000000aeb00c723c */ /* 0x080fe2000004180c */
[----:B-1----:R-:W-:Y:S02]  /*6250*/  IMAD.MOV.U32 R204, RZ, RZ, 0x4 ;  /* 0x00000004ffcc7424 */ /* 0x002fe400078e00ff */
[C---:B------:R-:W-:Y:S05]  /*6260*/  LEA.HI.X.SX32 R231, R235.reuse, R197, 0x5, P3 ;  /* 0x000000c5ebe77211 */ /* 0x040fea00018f2eff */
[C---:B------:R-:W-:Y:S01]  /*6270*/  HMMA.16816.F32.BF16 R16, R164.reuse, R174, R16 ;  /* 0x000000aea410723c */ /* 0x040fe20000041810 */
[----:B------:R-:W1:Y:S03]  /*6280*/  LDSM.16.MT88.4 R172, [R0+0xf800] ;  /* 0x00f8000000ac783b */ /* 0x000e660000004200 */
[C---:B------:R-:W-:Y:S04]  /*6290*/  IMAD.WIDE R232, R235.reuse, -0xc0, R230 ;  /* 0xffffff40ebe87825 */ /* 0x040fe800078e02e6 */
[-C--:B------:R-:W-:Y:S03]  /*62a0*/  HMMA.16816.F32.BF16 R20, R164, R180.reuse, R20 ;  /* 0x000000b4a414723c */ /* 0x080fe60000041814 */
[C---:B------:R-:W-:Y:S04]  /*62b0*/  LEA R194, P3, R235.reuse, R232, 0x5 ;  /* 0x000000e8ebc27211 */ /* 0x040fe800078628ff */
[C---:B------:R-:W-:Y:S01]  /*62c0*/  LEA.HI.X.SX32 R195, R235.reuse, R233, 0x5, P3 ;  /* 0x000000e9ebc37211 */ /* 0x040fe200018f2eff */
[C---:B------:R-:W-:Y:S04]  /*62d0*/  HMMA.16816.F32.BF16 R24, R176.reuse, R180, R24 ;  /* 0x000000b4b018723c */ /* 0x040fe80000041818 */
[C---:B------:R-:W-:Y:S04]  /*62e0*/  LEA R192, P3, R235.reuse, R194, 0x5 ;  /* 0x000000c2ebc07211 */ /* 0x040fe800078628ff */
[-C--:B------:R-:W-:Y:S03]  /*62f0*/  HMMA.16816.F32.BF16 R28, R176, R182.reuse, R28 ;  /* 0x000000b6b01c723c */ /* 0x080fe6000004181c */
[C---:B------:R-:W-:Y:S02]  /*6300*/  LEA.HI.X.SX32 R193, R235.reuse, R195, 0x5, P3 ;  /* 0x000000c3ebc17211 */ /* 0x040fe400018f2eff */
[C---:B------:R-:W-:Y:S03]  /*6310*/  LEA R190, P3, R235.reuse, R192, 0x5 ;  /* 0x000000c0ebbe7211 */ /* 0x040fe600078628ff */
[----:B------:R-:W-:Y:S01]  /*6320*/  HMMA.16816.F32.BF16 R32, R164, R182, R32 ;  /* 0x000000b6a420723c */ /* 0x000fe20000041820 */
[----:B------:R2:W3:Y:S03]  /*6330*/  LDSM.16.MT88.4 R164, [R0+0x13800] ;  /* 0x0138000000a4783b */ /* 0x0004e60000004200 */
        /* <DEDUP_REMOVED lines=9> */
[C---:B------:R-:W-:Y:S02]  /*63d0*/  LEA.HI.X.SX32 R199, R235.reuse, R181, 0x5, P3 ;  /* 0x000000b5ebc77211 */ /* 0x040fe400018f2eff */
[----:B--2---:R-:W-:Y:S03]  /*63e0*/  @P4 LOP3.LUT R0, R216, 0x10, RZ, 0xc0, !PT ;  /* 0x00000010d8004812 */ /* 0x004fe600078ec0ff */
[C---:B------:R-:W-:Y:S04]  /*63f0*/  HMMA.16816.F32.BF16 R16, R168.reuse, R174, R16 ;  /* 0x000000aea810723c */ /* 0x040fe80000041810 */
[C---:B------:R-:W-:Y:S01]  /*6400*/  IMAD.WIDE R228, R235.reuse, -0xc0, R198 ;  /* 0xffffff40ebe47825 */ /* 0x040fe200078e02c6 */
[----:B------:R-:W-:Y:S03]  /*6410*/  @P4 LOP3.LUT R242, R0, 0x7, R2, 0xf8, !PT ;  /* 0x0000000700f24812 */ /* 0x000fe600078ef802 */
[-C--:B---3--:R-:W-:Y:S03]  /*6420*/  HMMA.16816.F32.BF16 R20, R168, R164.reuse, R20 ;  /* 0x000000a4a814723c */ /* 0x088fe60000041814 */
[C---:B------:R-:W-:Y:S01]  /*6430*/  LEA R178, P3, R235.reuse, R228, 0x5 ;  /* 0x000000e4ebb27211 */ /* 0x040fe200078628ff */
[C---:B------:R-:W-:Y:S02]  /*6440*/  VIADD R0, R208.reuse, 0x40 ;  /* 0x00000040d0007836 */ /* 0x040fe40000000000 */
[----:B------:R-:W-:Y:S01]  /*6450*/  @P0 VIADD R0, R208, 0xffffffc0 ;  /* 0xffffffc0d0000836 */ /* 0x000fe20000000000 */
[C---:B------:R-:W-:Y:S01]  /*6460*/  LEA.HI.X.SX32 R179, R235.reuse, R229, 0x5, P3 ;  /* 0x000000e5ebb37211 */ /* 0x040fe200018f2eff */
        /* <DEDUP_REMOVED lines=23> */
[C---:B------:R-:W-:Y:S04]  /*65e0*/  LEA.HI.X.SX32 R183, R235.reuse, R171, 0x5, P3 ;  /* 0x000000abebb77211 */ /* 0x040fe800018f2eff */
[----:B------:R4:W-:Y:S01]  /*65f0*/  REDG.E.ADD.F32.FTZ.RN.STRONG.GPU desc[UR30][R202.64], R8 ;  /* 0x00000008ca0079a6 */ /* 0x0009e2000c12f31e */
[C---:B------:R-:W-:Y:S04]  /*6600*/  IMAD.WIDE R184, R235.reuse, -0xc0, R182 ;  /* 0xffffff40ebb87825 */ /* 0x040fe800078e02b6 */
[----:B------:R4:W-:Y:S01]  /*6610*/  REDG.E.ADD.F32.FTZ.RN.STRONG.GPU desc[UR30][R200.64], R9 ;  /* 0x00000009c80079a6 */ /* 0x0009e2000c12f31e */
        /* <DEDUP_REMOVED lines=11> */
[C---:B---3--:R-:W-:Y:S04]  /*66d0*/  LEA R6, P3, R235.reuse, R164, 0x5 ;  /* 0x000000a4eb067211 */ /* 0x048fe800078628ff */
[----:B------:R-:W-:Y:S01]  /*66e0*/  REDG.E.ADD.F32.FTZ.RN.STRONG.GPU desc[UR30][R192.64+0x80], R19 ;  /* 0x00008013c00079a6 */ /* 0x000fe2000c12f31e */
[C---:B----4-:R-:W-:Y:S02]  /*66f0*/  LEA.HI.X.SX32 R7, R235.reuse, R165, 0x5, P3 ;  /* 0x000000a5eb077211 */ /* 0x050fe400018f2eff */
[C---:B------:R-:W-:Y:S02]  /*6700*/  LEA R4, P3, R235.reuse, R6, 0x5 ;  /* 0x00000006eb047211 */ /* 0x040fe400078628ff */
[----:B------:R-:W-:Y:S02]  /*6710*/  REDG.E.ADD.F32.FTZ.RN.STRONG.GPU desc[UR30][R190.64+0x80], R12 ;  /* 0x0000800cbe0079a6 */ /* 0x000fe4000c12f31e */
[C---:B------:R-:W-:Y:S03]  /*6720*/  LEA.HI.X.SX32 R5, R235.reuse, R7, 0x5, P3 ;  /* 0x00000007eb057211 */ /* 0x040fe600018f2eff */
[----:B------:R-:W-:Y:S01]  /*6730*/  REDG.E.ADD.F32.FTZ.RN.STRONG.GPU desc[UR30][R188.64+0x80], R13 ;  /* 0x0000800dbc0079a6 */ /* 0x000fe2000c12f31e */
[C---:B------:R-:W-:Y:S04]  /*6740*/  LEA R8, P3, R235.reuse, R4, 0x5 ;  /* 0x00000004eb087211 */ /* 0x040fe800078628ff */
[----:B------:R-:W-:Y:S01]  /*6750*/  REDG.E.ADD.F32.FTZ.RN.STRONG.GPU desc[UR30][R180.64+0x80], R14 ;  /* 0x0000800eb40079a6 */ /* 0x000fe2000c12f31e */
[----:B------:R-:W-:Y:S02]  /*6760*/  LEA.HI.X.SX32 R9, R235, R5, 0x5, P3 ;  /* 0x00000005eb097211 */ /* 0x000fe400018f2eff */
[----:B------:R-:W-:Y:S02]  /*6770*/  PLOP3.LUT P3, PT, PT, PT, UP1, 0x80, 0x8 ;  /* 0x000000000008781c */ /* 0x000fe40003f6f018 */
[----:B------:R-:W-:Y:S01]  /*6780*/  REDG.E.ADD.F32.FTZ.RN.STRONG.GPU desc[UR30][R198.64+0x80], R15 ;  /* 0x0000800fc60079a6 */ /* 0x000fe2000c12f31e */
[----:B------:R-:W-:Y:S04]  /*6790*/  @UP0 UIADD3 UR50, UP1, UPT, UR50, -0x100, URZ ;  /* 0xffffff0032320890 */ /* 0x000fe8000ff3e0ff */
[----:B------:R-:W-:Y:S01]  /*67a0*/  REDG.E.ADD.F32.FTZ.RN.STRONG.GPU desc[UR30][R236.64+0x100], R20 ;  /* 0x00010014ec0079a6 */ /* 0x000fe2000c12f31e */
[----:B------:R-:W-:Y:S02]  /*67b0*/  @UP0 UIADD3.X UR5, UPT, UPT, UR5, -0x1, URZ, UP1, !UPT ;  /* 0xffffffff05050890 */ /* 0x000fe40008ffe4ff */
[----:B------:R-:W-:Y:S02]  /*67c0*/  UISETP.GT.AND UP1, UPT, UR39, UR6, UPT ;  /* 0x000000062700728c */ /* 0x000fe4000bf24270 */
        /* <DEDUP_REMOVED lines=109> */
.L_x_930:
[----:B------:R-:W1:Y:S01]  /*6ea0*/  LDCU UR6, c[0x0][0x4fc] ;  /* 0x00009f80ff0677ac */ /* 0x000e620008000800 */
[----:B------:R-:W-:Y:S02]  /*6eb0*/  R2P PR, R218, 0x18 ;  /* 0x00000018da007804 */ /* 0x000fe40000000000 */
[----:B------:R-:W-:Y:S01]  /*6ec0*/  MOV R215, RZ ;  /* 0x000000ff00d77202 */ /* 0x000fe20000000f00 */
[----:B------:R-:W2:Y:S01]  /*6ed0*/  LDCU UR5, c[0x0][0x500] ;  /* 0x0000a000ff0577ac */ /* 0x000ea20008000800 */
[----:B------:R-:W-:Y:S01]  /*6ee0*/  USHF.L.U32 UR14, UR33, 0x7, URZ ;  /* 0x00000007210e7899 */ /* 0x000fe200080006ff */
[----:B------:R-:W-:Y:S01]  /*6ef0*/  UMOV UR27, UR22 ;  /* 0x00000016001b7c82 */ /* 0x000fe20008000000 */
[----:B------:R-:W3:Y:S01]  /*6f00*/  LDCU.64 UR12, c[0x0][0x5b0] ;  /* 0x0000b600ff0c77ac */ /* 0x000ee20008000a00 */
[----:B-1----:R-:W-:Y:S01]  /*6f10*/  FMUL.FTZ R4, R58, UR6 ;  /* 0x000000063a047c20 */ /* 0x002fe20008410000 */
[----:B----4-:R-:W-:Y:S01]  /*6f20*/  FMUL.FTZ R11, R59, UR6 ;  /* 0x000000063b0b7c20 */ /* 0x010fe20008410000 */
        /* <DEDUP_REMOVED lines=8> */
[----:B------:R-:W-:Y:S01]  /*6fb0*/  SHF.L.U32 R4, R218, 0x4, RZ ;  /* 0x00000004da047819 */ /* 0x000fe200000006ff */
[----:B------:R-:W-:Y:S01]  /*6fc0*/  FMUL.FTZ R10, R65, UR6 ;  /* 0x00000006410a7c20 */ /* 0x000fe20008410000 */
[----:B------:R-:W-:Y:S01]  /*6fd0*/  F2FP.BF16.F32.PACK_AB R7, R7, R0 ;  /* 0x000000000707723e */ /* 0x000fe200000010ff */
[----:B--2---:R-:W-:Y:S01]  /*6fe0*/  FMUL.FTZ R100, R100, UR5 ;  /* 0x0000000564647c20 */ /* 0x004fe20008410000 */
[----:B------:R-:W-:Y:S01]  /*6ff0*/  F2FP.BF16.F32.PACK_AB R9, R9, R66 ;  /* 0x000000420909723e */ /* 0x000fe200000010ff */
[----:B------:R-:W-:Y:S01]  /*7000*/  FMUL.FTZ R27, R101, UR5 ;  /* 0x00000005651b7c20 */ /* 0x000fe20008410000 */
[----:B------:R-:W-:Y:S01]  /*7010*/  F2FP.BF16.F32.PACK_AB R8, R8, R2 ;  /* 0x000000020808723e */ /* 0x000fe200000010ff */
[----:B------:R-:W-:Y:S01]  /*7020*/  FMUL.FTZ R102, R102, UR5 ;  /* 0x0000000566667c20 */ /* 0x000fe20008410000 */
[----:B------:R-:W-:Y:S01]  /*7030*/  LOP3.LUT R0, R241, 0x1f8, RZ, 0xc0, !PT ;  /* 0x000001f8f1007812 */ /* 0x000fe200078ec0ff */
[----:B------:R-:W-:Y:S01]  /*7040*/  FMUL.FTZ R26, R103, UR5 ;  /* 0x00000005671a7c20 */ /* 0x000fe20008410000 */
[----:B------:R-:W-:Y:S01]  /*7050*/  SHF.L.U32 R66, R218, 0x5, RZ ;  /* 0x00000005da427819 */ /* 0x000fe200000006ff */
[----:B------:R-:W-:Y:S01]  /*7060*/  FMUL.FTZ R114, R114, UR5 ;  /* 0x0000000572727c20 */ /* 0x000fe20008410000 */
[----:B------:R-:W-:Y:S01]  /*7070*/  SHF.L.U32 R2, R218, 0x1, RZ ;  /* 0x00000001da027819 */ /* 0x000fe200000006ff */
[----:B------:R-:W-:Y:S01]  /*7080*/  FMUL.FTZ R6, R115, UR5 ;  /* 0x0000000573067c20 */ /* 0x000fe20008410000 */
[----:B------:R-:W-:Y:S01]  /*7090*/  LOP3.LUT R4, R4, 0x1c0, RZ, 0xc0, !PT ;  /* 0x000001c004047812 */ /* 0x000fe200078ec0ff */
[----:B------:R-:W-:Y:S01]  /*70a0*/  FMUL.FTZ R112, R112, UR5 ;  /* 0x0000000570707c20 */ /* 0x000fe20008410000 */
[----:B------:R-:W-:Y:S01]  /*70b0*/  F2FP.BF16.F32.PACK_AB R10, R10, R3 ;  /* 0x000000030a0a723e */ /* 0x000fe200000010ff */
[----:B------:R-:W-:Y:S01]  /*70c0*/  FMUL.FTZ R23, R113, UR5 ;  /* 0x0000000571177c20 */ /* 0x000fe20008410000 */
[--C-:B------:R-:W-:Y:S01]  /*70d0*/  LOP3.LUT R3, R0, 0x38, R218.reuse, 0x78, !PT ;  /* 0x0000003800037812 */ /* 0x100fe200078e78da */
[----:B------:R-:W-:Y:S01]  /*70e0*/  FMUL.FTZ R18, R49, UR6 ;  /* 0x0000000631127c20 */ /* 0x000fe20008410000 */
[----:B------:R-:W-:Y:S01]  /*70f0*/  SHF.R.U32.HI R218, RZ, 0x4, R218 ;  /* 0x00000004ffda7819 */ /* 0x000fe200000116da */
[----:B------:R-:W-:Y:S01]  /*7100*/  FMUL.FTZ R169, R50, UR6 ;  /* 0x0000000632a97c20 */ /* 0x000fe20008410000 */
[----:B------:R-:W-:Y:S01]  /*7110*/  LOP3.LUT R66, R66, 0xc00, RZ, 0xc0, !PT ;  /* 0x00000c0042427812 */ /* 0x000fe200078ec0ff */
[----:B------:R-:W-:Y:S01]  /*7120*/  FMUL.FTZ R104, R104, UR5 ;  /* 0x0000000568687c20 */ /* 0x000fe20008410000 */
[--C-:B------:R-:W-:Y:S01]  /*7130*/  LOP3.LUT R0, R4, 0x38, R2.reuse, 0xf8, !PT ;  /* 0x0000003804007812 */ /* 0x100fe200078ef802 */
[----:B------:R-:W-:Y:S01]  /*7140*/  FMUL.FTZ R25, R105, UR5 ;  /* 0x0000000569197c20 */ /* 0x000fe20008410000 */
[----:B------:R-:W-:Y:S01]  /*7150*/  LOP3.LUT R2, R66, 0x6, R2, 0xf8, !PT ;  /* 0x0000000642027812 */ /* 0x000fe200078ef802 */
[----:B------:R-:W-:Y:S01]  /*7160*/  FMUL.FTZ R106, R106, UR5 ;  /* 0x000000056a6a7c20 */ /* 0x000fe20008410000 */
[----:B------:R-:W-:Y:S01]  /*7170*/  LOP3.LUT R0, R0, 0x8, R218, 0x78, !PT ;  /* 0x0000000800007812 */ /* 0x000fe200078e78da */
[----:B------:R-:W-:Y:S01]  /*7180*/  FMUL.FTZ R24, R107, UR5 ;  /* 0x000000056b187c20 */ /* 0x000fe20008410000 */
[----:B------:R-:W-:Y:S01]  /*7190*/  MOV R4, 0x20 ;  /* 0x0000002000047802 */ /* 0x000fe20000000f00 */
[----:B------:R-:W-:Y:S01]  /*71a0*/  FMUL.FTZ R170, R48, UR6 ;  /* 0x0000000630aa7c20 */ /* 0x000fe20008410000 */
[----:B------:R-:W-:Y:S01]  /*71b0*/  LOP3.LUT R0, R2, R0, RZ, 0xfc, !PT ;  /* 0x0000000002007212 */ /* 0x000fe200078efcff */
[----:B------:R-:W-:Y:S01]  /*71c0*/  FMUL.FTZ R15, R47, UR6 ;  /* 0x000000062f0f7c20 */ /* 0x000fe20008410000 */
[----:B------:R-:W-:Y:S01]  /*71d0*/  SEL R4, R4, 0xffffffe0, !P3 ;  /* 0xffffffe004047807 */ /* 0x000fe20005800000 */
[----:B------:R-:W-:Y:S01]  /*71e0*/  FMUL.FTZ R108, R108, UR5 ;  /* 0x000000056c6c7c20 */ /* 0x000fe20008410000 */
[----:B------:R-:W-:Y:S01]  /*71f0*/  LEA R0, R0, UR4, 0x1 ;  /* 0x0000000400007c11 */ /* 0x000fe2000f8e08ff */
[----:B------:R-:W-:Y:S01]  /*7200*/  FMUL.FTZ R50, R109, UR5 ;  /* 0x000000056d327c20 */ /* 0x000fe20008410000 */
[----:B------:R-:W-:Y:S01]  /*7210*/  FMUL.FTZ R110, R110, UR5 ;  /* 0x000000056e6e7c20 */ /* 0x000fe20008410000 */
[----:B------:R-:W-:Y:S01]  /*7220*/  FMUL.FTZ R49, R111, UR5 ;  /* 0x000000056f317c20 */ /* 0x000fe20008410000 */
[----:B------:R-:W-:Y:S01]  /*7230*/  IADD3 R66, PT, PT, R0, 0xc000, RZ ;  /* 0x0000c00000427810 */ /* 0x000fe20007ffe0ff */
        /* <DEDUP_REMOVED lines=75> */
[----:B------:R2:W-:Y:S01]  /*76f0*/  STS [R0+0xe400], R24 ;  /* 0x00e4001800007388 */ /* 0x0005e20000000800 */
[----:B-1----:R-:W-:Y:S01]  /*7700*/  IADD3 R6, PT, PT, R4, R2, RZ ;  /* 0x0000000204067210 */ /* 0x002fe20007ffe0ff */
        /* <DEDUP_REMOVED lines=22> */
[----:B------:R-:W-:Y:S01]  /*7870*/  F2FP.BF16.F32.PACK_AB R34, R34, R140 ;  /* 0x0000008c2222723e */ /* 0x000fe200000010ff */
[----:B------:R-:W-:Y:S01]  /*7880*/  STS [R6+0x400], R43 ;  /* 0x0004002b06007388 */ /* 0x000fe20000000800 */
[----:B--2---:R-:W1:Y:S01]  /*7890*/  LDC.64 R24, c[0x0][0x5c0] ;  /* 0x00017000ff187b82 */ /* 0x004e620000000a00 */
[----:B------:R-:W-:Y:S01]  /*78a0*/  F2FP.BF16.F32.PACK_AB R33, R33, R142 ;  /* 0x0000008e2121723e */ /* 0x000fe200000010ff */
[----:B------:R-:W-:Y:S01]  /*78b0*/  FMUL.FTZ R166, R52, UR6 ;  /* 0x0000000634a67c20 */ /* 0x000fe20008410000 */
[----:B------:R-:W-:Y:S01]  /*78c0*/  STS [R2+0x2000], R46 ;  /* 0x0020002e02007388 */ /* 0x000fe20000000800 */
[----:B------:R-:W-:Y:S01]  /*78d0*/  F2FP.BF16.F32.PACK_AB R32, R32, R148 ;  /* 0x000000942020723e */ /* 0x000fe200000010ff */
[----:B------:R-:W-:Y:S01]  /*78e0*/  FMUL.FTZ R14, R53, UR6 ;  /* 0x00000006350e7c20 */ /* 0x000fe20008410000 */
[----:B------:R-:W-:Y:S01]  /*78f0*/  F2FP.BF16.F32.PACK_AB R31, R31, R150 ;  /* 0x000000961f1f723e */ /* 0x000fe200000010ff */
        /* <DEDUP_REMOVED lines=44> */
[----:B------:R-:W-:Y:S01]  /*7bc0*/  STS [R2+0x4000], R32 ;  /* 0x0040002002007388 */ /* 0x000fe20000000800 */
[----:B------:R-:W-:Y:S01]  /*7bd0*/  FMUL.FTZ R59, R77, UR6 ;  /* 0x000000064d3b7c20 */ /* 0x000fe20008410000 */
[----:B------:R-:W-:Y:S01]  /*7be0*/  FMUL.FTZ R78, R78, UR6 ;  /* 0x000000064e4e7c20 */ /* 0x000fe20008410000 */
[----:B------:R-:W-:Y:S01]  /*7bf0*/  FMUL.FTZ R58, R79, UR6 ;  /* 0x000000064f3a7c20 */ /* 0x000fe20008410000 */
[----:B------:R-:W-:Y:S01]  /*7c00*/  STS [R2+0x4400], R31 ;  /* 0x0044001f02007388 */ /* 0x000fe20000000800 */
[----:B------:R-:W-:Y:S01]  /*7c10*/  F2FP.BF16.F32.PACK_AB R12, R12, R164 ;  /* 0x000000a40c0c723e */ /* 0x000fe200000010ff */
[----:B------:R-:W-:Y:S01]  /*7c20*/  FMUL.FTZ R84, R84, UR6 ;  /* 0x0000000654547c20 */ /* 0x000fe20008410000 */
[----:B------:R-:W-:Y:S01]  /*7c30*/  FMUL.FTZ R57, R85, UR6 ;  /* 0x0000000655397c20 */ /* 0x000fe20008410000 */
[----:B------:R-:W-:Y:S01]  /*7c40*/  STS [R6+0x4000], R28 ;  /* 0x0040001c06007388 */ /* 0x000fe20000000800 */
[----:B------:R-:W-:Y:S01]  /*7c50*/  FMUL.FTZ R86, R86, UR6 ;  /* 0x0000000656567c20 */ /* 0x000fe20008410000 */
[----:B------:R-:W-:Y:S01]  /*7c60*/  FMUL.FTZ R56, R87, UR6 ;  /* 0x0000000657387c20 */ /* 0x000fe20008410000 */
[----:B------:R-:W-:Y:S01]  /*7c70*/  USHF.R.S32.HI UR5, URZ, 0x1f, UR14 ;  /* 0x0000001fff057899 */ /* 0x000fe2000801140e */
[----:B------:R-:W-:Y:S01]  /*7c80*/  STS [R6+0x4400], R163 ;  /* 0x004400a306007388 */ /* 0x000fe20000000800 */
[----:B------:R-:W-:Y:S01]  /*7c90*/  FMUL.FTZ R96, R96, UR6 ;  /* 0x0000000660607c20 */ /* 0x000fe20008410000 */
[----:B------:R-:W-:Y:S01]  /*7ca0*/  FMUL.FTZ R61, R97, UR6 ;  /* 0x00000006613d7c20 */ /* 0x000fe20008410000 */
[----:B------:R-:W-:Y:S01]  /*7cb0*/  FMUL.FTZ R98, R98, UR6 ;  /* 0x0000000662627c20 */ /* 0x000fe20008410000 */
[----:B------:R-:W-:Y:S01]  /*7cc0*/  STS [R2+0x6000], R30 ;  /* 0x0060001e02007388 */ /* 0x000fe20000000800 */
[----:B------:R-:W-:Y:S01]  /*7cd0*/  FMUL.FTZ R60, R99, UR6 ;  /* 0x00000006633c7c20 */ /* 0x000fe20008410000 */
[----:B------:R-:W-:Y:S01]  /*7ce0*/  F2FP.BF16.F32.PACK_AB R5, R5, R68 ;  /* 0x000000440505723e */ /* 0x000fe200000010ff */
[----:B------:R-:W-:Y:S01]  /*7cf0*/  UIADD3 UR14, UP0, UPT, UR41, UR14, URZ ;  /* 0x0000000e290e7290 */ /* 0x000fe2000ff1e0ff */
        /* <DEDUP_REMOVED lines=14> */
[----:B------:R-:W2:Y:S01]  /*7de0*/  LDCU.64 UR6, c[0x0][0x5a8] ;  /* 0x0000b500ff0677ac */ /* 0x000ea20008000a00 */
[----:B------:R-:W-:Y:S01]  /*7df0*/  F2FP.BF16.F32.PACK_AB R51, R51, R82 ;  /* 0x000000523333723e */ /* 0x000fe200000010ff */
[----:B------:R-:W-:Y:S01]  /*7e00*/  STS [R0+0x14400], R21 ;  /* 0x0144001500007388 */ /* 0x000fe20000000800 */
[----:B------:R-:W-:Y:S01]  /*7e10*/  F2FP.BF16.F32.PACK_AB R54, R54, R72 ;  /* 0x000000483636723e */ /* 0x000fe200000010ff */
[----:B------:R-:W-:Y:S01]  /*7e20*/  ULEA.HI.X.SX32 UR41, UR41, UR5, 0x1, UP0 ;  /* 0x0000000529297291 */ /* 0x000fe200080f0eff */
        /* <DEDUP_REMOVED lines=8> */
[----:B------:R3:W-:Y:S01]  /*7eb0*/  STS [R0+0x16000], R20 ;  /* 0x0160001400007388 */ /* 0x0007e20000000800 */
[----:B------:R-:W-:Y:S02]  /*7ec0*/  F2FP.BF16.F32.PACK_AB R61, R61, R96 ;  /* 0x000000603d3d723e */ /* 0x000fe400000010ff */
[----:B------:R-:W-:Y:S01]  /*7ed0*/  F2FP.BF16.F32.PACK_AB R60, R60, R98 ;  /* 0x000000623c3c723e */ /* 0x000fe200000010ff */
[----:B------:R-:W-:Y:S01]  /*7ee0*/  STS [R0+0x16400], R19 ;  /* 0x0164001300007388 */ /* 0x000fe20000000800 */
[----:B------:R-:W-:Y:S01]  /*7ef0*/  F2FP.BF16.F32.PACK_AB R62, R62, R88 ;  /* 0x000000583e3e723e */ /* 0x000fe200000010ff */
[----:B--2---:R-:W-:Y:S01]  /*7f00*/  UIMAD UR7, UR27, UR7, URZ ;  /* 0x000000071b0772a4 */ /* 0x004fe2000f8e02ff */
[----:B------:R-:W-:Y:S01]  /*7f10*/  F2FP.BF16.F32.PACK_AB R65, R65, R90 ;  /* 0x0000005a4141723e */ /* 0x000fe200000010ff */
[----:B------:R-:W-:Y:S01]  /*7f20*/  STS [R3+0x16000], R16 ;  /* 0x0160001003007388 */ /* 0x000fe20000000800 */
[----:B------:R-:W-:-:S02]  /*7f30*/  F2FP.BF16.F32.PACK_AB R64, R64, R92 ;  /* 0x0000005c4040723e */ /* 0x000fc400000010ff */
[----:B------:R-:W-:Y:S01]  /*7f40*/  F2FP.BF16.F32.PACK_AB R63, R63, R94 ;  /* 0x0000005e3f3f723e */ /* 0x000fe200000010ff */
[----:B------:R-:W-:Y:S04]  /*7f50*/  STS [R3+0x16400], R15 ;  /* 0x0164000f03007388 */ /* 0x000fe80000000800 */
[----:B------:R-:W-:Y:S04]  /*7f60*/  STS [R2+0x8000], R14 ;  /* 0x0080000e02007388 */ /* 0x000fe80000000800 */
[----:B------:R-:W-:Y:S04]  /*7f70*/  STS [R2+0x8400], R13 ;  /* 0x0084000d02007388 */ /* 0x000fe80000000800 */
[----:B------:R1:W-:Y:S01]  /*7f80*/  STS [R6+0x8000], R10 ;  /* 0x0080000a06007388 */ /* 0x0003e20000000800 */
[----:B---3--:R-:W2:Y:S03]  /*7f90*/  LDC.64 R20, c[0x0][0x5c8] ;  /* 0x00017200ff147b82 */ /* 0x008ea60000000a00 */
[----:B------:R-:W-:Y:S04]  /*7fa0*/  STS [R6+0x8400], R9 ;  /* 0x0084000906007388 */ /* 0x000fe80000000800 */
[----:B------:R-:W-:Y:S04]  /*7fb0*/  STS [R2+0xa000], R12 ;  /* 0x00a0000c02007388 */ /* 0x000fe80000000800 */
[----:B------:R3:W-:Y:S04]  /*7fc0*/  STS [R2+0xa400], R11 ;  /* 0x00a4000b02007388 */ /* 0x0007e80000000800 */
[----:B------:R4:W-:Y:S04]  /*7fd0*/  STS [R6+0xa000], R8 ;  /* 0x00a0000806007388 */ /* 0x0009e80000000800 */
[----:B------:R4:W-:Y:S04]  /*7fe0*/  STS [R6+0xa400], R7 ;  /* 0x00a4000706007388 */ /* 0x0009e80000000800 */
[----:B------:R4:W-:Y:S01]  /*7ff0*/  STS [R0+0x18000], R5 ;  /* 0x0180000500007388 */ /* 0x0009e20000000800 */
[----:B-1----:R-:W-:-:S02]  /*8000*/  SHF.L.U32 R10, R24, 0x6, RZ ;  /* 0x00000006180a7819 */ /* 0x002fc400000006ff */
[----:B--2---:R-:W-:Y:S01]  /*8010*/  SHF.L.U32 R22, R20, 0x6, RZ ;  /* 0x0000000614167819 */ /* 0x004fe200000006ff */
[----:B------:R-:W-:Y:S04]  /*8020*/  STS [R0+0x18400], R53 ;  /* 0x0184003500007388 */ /* 0x000fe80000000800 */
[----:B------:R-:W-:Y:S04]  /*8030*/  STS [R3+0x18000], R52 ;  /* 0x0180003403007388 */ /* 0x000fe80000000800 */
[----:B------:R-:W-:Y:S01]  /*8040*/  STS [R3+0x18400], R51 ;  /* 0x0184003303007388 */ /* 0x000fe20000000800 */
[----:B---3--:R-:W-:-:S03]  /*8050*/  SHF.L.U64.HI R11, R24, 0x6, R25 ;  /* 0x00000006180b7819 */ /* 0x008fc60000010219 */
[----:B------:R-:W-:Y:S01]  /*8060*/  STS [R0+0x1a000], R54 ;  /* 0x01a0003600007388 */ /* 0x000fe20000000800 */
[----:B----4-:R-:W1:Y:S03]  /*8070*/  LDC.64 R8, c[0x0][0x5d8] ;  /* 0x00017600ff087b82 */ /* 0x010e660000000a00 */
[----:B------:R2:W-:Y:S01]  /*8080*/  STS [R0+0x1a400], R55 ;  /* 0x01a4003700007388 */ /* 0x0005e20000000800 */
[----:B------:R-:W-:-:S03]  /*8090*/  IMAD R7, R24, UR41, RZ ;  /* 0x0000002918077c24 */ /* 0x000fc6000f8e02ff */
[----:B------:R-:W-:Y:S01]  /*80a0*/  STS [R3+0x1a000], R59 ;  /* 0x01a0003b03007388 */ /* 0x000fe20000000800 */
[----:B------:R-:W-:-:S03]  /*80b0*/  IMAD.WIDE.U32 R4, R24, UR14, R214 ;  /* 0x0000000e18047c25 */ /* 0x000fc6000f8e00d6 */
[----:B------:R-:W-:Y:S01]  /*80c0*/  STS [R3+0x1a400], R58 ;  /* 0x01a4003a03007388 */ /* 0x000fe20000000800 */
[----:B------:R-:W-:-:S03]  /*80d0*/  IMAD R7, R25, UR14, R7 ;  /* 0x0000000e19077c24 */ /* 0x000fc6000f8e0207 */
[----:B------:R-:W-:Y:S02]  /*80e0*/  STS [R2+0xc000], R57 ;  /* 0x00c0003902007388 */ /* 0x000fe40000000800 */
[----:B------:R-:W-:Y:S02]  /*80f0*/  IADD3 R5, PT, PT, R5, R7, RZ ;  /* 0x0000000705057210 */ /* 0x000fe40007ffe0ff */
[----:B------:R-:W-:Y:S01]  /*8100*/  STS [R2+0xc400], R56 ;  /* 0x00c4003802007388 */ /* 0x000fe20000000800 */
[----:B------:R-:W-:-:S03]  /*8110*/  MOV R7, UR6 ;  /* 0x0000000600077c02 */ /* 0x000fc60008000f00 */
[----:B------:R-:W-:Y:S02]  /*8120*/  STS [R6+0xc000], R61 ;  /* 0x00c0003d06007388 */ /* 0x000fe40000000800 */
[----:B------:R-:W-:Y:S02]  /*8130*/  IMAD.WIDE.U32 R4, R7, UR27, R4 ;  /* 0x0000001b07047c25 */ /* 0x000fe4000f8e0004 */
[----:B------:R-:W-:Y:S01]  /*8140*/  STS [R6+0xc400], R60 ;  /* 0x00c4003c06007388 */ /* 0x000fe20000000800 */
[----:B--2---:R-:W-:Y:S02]  /*8150*/  LEA R0, R241, UR4, 0x1 ;  /* 0x00000004f1007c11 */ /* 0x004fe4000f8e08ff */
[----:B------:R-:W-:Y:S01]  /*8160*/  IADD3 R5, PT, PT, R5, UR7, RZ ;  /* 0x0000000705057c10 */ /* 0x000fe2000fffe0ff */
[----:B------:R-:W-:Y:S01]  /*8170*/  STS [R2+0xe000], R62 ;  /* 0x00e0003e02007388 */ /* 0x000fe20000000800 */
[----:B------:R-:W2:Y:S03]  /*8180*/  LDCU.128 UR4, c[0x0][0x560] ;  /* 0x0000ac00ff0477ac */ /* 0x000ea60008000c00 */
[----:B------:R3:W-:Y:S01]  /*8190*/  STS [R2+0xe400], R65 ;  /* 0x00e4004102007388 */ /* 0x0007e20000000800 */
[----:B-1----:R-:W-:-:S03]  /*81a0*/  IMAD.WIDE.U32 R4, R8, UR25, R4 ;  /* 0x0000001908047c25 */ /* 0x002fc6000f8e0004 */
[----:B------:R-:W-:Y:S01]  /*81b0*/  STS [R6+0xe000], R64 ;  /* 0x00e0004006007388 */ /* 0x000fe20000000800 */
[----:B------:R-:W-:Y:S02]  /*81c0*/  IMAD R5, R9, UR25, R5 ;  /* 0x0000001909057c24 */ /* 0x000fe4000f8e0205 */
[----:B------:R-:W1:Y:S01]  /*81d0*/  LDC.64 R8, c[0x0][0x5e0] ;  /* 0x00017800ff087b82 */ /* 0x000e620000000a00 */
[----:B------:R4:W-:Y:S01]  /*81e0*/  STS [R6+0xe400], R63 ;  /* 0x00e4003f06007388 */ /* 0x0009e20000000800 */
[----:B------:R-:W-:-:S06]  /*81f0*/  IMAD.WIDE.U32 R4, R207, R24, R4 ;  /* 0x00000018cf047225 */ /* 0x000fcc00078e0004 */
[----:B------:R-:W-:Y:S01]  /*8200*/  BAR.SYNC.DEFER_BLOCKING 0x0 ;  /* 0x0000000000007b1d */ /* 0x000fe20000010000 */
[----:B---3--:R-:W-:-:S04]  /*8210*/  IMAD.WIDE.U32 R2, R20, UR14, R214 ;  /* 0x0000000e14027c25 */ /* 0x008fc8000f8e00d6 */
[----:B----4-:R-:W-:Y:S01]  /*8220*/  IMAD R6, R20, UR41, RZ ;  /* 0x0000002914067c24 */ /* 0x010fe2000f8e02ff */
[----:B------:R-:W3:Y:S03]  /*8230*/  LDS.128 R76, [R0+0xc000] ;  /* 0x00c00000004c7984 */ /* 0x000ee60000000c00 */
[----:B------:R-:W-:Y:S01]  /*8240*/  IMAD R6, R21, UR14, R6 ;  /* 0x0000000e15067c24 */ /* 0x000fe2000f8e0206 */
[----:B------:R-:W4:Y:S04]  /*8250*/  LDS.128 R68, [R0+0x10000] ;  /* 0x0100000000447984 */ /* 0x000f280000000c00 */
[----:B------:R-:W-:Y:S02]  /*8260*/  IADD3 R3, PT, PT, R3, R6, RZ ;  /* 0x0000000603037210 */ /* 0x000fe40007ffe0ff */
[----:B------:R-:W-:Y:S01]  /*8270*/  MOV R6, UR12 ;  /* 0x0000000c00067c02 */ /* 0x000fe20008000f00 */
[----:B------:R-:W4:Y:S04]  /*8280*/  LDS.128 R72, [R0+0xd000] ;  /* 0x00d0000000487984 */ /* 0x000f280000000c00 */
[----:B------:R-:W-:Y:S01]  /*8290*/  IMAD.WIDE.U32 R6, R6, UR27, R2 ;  /* 0x0000001b06067c25 */ /* 0x000fe2000f8e0002 */
[C---:B--2---:R-:W-:Y:S01]  /*82a0*/  LEA R2, P0, R4.reuse, UR4, 0x1 ;  /* 0x0000000404027c11 */ /* 0x044fe2000f8008ff */
[----:B------:R-:W2:Y:S02]  /*82b0*/  LDS.128 R64, [R0+0x11000] ;  /* 0x0110000000407984 */ /* 0x000ea40000000c00 */
[----:B------:R-:W-:Y:S01]  /*82c0*/  IMAD R3, R207, R25, R5 ;  /* 0x00000019cf037224 */ /* 0x000fe200078e0205 */
[----:B------:R-:W-:Y:S01]  /*82d0*/  IADD3 R5, PT, PT, R7, UR13, RZ ;  /* 0x0000000d07057c10 */ /* 0x000fe2000fffe0ff */
[----:B------:R-:W2:Y:S03]  /*82e0*/  LDS.128 R52, [R0+0xe000] ;  /* 0x00e0000000347984 */ /* 0x000ea60000000c00 */
[----:B------:R-:W-:Y:S01]  /*82f0*/  LEA.HI.X R3, R4, UR5, R3, 0x1, P0 ;  /* 0x0000000504037c11 */ /* 0x000fe200080f0c03 */
[----:B------:R-:W2:Y:S01]  /*8300*/  LDS.128 R48, [R0+0x12000] ;  /* 0x0120000000307984 */ /* 0x000ea20000000c00 */
[----:B------:R-:W-:-:S02]  /*8310*/  MOV R4, R6 ;  /* 0x0000000600047202 */ /* 0x000fc40000000f00 */
[-C--:B------:R-:W-:Y:S01]  /*8320*/  LEA R6, P0, R24, R2.reuse, 0x7 ;  /* 0x0000000218067211 */ /* 0x080fe200078038ff */
[----:B------:R-:W2:Y:S02]  /*8330*/  LDS.128 R60, [R0+0xf000] ;  /* 0x00f00000003c7984 */ /* 0x000ea40000000c00 */
[----:B-1----:R-:W-:Y:S01]  /*8340*/  IMAD.WIDE.U32 R4, R8, UR25, R4 ;  /* 0x0000001908047c25 */ /* 0x002fe2000f8e0004 */
[-C--:B------:R-:W-:Y:S01]  /*8350*/  LEA.HI.X R7, R24, R3.reuse, R25, 0x7, P0 ;  /* 0x0000000318077211 */ /* 0x080fe200000f3c19 */
[----:B------:R-:W1:Y:S01]  /*8360*/  LDS.128 R56, [R0+0x13000] ;  /* 0x0130000000387984 */ /* 0x000e620000000c00 */
[----:B------:R-:W-:Y:S01]  /*8370*/  IADD3 R8, P0, PT, R10, R2, RZ ;  /* 0x000000020a087210 */ /* 0x000fe20007f1e0ff */
[----:B------:R-:W-:Y:S01]  /*8380*/  IMAD R5, R9, UR25, R5 ;  /* 0x0000001909057c24 */ /* 0x000fe2000f8e0205 */
[----:B------:R-:W-:Y:S01]  /*8390*/  IADD3 R10, P1, PT, R6, R10, RZ ;  /* 0x0000000a060a7210 */ /* 0x000fe20007f3e0ff */
[----:B------:R-:W1:Y:S01]  /*83a0*/  LDS.128 R40, [R0+0x14000] ;  /* 0x0140000000287984 */ /* 0x000e620000000c00 */
[----:B------:R-:W-:-:S02]  /*83b0*/  IADD3.X R9, PT, PT, R11, R3, RZ, P0, !PT ;  /* 0x000000030b097210 */ /* 0x000fc400007fe4ff */
[----:B------:R-:W-:Y:S01]  /*83c0*/  IADD3.X R11, PT, PT, R7, R11, RZ, P1, !PT ;  /* 0x0000000b070b7210 */ /* 0x000fe20000ffe4ff */
[----:B------:R-:W1:Y:S04]  /*83d0*/  LDS.128 R44, [R0+0x18000] ;  /* 0x01800000002c7984 */ /* 0x000e680000000c00 */
[----:B------:R-:W1:Y:S04]  /*83e0*/  LDS.128 R36, [R0+0x15000] ;  /* 0x0150000000247984 */ /* 0x000e680000000c00 */
[----:B------:R-:W1:Y:S04]  /*83f0*/  LDS.128 R24, [R0+0x19000] ;  /* 0x0190000000187984 */ /* 0x000e680000000c00 */
[----:B------:R-:W1:Y:S04]  /*8400*/  LDS.128 R32, [R0+0x16000] ;  /* 0x0160000000207984 */ /* 0x000e680000000c00 */
[----:B------:R-:W1:Y:S04]  /*8410*/  LDS.128 R16, [R0+0x1a000] ;  /* 0x01a0000000107984 */ /* 0x000e680000000c00 */
[----:B------:R-:W1:Y:S04]  /*8420*/  LDS.128 R28, [R0+0x17000] ;  /* 0x01700000001c7984 */ /* 0x000e680000000c00 */
[----:B------:R2:W1:Y:S04]  /*8430*/  LDS.128 R12, [R0+0x1b000] ;  /* 0x01b00000000c7984 */ /* 0x0004680000000c00 */
[----:B---3--:R-:W-:Y:S04]  /*8440*/  STG.E.128 desc[UR30][R2.64], R76 ;  /* 0x0000004c02007986 */ /* 0x008fe8000c101d1e */
[----:B----4-:R3:W-:Y:S04]  /*8450*/  STG.E.128 desc[UR30][R2.64+0x80], R68 ;  /* 0x0000804402007986 */ /* 0x0107e8000c101d1e */
[----:B------:R-:W-:Y:S04]  /*8460*/  STG.E.128 desc[UR30][R8.64], R72 ;  /* 0x0000004808007986 */ /* 0x000fe8000c101d1e */
[----:B--2---:R2:W-:Y:S04]  /*8470*/  STG.E.128 desc[UR30][R8.64+0x80], R64 ;  /* 0x0000804008007986 */ /* 0x0045e8000c101d1e */
[----:B------:R-:W-:Y:S01]  /*8480*/  STG.E.128 desc[UR30][R6.64], R52 ;  /* 0x0000003406007986 */ /* 0x000fe2000c101d1e */
[----:B------:R-:W-:-:S03]  /*8490*/  SHF.L.U64.HI R0, R20, 0x6, R21 ;  /* 0x0000000614007819 */ /* 0x000fc60000010215 */
[----:B------:R4:W-:Y:S04]  /*84a0*/  STG.E.128 desc[UR30][R6.64+0x80], R48 ;  /* 0x0000803006007986 */ /* 0x0009e8000c101d1e */
[----:B------:R4:W-:Y:S04]  /*84b0*/  STG.E.128 desc[UR30][R10.64], R60 ;  /* 0x0000003c0a007986 */ /* 0x0009e8000c101d1e */
[----:B-1----:R1:W-:Y:S01]  /*84c0*/  STG.E.128 desc[UR30][R10.64+0x80], R56 ;  /* 0x000080380a007986 */ /* 0x0023e2000c101d1e */
[----:B---3--:R-:W-:-:S04]  /*84d0*/  IMAD.WIDE.U32 R2, R207, R20, R4 ;  /* 0x00000014cf027225 */ /* 0x008fc800078e0004 */
[----:B------:R-:W-:Y:S01]  /*84e0*/  IMAD R207, R207, R21, R3 ;  /* 0x00000015cfcf7224 */ /* 0x000fe200078e0203 */
[----:B------:R-:W-:-:S04]  /*84f0*/  LEA R4, P0, R2, UR6, 0x1 ;  /* 0x0000000602047c11 */ /* 0x000fc8000f8008ff */
[----:B------:R-:W-:Y:S02]  /*8500*/  LEA.HI.X R5, R2, UR7, R207, 0x1, P0 ;  /* 0x0000000702057c11 */ /* 0x000fe400080f0ccf */
[-C--:B------:R-:W-:Y:S02]  /*8510*/  LEA R2, P0, R20, R4.reuse, 0x7 ;  /* 0x0000000414027211 */ /* 0x080fe400078038ff */
[----:B--2---:R-:W-:Y:S01]  /*8520*/  IADD3 R8, P1, PT, R22, R4, RZ ;  /* 0x0000000416087210 */ /* 0x004fe20007f3e0ff */
[----:B------:R1:W-:Y:S01]  /*8530*/  STG.E.128 desc[UR30][R4.64], R40 ;  /* 0x0000002804007986 */ /* 0x0003e2000c101d1e */
[-C--:B------:R-:W-:Y:S02]  /*8540*/  LEA.HI.X R3, R20, R5.reuse, R21, 0x7, P0 ;  /* 0x0000000514037211 */ /* 0x080fe400000f3c15 */
[----:B----4-:R-:W-:Y:S01]  /*8550*/  IADD3 R6, P0, PT, R2, R22, RZ ;  /* 0x0000001602067210 */ /* 0x010fe20007f1e0ff */
[----:B------:R1:W-:Y:S01]  /*8560*/  STG.E.128 desc[UR30][R4.64+0x80], R44 ;  /* 0x0000802c04007986 */ /* 0x0003e2000c101d1e */
[----:B------:R-:W-:-:S02]  /*8570*/  IADD3.X R9, PT, PT, R0, R5, RZ, P1, !PT ;  /* 0x0000000500097210 */ /* 0x000fc40000ffe4ff */
[----:B------:R-:W-:-:S03]  /*8580*/  IADD3.X R7, PT, PT, R3, R0, RZ, P0, !PT ;  /* 0x0000000003077210 */ /* 0x000fc600007fe4ff */
[----:B------:R1:W-:Y:S04]  /*8590*/  STG.E.128 desc[UR30][R8.64], R36 ;  /* 0x0000002408007986 */ /* 0x0003e8000c101d1e */
[----:B------:R1:W-:Y:S04]  /*85a0*/  STG.E.128 desc[UR30][R8.64+0x80], R24 ;  /* 0x0000801808007986 */ /* 0x0003e8000c101d1e */
[----:B------:R1:W-:Y:S04]  /*85b0*/  STG.E.128 desc[UR30][R2.64], R32 ;  /* 0x0000002002007986 */ /* 0x0003e8000c101d1e */
[----:B------:R1:W-:Y:S04]  /*85c0*/  STG.E.128 desc[UR30][R2.64+0x80], R16 ;  /* 0x0000801002007986 */ /* 0x0003e8000c101d1e */
[----:B------:R1:W-:Y:S04]  /*85d0*/  STG.E.128 desc[UR30][R6.64], R28 ;  /* 0x0000001c06007986 */ /* 0x0003e8000c101d1e */
[----:B------:R1:W-:Y:S02]  /*85e0*/  STG.E.128 desc[UR30][R6.64+0x80], R12 ;  /* 0x0000800c06007986 */ /* 0x0003e4000c101d1e */
.L_x_927:
[----:B------:R-:W2:Y:S01]  /*85f0*/  LDCU UR5, c[0x0][0x438] ;  /* 0x00008700ff0577ac */ /* 0x000ea20008000800 */
        /* <DEDUP_REMOVED lines=8> */
[----:B-1----:R-:W-:Y:S05]  /*8680*/  EXIT ;  /* 0x000000000000794d */ /* 0x002fea0003800000 */
.L_x_935:
        /* <DEDUP_REMOVED lines=15> */
.L_x_1263:


//--------------------- .text._ZN5flash44flash_bwd_dq_dk_dv_loop_seqk_parallel_kernelI23Flash_bwd_kernel_traitsILi128ELi64ELi128ELi8ELi2ELi4ELi2ELb0ELb0EN7cutlass10bfloat16_tE19Flash_kernel_traitsILi128ELi64ELi128ELi8ES3_EELb0ELb1ELb0ELb0ELb1ELb1ELb1EEEvNS_16Flash_bwd_paramsE --------------------------
	.section	.text._ZN5flash44flash_bwd_dq_dk_dv_loop_seqk_parallel_kernelI23Flash_bwd_kernel_traitsILi128ELi64ELi128ELi8ELi2ELi4ELi2ELb0ELb0EN7cutlass10bfloat16_tE19Flash_kernel_traitsILi128ELi64ELi128ELi8ES3_EELb0ELb1ELb0ELb0ELb1ELb1ELb1EEEvNS_16Flash_bwd_paramsE,"ax",@progbits
	.align	128
        .global         _ZN5flash44flash_bwd_dq_dk_dv_loop_seqk_parallel_kernelI23Flash_bwd_kernel_traitsILi128ELi64ELi128ELi8ELi2ELi4ELi2ELb0ELb0EN7cutlass10bfloat16_tE19Flash_kernel_traitsILi128ELi64ELi128ELi8ES3_EELb0ELb1ELb0ELb0ELb1ELb1ELb1EEEvNS_16Flash_bwd_paramsE
        .type           _ZN5flash44flash_bwd_dq_dk_dv_loop_seqk_parallel_kernelI23Flash_bwd_kernel_traitsILi128ELi64ELi128ELi8ELi2ELi4ELi2ELb0ELb0EN7cutlass10bfloat16_tE19Flash_kernel_traitsILi128ELi64ELi128ELi8ES3_EELb0ELb1ELb0ELb0ELb1ELb1ELb1EEEvNS_16Flash_bwd_paramsE,@function
        .size           _ZN5flash44flash_bwd_dq_dk_dv_loop_seqk_parallel_kernelI23Flash_bwd_kernel_traitsILi128ELi64ELi128ELi8ELi2ELi4ELi2ELb0ELb0EN7cutlass10bfloat16_tE19Flash_kernel_traitsILi128ELi64ELi128ELi8ES3_EELb0ELb1ELb0ELb0ELb1ELb1ELb1EEEvNS_16Flash_bwd_paramsE,(.L_x_1264 - _ZN5flash44flash_bwd_dq_dk_dv_loop_seqk_parallel_kernelI23Flash_bwd_kernel_traitsILi128ELi64ELi128ELi8ELi2ELi4ELi2ELb0ELb0EN7cutlass10bfloat16_tE19Flash_kernel_traitsILi128ELi64ELi128ELi8ES3_EELb0ELb1ELb0ELb0ELb1ELb1ELb1EEEvNS_16Flash_bwd_paramsE)
        .other          _ZN5flash44flash_bwd_dq_dk_dv_loop_seqk_parallel_kernelI23Flash_bwd_kernel_traitsILi128ELi64ELi128ELi8ELi2ELi4ELi2ELb0ELb0EN7cutlass10bfloat16_tE19Flash_kernel_traitsILi128ELi64ELi128ELi8ES3_EELb0ELb1ELb0ELb0ELb1ELb1ELb1EEEvNS_16Flash_bwd_paramsE,@"STO_CUDA_ENTRY STV_DEFAULT"
_ZN5flash44flash_bwd_dq_dk_dv_loop_seqk_parallel_kernelI23Flash_bwd_kernel_traitsILi128ELi64ELi128ELi8ELi2ELi4ELi2ELb0ELb0EN7cutlass10bfloat16_tE19Flash_kernel_traitsILi128ELi64ELi128ELi8ES3_EELb0ELb1ELb0ELb0ELb1ELb1ELb1EEEvNS_16Flash_bwd_paramsE:
.text._ZN5flash44flash_bwd_dq_dk_dv_loop_seqk_parallel_kernelI23Flash_bwd_kernel_traitsILi128ELi64ELi128ELi8ELi2ELi4ELi2ELb0ELb0EN7cutlass10bfloat16_tE19Flash_kernel_traitsILi128ELi64ELi128ELi8ES3_EELb0ELb1ELb0ELb0ELb1ELb1ELb1EEEvNS_16Flash_bwd_paramsE:
        /* <DEDUP_REMOVED lines=35> */
.L_x_943:
        /* <DEDUP_REMOVED lines=19> */
[----:B------:R-:W-:Y:S05]  /*0360*/  BRA.U UP0, `(.L_x_936) ;  /* 0x00000081002c7547 */ /* 0x000fea000b800000 */
        /* <DEDUP_REMOVED lines=51> */
.L_x_937:
[----:B------:R-:W1:Y:S01]  /*06a0*/  LDCU UR36, c[0x0][0x3e0] ;  /* 0x00007c00ff2477ac */ /* 0x000e620008000800 */
[----:B------:R-:W2:Y:S01]  /*06b0*/  LDCU UR45, c[0x0][0x444] ;  /* 0x00008880ff2d77ac */ /* 0x000ea20008000800 */
[----:B-1----:R-:W-:-:S04]  /*06c0*/  UIMAD UR36, UR27, UR36, UR26 ;  /* 0x000000241b2472a4 */ /* 0x002fc8000f8e021a */
[----:B--2---:R-:W-:-:S12]  /*06d0*/  UIMAD UR36, UR36, UR45, URZ ;  /* 0x0000002d242472a4 */ /* 0x004fd8000f8e02ff */
.L_x_938:
        /* <DEDUP_REMOVED lines=9> */
[----:B------:R-:W-:Y:S01]  /*0770*/  USHF.R.S32.HI UR12, URZ, 0x1f, UR40 ;  /* 0x0000001fff0c7899 */ /* 0x000fe20008011428 */
[----:B------:R-:W-:Y:S01]  /*0780*/  CS2R R154, SRZ ;  /* 0x00000000009a7805 */ /* 0x000fe2000001ff00 */
[----:B------:R-:W-:Y:S01]  /*0790*/  UIADD3 UR43, UP0, UPT, UR34, UR40, URZ ;  /* 0x00000028222b7290 */ /* 0x000fe2000ff1e0ff */
[----:B------:R-:W5:Y:S01]  /*07a0*/  LDC R36, c[0x0][0x44c] ;  /* 0x00011300ff247b82 */ /* 0x000f620000000800 */
[----:B------:R-:W1:Y:S01]  /*07b0*/  LDCU.64 UR18, c[0x0][0x588] ;  /* 0x0000b100ff1277ac */ /* 0x000e620008000a00 */
[----:B------:R-:W-:-:S02]  /*07c0*/  CS2R R152, SRZ ;  /* 0x0000000000987805 */ /* 0x000fc4000001ff00 */
[----:B------:R-:W-:Y:S02]  /*07d0*/  CS2R R150, SRZ ;  /* 0x0000000000967805 */ /* 0x000fe4000001ff00 */
[----:B------:R-:W-:Y:S01]  /*07e0*/  CS2R R148, SRZ ;  /* 0x0000000000947805 */ /* 0x000fe2000001ff00 */
[----:B------:R-:W-:Y:S01]  /*07f0*/  ULEA.HI.X.SX32 UR12, UR34, UR12, 0x1, UP0 ;  /* 0x0000000c220c7291 */ /* 0x000fe200080f0eff */
[----:B------:R-:W-:Y:S01]  /*0800*/  CS2R R142, SRZ ;  /* 0x00000000008e7805 */ /* 0x000fe2000001ff00 */
[----:B------:R-:W3:Y:S01]  /*0810*/  LDCU.64 UR4, c[0x0][0x3a8] ;  /* 0x00007500ff0477ac */ /* 0x000ee20008000a00 */
[----:B--2---:R-:W-:Y:S01]  /*0820*/  IMAD.U32 R4, RZ, RZ, UR16 ;  /* 0x00000010ff047e24 */ /* 0x004fe2000f8e00ff */
[----:B------:R-:W-:Y:S02]  /*0830*/  CS2R R140, SRZ ;  /* 0x00000000008c7805 */ /* 0x000fe4000001ff00 */
[----:B------:R-:W-:Y:S01]  /*0840*/  CS2R R146, SRZ ;  /* 0x0000000000927805 */ /* 0x000fe2000001ff00 */
[----:B------:R-:W-:Y:S01]  /*0850*/  UIMAD UR13, UR12, UR16, URZ ;  /* 0x000000100c0d72a4 */ /* 0x000fe2000f8e02ff */
[----:B----4-:R-:W-:Y:S01]  /*0860*/  IMAD.U32 R2, RZ, RZ, UR6 ;  /* 0x00000006ff027e24 */ /* 0x010fe2000f8e00ff */
[----:B------:R-:W-:Y:S01]  /*0870*/  UIMAD UR12, UR12, UR6, URZ ;  /* 0x000000060c0c72a4 */ /* 0x000fe2000f8e02ff */
[----:B------:R-:W-:Y:S01]  /*0880*/  CS2R R144, SRZ ;  /* 0x0000000000907805 */ /* 0x000fe2000001ff00 */
[----:B------:R-:W-:Y:S01]  /*0890*/  UIMAD UR13, UR43, UR17, UR13 ;  /* 0x000000112b0d72a4 */ /* 0x000fe2000f8e020d */
[----:B------:R-:W-:Y:S01]  /*08a0*/  CS2R R138, SRZ ;  /* 0x00000000008a7805 */ /* 0x000fe2000001ff00 */
[----:B------:R-:W-:Y:S01]  /*08b0*/  UIMAD UR12, UR43, UR7, UR12 ;  /* 0x000000072b0c72a4 */ /* 0x000fe2000f8e020c */
[----:B------:R-:W-:Y:S01]  /*08c0*/  CS2R R136, SRZ ;  /* 0x0000000000887805 */ /* 0x000fe2000001ff00 */
[----:B------:R-:W2:Y:S01]  /*08d0*/  LDCU.64 UR14, c[0x0][0x3a0] ;  /* 0x00007400ff0e77ac */ /* 0x000ea20008000a00 */
[----:B-1----:R-:W-:Y:S01]  /*08e0*/  IMAD.SHL.U32 R41, R222, 0x8, RZ ;  /* 0x00000008de297824 */ /* 0x002fe200078e00ff */
[--C-:B------:R-:W-:Y:S01]  /*08f0*/  SHF.R.U32.HI R211, RZ, 0x1, R222.reuse ;  /* 0x00000001ffd37819 */ /* 0x100fe200000116de */
[----:B------:R-:W-:Y:S01]  /*0900*/  IMAD.U32 R9, RZ, RZ, UR18 ;  /* 0x00000012ff097e24 */ /* 0x000fe2000f8e00ff */
[--C-:B------:R-:W-:Y:S01]  /*0910*/  SHF.R.U32.HI R35, RZ, 0x2, R222.reuse ;  /* 0x00000002ff237819 */ /* 0x100fe200000116de */
[----:B------:R-:W-:Y:S01]  /*0920*/  IMAD.U32 R10, RZ, RZ, UR19 ;  /* 0x00000013ff0a7e24 */ /* 0x000fe2000f8e00ff */
[----:B------:R-:W-:Y:S01]  /*0930*/  LOP3.LUT R212, R41, 0x38, RZ, 0xc0, !PT ;  /* 0x0000003829d47812 */ /* 0x000fe200078ec0ff */
[----:B------:R-:W1:Y:S01]  /*0940*/  LDCU.64 UR18, c[0x0][0x3d8] ;  /* 0x00007b00ff1277ac */ /* 0x000e620008000a00 */
[----:B------:R-:W-:Y:S01]  /*0950*/  LOP3.LUT R8, R211, 0x10, RZ, 0xc0, !PT ;  /* 0x00000010d3087812 */ /* 0x000fe200078ec0ff */
[----:B------:R-:W-:Y:S01]  /*0960*/  STL [R1+0x10], R41 ;  /* 0x0000102901007387 */ /* 0x000fe20000100800 */
[----:B------:R-:W-:Y:S01]  /*0970*/  SHF.R.U32.HI R210, RZ, 0x3, R222 ;  /* 0x00000003ffd27819 */ /* 0x000fe200000116de */
[----:B------:R-:W-:Y:S01]  /*0980*/  IMAD.MOV.U32 R6, RZ, RZ, R212 ;  /* 0x000000ffff067224 */ /* 0x000fe200078e00d4 */
[----:B------:R-:W-:Y:S01]  /*0990*/  LOP3.LUT R35, R8, 0x7, R35, 0xf8, !PT ;  /* 0x0000000708237812 */ /* 0x000fe200078ef823 */
[----:B---3--:R-:W-:Y:S01]  /*09a0*/  IMAD.U32 R8, RZ, RZ, UR4 ;  /* 0x00000004ff087e24 */ /* 0x008fe2000f8e00ff */
[----:B------:R-:W-:Y:S01]  /*09b0*/  USHF.L.U32 UR48, UR16, 0x6, URZ ;  /* 0x0000000610307899 */ /* 0x000fe200080006ff */
[--C-:B------:R-:W-:Y:S01]  /*09c0*/  IMAD.WIDE.U32 R4, R4, UR43, R6.reuse ;  /* 0x0000002b04047c25 */ /* 0x100fe2000f8e0006 */
[----:B------:R-:W-:Y:S01]  /*09d0*/  USHF.L.U64.HI UR46, UR16, 0x5, UR17 ;  /* 0x00000005102e7899 */ /* 0x000fe20008010211 */
[----:B------:R-:W-:Y:S01]  /*09e0*/  CS2R R134, SRZ ;  /* 0x0000000000867805 */ /* 0x000fe2000001ff00 */
[----:B------:R-:W-:Y:S01]  /*09f0*/  USHF.L.U32 UR4, UR16, 0x5, URZ ;  /* 0x0000000510047899 */ /* 0x000fe200080006ff */
[--C-:B------:R-:W-:Y:S01]  /*0a00*/  IMAD.WIDE.U32 R2, R2, UR43, R6.reuse ;  /* 0x0000002b02027c25 */ /* 0x100fe2000f8e0006 */
[----:B------:R-:W-:Y:S01]  /*0a10*/  UIADD3 UR44, UPT, UPT, UR38, -0x1, URZ ;  /* 0xffffffff262c7890 */ /* 0x000fe2000fffe0ff */
[----:B------:R-:W-:Y:S01]  /*0a20*/  CS2R R132, SRZ ;  /* 0x0000000000847805 */ /* 0x000fe2000001ff00 */
[----:B------:R-:W-:Y:S01]  /*0a30*/  USHF.L.U64.HI UR47, UR6, 0x5, UR7 ;  /* 0x00000005062f7899 */ /* 0x000fe20008010207 */
[----:B------:R-:W-:Y:S01]  /*0a40*/  VIADD R5, R5, UR13 ;  /* 0x0000000d05057c36 */ /* 0x000fe20008000000 */
[----:B------:R-:W-:Y:S01]  /*0a50*/  USHF.L.U32 UR43, UR44, 0x6, URZ ;  /* 0x000000062c2b7899 */ /* 0x000fe200080006ff */
[----:B------:R-:W-:Y:S01]  /*0a60*/  VIADD R3, R3, UR12 ;  /* 0x0000000c03037c36 */ /* 0x000fe20008000000 */
[----:B------:R-:W3:Y:S01]  /*0a70*/  LDCU.64 UR12, c[0x0][0x3d0] ;  /* 0x00007a00ff0c77ac */ /* 0x000ee20008000a00 */
[----:B------:R-:W-:Y:S01]  /*0a80*/  IMAD.WIDE.U32 R6, R9, UR27, R6 ;  /* 0x0000001b09067c25 */ /* 0x000fe2000f8e0006 */
[----:B------:R-:W-:-:S02]  /*0a90*/  CS2R R126, SRZ ;  /* 0x00000000007e7805 */ /* 0x000fc4000001ff00 */
[----:B------:R-:W-:Y:S01]  /*0aa0*/  CS2R R124, SRZ ;  /* 0x00000000007c7805 */ /* 0x000fe2000001ff00 */
[----:B------:R-:W-:Y:S01]  /*0ab0*/  ULOP3.LUT UR44, UR44, 0x80000001, URZ, 0xc0, !UPT ;  /* 0x800000012c2c7892 */ /* 0x000fe2000f8ec0ff */
[----:B--2---:R-:W-:Y:S01]  /*0ac0*/  IMAD.U32 R9, RZ, RZ, UR14 ;  /* 0x0000000eff097e24 */ /* 0x004fe2000f8e00ff */
[----:B------:R-:W-:Y:S01]  /*0ad0*/  UIADD3 UR37, UPT, UPT, UR43, UR37, URZ ;  /* 0x000000252b257290 */ /* 0x000fe2000fffe0ff */
[----:B------:R-:W-:Y:S01]  /*0ae0*/  IMAD R29, R10, UR27, R7 ;  /* 0x0000001b0a1d7c24 */ /* 0x000fe2000f8e0207 */
[----:B------:R-:W-:Y:S01]  /*0af0*/  CS2R R130, SRZ ;  /* 0x0000000000827805 */ /* 0x000fe2000001ff00 */
[----:B------:R-:W-:Y:S01]  /*0b00*/  IMAD.WIDE.U32 R2, R8, UR27, R2 ;  /* 0x0000001b08027c25 */ /* 0x000fe2000f8e0002 */
[----:B------:R-:W-:Y:S02]  /*0b10*/  CS2R R128, SRZ ;  /* 0x0000000000807805 */ /* 0x000fe4000001ff00 */
[----:B------:R-:W-:Y:S02]  /*0b20*/  CS2R R122, SRZ ;  /* 0x00000000007a7805 */ /* 0x000fe4000001ff00 */
[----:B------:R-:W-:Y:S01]  /*0b30*/  CS2R R120, SRZ ;  /* 0x0000000000787805 */ /* 0x000fe2000001ff00 */
[----:B------:R-:W-:Y:S01]  /*0b40*/  IMAD.U32 R7, RZ, RZ, UR5 ;  /* 0x00000005ff077e24 */ /* 0x000fe2000f8e00ff */
[----:B------:R-:W-:Y:S01]  /*0b50*/  USHF.L.U64.HI UR5, UR16, 0x6, UR17 ;  /* 0x0000000610057899 */ /* 0x000fe20008010211 */
[----:B------:R-:W-:Y:S01]  /*0b60*/  IMAD.WIDE.U32 R4, R9, UR27, R4 ;  /* 0x0000001b09047c25 */ /* 0x000fe2000f8e0004 */
[----:B------:R-:W-:-:S02]  /*0b70*/  CS2R R118, SRZ ;  /* 0x0000000000767805 */ /* 0x000fc4000001ff00 */
[----:B------:R-:W-:Y:S02]  /*0b80*/  CS2R R116, SRZ ;  /* 0x0000000000747805 */ /* 0x000fe4000001ff00 */
[----:B------:R-:W-:Y:S01]  /*0b90*/  CS2R R110, SRZ ;  /* 0x00000000006e7805 */ /* 0x000fe2000001ff00 */
[----:B------:R-:W-:Y:S01]  /*0ba0*/  IMAD.U32 R8, RZ, RZ, UR15 ;  /* 0x0000000fff087e24 */ /* 0x000fe2000f8e00ff */
[----:B------:R-:W2:Y:S01]  /*0bb0*/  LDCU.64 UR14, c[0x0][0x398] ;  /* 0x00007300ff0e77ac */ /* 0x000ea20008000a00 */
[----:B------:R-:W-:Y:S01]  /*0bc0*/  IMAD R3, R7, UR27, R3 ;  /* 0x0000001b07037c24 */ /* 0x000fe2000f8e0203 */
[----:B------:R-:W-:Y:S01]  /*0bd0*/  CS2R R108, SRZ ;  /* 0x00000000006c7805 */ /* 0x000fe2000001ff00 */
[----:B------:R-:W-:Y:S01]  /*0be0*/  IMAD R5, R8, UR27, R5 ;  /* 0x0000001b08057c24 */ /* 0x000fe2000f8e0205 */
[----:B------:R-:W-:Y:S01]  /*0bf0*/  CS2R R114, SRZ ;  /* 0x0000000000727805 */ /* 0x000fe2000001ff00 */
[----:B---3--:R-:W-:Y:S01]  /*0c00*/  IMAD R7, R11, UR12, RZ ;  /* 0x0000000c0b077c24 */ /* 0x008fe2000f8e02ff */
[----:B------:R-:W-:Y:S01]  /*0c10*/  CS2R R112, SRZ ;  /* 0x0000000000707805 */ /* 0x000fe2000001ff00 */
[----:B------:R-:W-:Y:S01]  /*0c20*/  IMAD.WIDE.U32 R12, R0, UR12, R4 ;  /* 0x0000000c000c7c25 */ /* 0x000fe2000f8e0004 */
[----:B------:R-:W-:Y:S01]  /*0c30*/  USHF.L.U64.HI UR12, UR6, 0x6, UR7 ;  /* 0x00000006060c7899 */ /* 0x000fe20008010207 */
[----:B------:R-:W-:-:S02]  /*0c40*/  CS2R R106, SRZ ;  /* 0x00000000006a7805 */ /* 0x000fc4000001ff00 */
[----:B------:R-:W-:Y:S01]  /*0c50*/  CS2R R104, SRZ ;  /* 0x0000000000687805 */ /* 0x000fe2000001ff00 */
[C---:B------:R-:W-:Y:S01]  /*0c60*/  IMAD R8, R0.reuse, UR13, R7 ;  /* 0x0000000d00087c24 */ /* 0x040fe2000f8e0207 */
[----:B------:R-:W-:Y:S01]  /*0c70*/  USHF.L.U32 UR13, UR6, 0x6, URZ ;  /* 0x00000006060d7899 */ /* 0x000fe200080006ff */
[----:B------:R-:W-:Y:S01]  /*0c80*/  IMAD.MOV.U32 R28, RZ, RZ, R6 ;  /* 0x000000ffff1c7224 */ /* 0x000fe200078e0006 */
[----:B------:R-:W-:Y:S01]  /*0c90*/  CS2R R102, SRZ ;  /* 0x0000000000667805 */ /* 0x000fe2000001ff00 */
[----:B-1----:R-:W-:Y:S01]  /*0ca0*/  IMAD R6, R11, UR18, RZ ;  /* 0x000000120b067c24 */ /* 0x002fe2000f8e02ff */
[----:B------:R-:W-:Y:S01]  /*0cb0*/  CS2R R100, SRZ ;  /* 0x0000000000647805 */ /* 0x000fe2000001ff00 */
[C---:B------:R-:W-:Y:S01]  /*0cc0*/  IMAD.WIDE.U32 R10, R0.reuse, UR18, R2 ;  /* 0x00000012000a7c25 */ /* 0x040fe2000f8e0002 */
[----:B------:R-:W-:Y:S01]  /*0cd0*/  USHF.L.U32 UR18, UR6, 0x5, URZ ;  /* 0x0000000506127899 */ /* 0x000fe200080006ff */
[----:B------:R-:W-:Y:S02]  /*0ce0*/  CS2R R94, SRZ ;  /* 0x00000000005e7805 */ /* 0x000fe4000001ff00 */
[----:B------:R-:W-:Y:S01]  /*0cf0*/  CS2R R92, SRZ ;  /* 0x00000000005c7805 */ /* 0x000fe2000001ff00 */
[----:B------:R-:W-:Y:S01]  /*0d00*/  IMAD R18, R0, UR19, R6 ;  /* 0x0000001300127c24 */ /* 0x000fe2000f8e0206 */
[----:B------:R-:W-:Y:S01]  /*0d10*/  CS2R R98, SRZ ;  /* 0x0000000000627805 */ /* 0x000fe2000001ff00 */
[----:B------:R-:W-:Y:S01]  /*0d20*/  IMAD.U32 R4, RZ, RZ, UR48 ;  /* 0x00000030ff047e24 */ /* 0x000fe2000f8e00ff */
        /* <DEDUP_REMOVED lines=8> */
[----:B------:R-:W1:Y:S01]  /*0db0*/  LDCU.64 UR12, c[0x0][0x388] ;  /* 0x00007100ff0c77ac */ /* 0x000e620008000a00 */
[----:B------:R-:W-:Y:S01]  /*0dc0*/  IMAD.U32 R7, RZ, RZ, UR46 ;  /* 0x0000002eff077e24 */ /* 0x000fe2000f8e00ff */
[----:B------:R-:W-:Y:S01]  /*0dd0*/  CS2R R84, SRZ ;  /* 0x0000000000547805 */ /* 0x000fe2000001ff00 */
[C---:B------:R-:W-:Y:S01]  /*0de0*/  IMAD R33, R210.reuse, UR17, RZ ;  /* 0x00000011d2217c24 */ /* 0x040fe2000f8e02ff */
[----:B------:R-:W-:Y:S01]  /*0df0*/  USHF.R.S32.HI UR17, URZ, 0x1f, UR43 ;  /* 0x0000001fff117899 */ /* 0x000fe2000801142b */
[----:B------:R-:W-:Y:S01]  /*0e00*/  IMAD.WIDE.U32 R4, R210, UR16, R4 ;  /* 0x00000010d2047c25 */ /* 0x000fe2000f8e0004 */
[----:B------:R-:W-:-:S02]  /*0e10*/  CS2R R78, SRZ ;  /* 0x00000000004e7805 */ /* 0x000fc4000001ff00 */
[----:B------:R-:W-:Y:S02]  /*0e20*/  CS2R R76, SRZ ;  /* 0x00000000004c7805 */ /* 0x000fe4000001ff00 */
[----:B------:R-:W-:Y:S01]  /*0e30*/  CS2R R82, SRZ ;  /* 0x0000000000527805 */ /* 0x000fe2000001ff00 */
[----:B------:R-:W-:Y:S01]  /*0e40*/  IMAD.WIDE.U32 R2, R210, UR6, R2 ;  /* 0x00000006d2027c25 */ /* 0x000fe2000f8e0002 */
[C---:B------:R-:W-:Y:S01]  /*0e50*/  IADD3 R20, P5, P4, R12.reuse, UR4, R4 ;  /* 0x000000040c147c10 */ /* 0x040fe2000fcbe004 */
[----:B------:R-:W3:Y:S01]  /*0e60*/  LDCU.64 UR4, c[0x0][0x390] ;  /* 0x00007200ff0477ac */ /* 0x000ee20008000a00 */
[----:B------:R-:W-:Y:S01]  /*0e70*/  IADD3 R17, P6, PT, R12, R4, RZ ;  /* 0x000000040c117210 */ /* 0x000fe20007fde0ff */
[----:B------:R-:W-:Y:S01]  /*0e80*/  IMAD.WIDE.U32 R6, R210, UR16, R6 ;  /* 0x00000010d2067c25 */ /* 0x000fe2000f8e0006 */
[----:B------:R-:W-:Y:S02]  /*0e90*/  IADD3 R25, P2, PT, R10, R2, RZ ;  /* 0x000000020a197210 */ /* 0x000fe40007f5e0ff */
[----:B------:R-:W-:-:S02]  /*0ea0*/  CS2R R80, SRZ ;  /* 0x0000000000507805 */ /* 0x000fc4000001ff00 */
[----:B------:R-:W-:Y:S01]  /*0eb0*/  IADD3 R32, P1, P0, R10, UR18, R2 ;  /* 0x000000120a207c10 */ /* 0x000fe2000f83e002 */
[----:B------:R-:W-:Y:S01]  /*0ec0*/  IMAD R34, R210, UR7, RZ ;  /* 0x00000007d2227c24 */ /* 0x000fe2000f8e02ff */
[----:B------:R-:W-:Y:S01]  /*0ed0*/  USHF.R.S32.HI UR7, URZ, 0x1f, UR45 ;  /* 0x0000001fff077899 */ /* 0x000fe2000801142d */
[----:B------:R-:W-:Y:S01]  /*0ee0*/  IMAD.IADD R14, R33, 0x1, R5 ;  /* 0x00000001210e7824 */ /* 0x000fe200078e0205 */
[----:B------:R-:W-:Y:S01]  /*0ef0*/  CS2R R74, SRZ ;  /* 0x00000000004a7805 */ /* 0x000fe2000001ff00 */
[----:B------:R-:W-:Y:S01]  /*0f00*/  IMAD.IADD R5, R13, 0x1, R8 ;  /* 0x000000010d057824 */ /* 0x000fe200078e0208 */
[----:B------:R-:W-:Y:S01]  /*0f10*/  IADD3 R13, P3, PT, R12, R6, RZ ;  /* 0x000000060c0d7210 */ /* 0x000fe20007f7e0ff */
[----:B------:R-:W-:Y:S01]  /*0f20*/  IMAD.IADD R15, R34, 0x1, R3 ;  /* 0x00000001220f7824 */ /* 0x000fe200078e0203 */
[----:B------:R-:W-:Y:S01]  /*0f30*/  CS2R R72, SRZ ;  /* 0x0000000000487805 */ /* 0x000fe2000001ff00 */
[----:B------:R-:W-:Y:S01]  /*0f40*/  IMAD.U32 R2, RZ, RZ, UR18 ;  /* 0x00000012ff027e24 */ /* 0x000fe2000f8e00ff */
[C---:B------:R-:W-:Y:S01]  /*0f50*/  IADD3.X R16, PT, PT, R5.reuse, R33, R7, P3, !PT ;  /* 0x0000002105107210 */ /* 0x040fe20001ffe407 */
[----:B------:R-:W-:Y:S01]  /*0f60*/  IMAD.U32 R3, RZ, RZ, UR47 ;  /* 0x0000002fff037e24 */ /* 0x000fe2000f8e00ff */
[----:B------:R-:W4:Y:S01]  /*0f70*/  LDCU.64 UR18, c[0x0][0x3c8] ;  /* 0x00007900ff1277ac */ /* 0x000f220008000a00 */
[C---:B------:R-:W-:Y:S01]  /*0f80*/  IMAD R0, R30.reuse, UR17, RZ ;  /* 0x000000111e007c24 */ /* 0x040fe2000f8e02ff */
[----:B------:R-:W-:Y:S01]  /*0f90*/  IADD3.X R22, PT, PT, R5, UR46, R14, P5, P4 ;  /* 0x0000002e05167c10 */ /* 0x000fe2000afe840e */
[----:B------:R-:W-:Y:S01]  /*0fa0*/  IMAD.WIDE.U32 R8, R30, UR43, RZ ;  /* 0x0000002b1e087c25 */ /* 0x000fe2000f8e00ff */
[----:B------:R-:W-:-:S02]  /*0fb0*/  CS2R R70, SRZ ;  /* 0x0000000000467805 */ /* 0x000fc4000001ff00 */
[----:B------:R-:W-:Y:S02]  /*0fc0*/  CS2R R68, SRZ ;  /* 0x0000000000447805 */ /* 0x000fe4000001ff00 */
[----:B------:R-:W-:Y:S01]  /*0fd0*/  CS2R R62, SRZ ;  /* 0x00000000003e7805 */ /* 0x000fe2000001ff00 */
[----:B------:R-:W-:Y:S01]  /*0fe0*/  IMAD.WIDE.U32 R6, R210, UR6, R2 ;  /* 0x00000006d2067c25 */ /* 0x000fe2000f8e0002 */
[----:B------:R-:W-:Y:S02]  /*0ff0*/  LOP3.LUT R8, R8, R212, RZ, 0xfc, !PT ;  /* 0x000000d408087212 */ /* 0x000fe400078efcff */
[----:B------:R-:W-:Y:S02]  /*1000*/  CS2R R60, SRZ ;  /* 0x00000000003c7805 */ /* 0x000fe4000001ff00 */
[----:B------:R-:W-:Y:S01]  /*1010*/  CS2R R66, SRZ ;  /* 0x0000000000427805 */ /* 0x000fe2000001ff00 */
[----:B------:R-:W-:Y:S01]  /*1020*/  IMAD R0, R31, UR43, R0 ;  /* 0x0000002b1f007c24 */ /* 0x000fe2000f8e0200 */
[----:B------:R-:W-:Y:S01]  /*1030*/  CS2R R64, SRZ ;  /* 0x0000000000407805 */ /* 0x000fe2000001ff00 */
[----:B------:R-:W-:Y:S01]  /*1040*/  IMAD.IADD R3, R11, 0x1, R18 ;  /* 0x000000010b037824 */ /* 0x000fe200078e0212 */
[----:B------:R-:W-:Y:S01]  /*1050*/  IADD3 R11, P3, PT, R10, R6, RZ ;  /* 0x000000060a0b7210 */ /* 0x000fe20007f7e0ff */
[----:B------:R-:W-:Y:S01]  /*1060*/  IMAD.IADD R9, R9, 0x1, R0 ;  /* 0x0000000109097824 */ /* 0x000fe200078e0200 */
[----:B------:R-:W-:Y:S01]  /*1070*/  CS2R R58, SRZ ;  /* 0x00000000003a7805 */ /* 0x000fe2000001ff00 */
[----:B--2---:R-:W-:Y:S01]  /*1080*/  IMAD.U32 R0, RZ, RZ, UR14 ;  /* 0x0000000eff007e24 */ /* 0x004fe2000f8e00ff */
[----:B------:R-:W-:Y:S01]  /*1090*/  CS2R R56, SRZ ;  /* 0x0000000000387805 */ /* 0x000fe2000001ff00 */
[----:B------:R-:W-:Y:S01]  /*10a0*/  IMAD.MOV.U32 R4, RZ, RZ, R12 ;  /* 0x000000ffff047224 */ /* 0x000fe200078e000c */
[C---:B------:R-:W-:Y:S01]  /*10b0*/  IADD3.X R12, PT, PT, R3.reuse, R34, R7, P3, !PT ;  /* 0x00000022030c7210 */ /* 0x040fe20001ffe407 */
[----:B------:R-:W-:Y:S01]  /*10c0*/  IMAD.WIDE.U32 R6, R0, UR27, R8 ;  /* 0x0000001b00067c25 */ /* 0x000fe2000f8e0008 */
[----:B------:R-:W-:Y:S01]  /*10d0*/  IADD3.X R9, PT, PT, R3, UR47, R15, P1, P0 ;  /* 0x0000002f03097c10 */ /* 0x000fe20008fe040f */
[----:B------:R-:W-:Y:S01]  /*10e0*/  UIMAD.WIDE.U32 UR46, UR27, UR45, URZ ;  /* 0x0000002d1b2e72a5 */ /* 0x000fe2000f8e00ff */
[----:B---3--:R-:W-:Y:S01]  /*10f0*/  LEA R26, P0, R11, UR4, 0x1 ;  /* 0x000000040b1a7c11 */ /* 0x008fe2000f8008ff */
[----:B------:R-:W-:Y:S01]  /*1100*/  IMAD.X R21, R14, 0x1, R5, P6 ;  /* 0x000000010e157824 */ /* 0x000fe200030e0605 */
[C---:B-1----:R-:W-:Y:S01]  /*1110*/  LEA R14, P1, R20.reuse, UR12, 0x1 ;  /* 0x0000000c140e7c11 */ /* 0x042fe2000f8208ff */
[----:B------:R-:W-:Y:S01]  /*1120*/  IMAD.U32 R0, RZ, RZ, UR15 ;  /* 0x0000000fff007e24 */ /* 0x000fe2000f8e00ff */
[----:B------:R-:W-:Y:S01]  /*1130*/  LEA R18, P3, R13, UR12, 0x1 ;  /* 0x0000000c0d127c11 */ /* 0x000fe2000f8608ff */
[----:B------:R-:W-:Y:S01]  /*1140*/  IMAD.X R8, R15, 0x1, R3, P2 ;  /* 0x000000010f087824 */ /* 0x000fe200010e0603 */
[----:B------:R-:W-:Y:S01]  /*1150*/  LEA.HI.X R15, R20, UR13, R22, 0x1, P1 ;  /* 0x0000000d140f7c11 */ /* 0x000fe200088f0c16 */
[----:B------:R-:W-:Y:S01]  /*1160*/  IMAD R7, R0, UR27, R7 ;  /* 0x0000001b00077c24 */ /* 0x000fe2000f8e0207 */
[----:B------:R-:W1:Y:S01]  /*1170*/  LDC.64 R22, c[0x0][0x590] ;  /* 0x00016400ff167b82 */ /* 0x000e620000000a00 */
[----:B----4-:R-:W-:Y:S01]  /*1180*/  IMAD.U32 R0, RZ, RZ, UR18 ;  /* 0x00000012ff007e24 */ /* 0x010fe2000f8e00ff */
[----:B------:R-:W-:Y:S01]  /*1190*/  LEA.HI.X R27, R11, UR5, R12, 0x1, P0 ;  /* 0x000000050b1b7c11 */ /* 0x000fe200080f0c0c */
[----:B------:R-:W2:Y:S01]  /*11a0*/  LDCU UR18, c[0x0][0x3e0] ;  /* 0x00007c00ff1277ac */ /* 0x000ea20008000800 */
[----:B------:R-:W-:Y:S01]  /*11b0*/  LEA R24, P0, R25, UR4, 0x1 ;  /* 0x0000000419187c11 */ /* 0x000fe2000f8008ff */
[----:B------:R-:W-:Y:S01]  /*11c0*/  IMAD.WIDE.U32 R6, R0, UR26, R6 ;  /* 0x0000001a00067c25 */ /* 0x000fe2000f8e0006 */
[----:B------:R-:W-:Y:S01]  /*11d0*/  LEA.HI.X R19, R13, UR13, R16, 0x1, P3 ;  /* 0x0000000d0d137c11 */ /* 0x000fe200098f0c10 */
[----:B------:R-:W3:Y:S01]  /*11e0*/  LDCU.64 UR14, c[0x0][0x380] ;  /* 0x00007000ff0e77ac */ /* 0x000ee20008000a00 */
[----:B------:R-:W-:Y:S01]  /*11f0*/  LEA R16, P2, R17, UR12, 0x1 ;  /* 0x0000000c11107c11 */ /* 0x000fe2000f8408ff */
[----:B------:R-:W-:Y:S01]  /*1200*/  IMAD.U32 R0, RZ, RZ, UR19 ;  /* 0x00000013ff007e24 */ /* 0x000fe2000f8e00ff */
[----:B------:R-:W-:Y:S01]  /*1210*/  LEA.HI.X R25, R25, UR5, R8, 0x1, P0 ;  /* 0x0000000519197c11 */ /* 0x000fe200080f0c08 */
[----:B------:R-:W-:Y:S01]  /*1220*/  IMAD.WIDE.U32 R4, R210, UR16, R4 ;  /* 0x00000010d2047c25 */ /* 0x000fe2000f8e0004 */
[----:B------:R-:W-:-:S02]  /*1230*/  LEA R20, P0, R32, UR4, 0x1 ;  /* 0x0000000420147c11 */ /* 0x000fc4000f8008ff */
[----:B------:R-:W-:Y:S02]  /*1240*/  CS2R R54, SRZ ;  /* 0x0000000000367805 */ /* 0x000fe4000001ff00 */
[----:B------:R-:W-:Y:S01]  /*1250*/  LEA.HI.X R17, R17, UR13, R21, 0x1, P2 ;  /* 0x0000000d11117c11 */ /* 0x000fe200090f0c15 */
[----:B------:R-:W-:Y:S01]  /*1260*/  IMAD R7, R0, UR26, R7 ;  /* 0x0000001a00077c24 */ /* 0x000fe2000f8e0207 */
[----:B------:R-:W-:Y:S01]  /*1270*/  LEA.HI.X R21, R32, UR5, R9, 0x1, P0 ;  /* 0x0000000520157c11 */ /* 0x000fe200080f0c09 */
[----:B------:R-:W-:Y:S01]  /*1280*/  IMAD.IADD R0, R5, 0x1, R33 ;  /* 0x0000000105007824 */ /* 0x000fe200078e0221 */
[C---:B------:R-:W-:Y:S01]  /*1290*/  LEA R12, P1, R4.reuse, UR12, 0x1 ;  /* 0x0000000c040c7c11 */ /* 0x040fe2000f8208ff */
[----:B------:R-:W-:Y:S01]  /*12a0*/  IMAD.MOV.U32 R2, RZ, RZ, R10 ;  /* 0x000000ffff027224 */ /* 0x000fe200078e000a */
[----:B------:R-:W4:Y:S01]  /*12b0*/  LDC.64 R32, c[0x0][0x598] ;  /* 0x00016600ff207b82 */ /* 0x000f220000000a00 */
[----:B------:R-:W-:Y:S01]  /*12c0*/  UIMAD UR12, UR7, UR27, URZ ;  /* 0x0000001b070c72a4 */ /* 0x000fe2000f8e02ff */
[----:B------:R-:W-:Y:S01]  /*12d0*/  LEA.HI.X R13, R4, UR13, R0, 0x1, P1 ;  /* 0x0000000d040d7c11 */ /* 0x000fe200088f0c00 */
[----:B------:R-:W-:Y:S01]  /*12e0*/  IMAD.WIDE.U32 R2, R210, UR6, R2 ;  /* 0x00000006d2027c25 */ /* 0x000fe2000f8e0002 */
[----:B------:R-:W5:Y:S01]  /*12f0*/  LDCU.64 UR6, c[0x0][0x460] ;  /* 0x00008c00ff0677ac */ /* 0x000f620008000a00 */
[----:B------:R-:W-:-:S02]  /*1300*/  ISETP.NE.AND P2, PT, RZ, UR41, PT ;  /* 0x00000029ff007c0c */ /* 0x000fc4000bf45270 */
[----:B------:R-:W-:Y:S01]  /*1310*/  CS2R R52, SRZ ;  /* 0x0000000000347805 */ /* 0x000fe2000001ff00 */
[----:B-1----:R-:W-:Y:S01]  /*1320*/  IMAD R0, R22, UR17, RZ ;  /* 0x0000001116007c24 */ /* 0x002fe2000f8e02ff */
[----:B------:R-:W-:Y:S01]  /*1330*/  UIADD3 UR12, UPT, UPT, UR47, UR12, URZ ;  /* 0x0000000c2f0c7290 */ /* 0x000fe2000fffe0ff */
[----:B------:R-:W-:Y:S01]  /*1340*/  IMAD.IADD R8, R3, 0x1, R34 ;  /* 0x0000000103087824 */ /* 0x000fe200078e0222 */
[----:B--2---:R-:W-:Y:S01]  /*1350*/  USHF.R.S32.HI UR13, URZ, 0x1f, UR18 ;  /* 0x0000001fff0d7899 */ /* 0x004fe20008011412 */
[C---:B------:R-:W-:Y:S01]  /*1360*/  IMAD R9, R210.reuse, R31, RZ ;  /* 0x0000001fd2097224 */ /* 0x040fe200078e02ff */
[----:B------:R-:W-:Y:S01]  /*1370*/  UIMAD UR12, UR12, UR18, URZ ;  /* 0x000000120c0c72a4 */ /* 0x000fe2000f8e02ff */
[----:B------:R-:W-:Y:S01]  /*1380*/  IMAD.WIDE.U32 R4, R210, R30, R6 ;  /* 0x0000001ed2047225 */ /* 0x000fe200078e0006 */
[----:B------:R-:W-:Y:S01]  /*1390*/  LEA R10, P0, R2, UR4, 0x1 ;  /* 0x00000004020a7c11 */ /* 0x000fe2000f8008ff */
[----:B------:R-:W-:Y:S01]  /*13a0*/  UIMAD.WIDE.U32 UR48, UR46, UR18, URZ ;  /* 0x000000122e3072a5 */ /* 0x000fe2000f8e00ff */
[----:B------:R-:W-:Y:S01]  /*13b0*/  SHF.L.U64.HI R31, R30, 0x5, R31 ;  /* 0x000000051e1f7819 */ /* 0x000fe2000001021f */
[----:B------:R-:W-:Y:S01]  /*13c0*/  UIMAD UR12, UR13, UR46, UR12 ;  /* 0x0000002e0d0c72a4 */ /* 0x000fe2000f8e020c */
[----:B------:R-:W-:Y:S01]  /*13d0*/  IMAD R0, R23, UR43, R0 ;  /* 0x0000002b17007c24 */ /* 0x000fe2000f8e0200 */
[----:B------:R-:W-:Y:S01]  /*13e0*/  LEA.HI.X R11, R2, UR5, R8, 0x1, P0 ;  /* 0x00000005020b7c11 */ /* 0x000fe200080f0c08 */
[----:B------:R-:W-:Y:S01]  /*13f0*/  IMAD.WIDE.U32 R6, R22, UR43, R28 ;  /* 0x0000002b16067c25 */ /* 0x000fe2000f8e001c */
[----:B---3--:R-:W-:Y:S01]  /*1400*/  LEA R37, P1, R4, UR14, 0x1 ;  /* 0x0000000e04257c11 */ /* 0x008fe2000f8208ff */
[----:B------:R-:W-:Y:S01]  /*1410*/  UIADD3 UR12, UPT, UPT, UR49, UR12, URZ ;  /* 0x0000000c310c7290 */ /* 0x000fe2000fffe0ff */
[----:B-----5:R-:W-:Y:S01]  /*1420*/  SHF.R.S32.HI R28, RZ, 0x1f, R36 ;  /* 0x0000001fff1c7819 */ /* 0x020fe20000011424 */
[----:B------:R-:W-:Y:S01]  /*1430*/  IMAD.IADD R5, R5, 0x1, R9 ;  /* 0x0000000105057824 */ /* 0x000fe200078e0209 */
[----:B------:R-:W1:Y:S01]  /*1440*/  LDCU.64 UR4, c[0x0][0x550] ;  /* 0x0000aa00ff0477ac */ /* 0x000e620008000a00 */
[----:B------:R-:W-:Y:S01]  /*1450*/  IMAD.IADD R3, R7, 0x1, R0 ;  /* 0x0000000107037824 */ /* 0x000fe200078e0200 */
[----:B------:R-:W-:Y:S01]  /*1460*/  LOP3.LUT R29, R222, 0x1f, RZ, 0xc0, !PT ;  /* 0x0000001fde1d7812 */ /* 0x000fe200078ec0ff */
[----:B------:R-:W-:Y:S01]  /*1470*/  IMAD.MOV.U32 R2, RZ, RZ, R6 ;  /* 0x000000ffff027224 */ /* 0x000fe200078e0006 */
[----:B------:R-:W-:Y:S01]  /*1480*/  LEA.HI.X R38, R4, UR15, R5, 0x1, P1 ;  /* 0x0000000f04267c11 */ /* 0x000fe200088f0c05 */
[----:B------:R-:W-:Y:S01]  /*1490*/  IMAD.SHL.U32 R0, R30, 0x20, RZ ;  /* 0x000000201e007824 */ /* 0x000fe200078e00ff */
[----:B------:R-:W-:Y:S01]  /*14a0*/  UISETP.NE.U32.AND UP0, UPT, UR6, URZ, UPT ;  /* 0x000000ff0600728c */ /* 0x000fe2000bf05070 */
[----:B----4-:R-:W-:Y:S01]  /*14b0*/  IMAD.WIDE.U32 R4, R32, UR26, R2 ;  /* 0x0000001a20047c25 */ /* 0x010fe2000f8e0002 */
[----:B------:R-:W-:Y:S01]  /*14c0*/  SHF.R.U32.HI R30, RZ, 0x5, R222 ;  /* 0x00000005ff1e7819 */ /* 0x000fe200000116de */
[----:B------:R-:W2:Y:S01]  /*14d0*/  S2R R32, SR_CTAID.X ;  /* 0x0000000000207919 */ /* 0x000ea20000002500 */
[----:B------:R-:W-:Y:S01]  /*14e0*/  UISETP.NE.AND.EX UP0, UPT, UR7, URZ, UPT, UP0 ;  /* 0x000000ff0700728c */ /* 0x000fe2000bf05300 */
[----:B------:R-:W-:Y:S01]  /*14f0*/  IMAD R3, R36, UR12, RZ ;  /* 0x0000000c24037c24 */ /* 0x000fe2000f8e02ff */
[----:B------:R-:W-:Y:S01]  /*1500*/  LEA R6, P0, R0, R37, 0x1 ;  /* 0x0000002500067211 */ /* 0x000fe200078008ff */
[----:B------:R-:W-:Y:S01]  /*1510*/  IMAD R2, R36, UR26, RZ ;  /* 0x0000001a24027c24 */ /* 0x000fe2000f8e02ff */
[----:B------:R-:W-:Y:S01]  /*1520*/  USEL UR42, UR42, URZ, UP0 ;  /* 0x000000ff2a2a7287 */ /* 0x000fe20008000000 */
[----:B------:R-:W-:Y:S01]  /*1530*/  IMAD R5, R33, UR26, R5 ;  /* 0x0000001a21057c24 */ /* 0x000fe2000f8e0205 */
[----:B------:R-:W-:Y:S01]  /*1540*/  LEA.HI.X R7, R0, R38, R31, 0x1, P0 ;  /* 0x0000002600077211 */ /* 0x000fe200000f0c1f */
[----:B------:R-:W-:Y:S01]  /*1550*/  IMAD R28, R28, UR48, R3 ;  /* 0x000000301c1c7c24 */ /* 0x000fe2000f8e0203 */
[----:B------:R-:W-:Y:S01]  /*1560*/  SHF.R.S32.HI R3, RZ, 0x1f, R2 ;  /* 0x0000001fff037819 */ /* 0x000fe20000011402 */
[C---:B------:R-:W-:Y:S01]  /*1570*/  IMAD R0, R210.reuse, R23, RZ ;  /* 0x00000017d2007224 */ /* 0x040fe200078e02ff */
[----:B------:R-:W-:Y:S01]  /*1580*/  UIADD3 UR42, UP0, UPT, UR43, UR42, URZ ;  /* 0x0000002a2b2a7290 */ /* 0x000fe2000ff1e0ff */
[----:B------:R-:W-:Y:S01]  /*1590*/  IMAD.WIDE.U32 R4, R210, R22, R4 ;  /* 0x00000016d2047225 */ /* 0x000fe200078e0004 */
[----:B------:R-:W-:Y:S01]  /*15a0*/  SHF.L.U64.HI R23, R22, 0x5, R23 ;  /* 0x0000000516177819 */ /* 0x000fe20000010217 */
[----:B------:R-:W3:Y:S01]  /*15b0*/  LDCU.64 UR6, c[0x0][0x570] ;  /* 0x0000ae00ff0677ac */ /* 0x000ee20008000a00 */
[----:B------:R-:W-:Y:S01]  /*15c0*/  STL [R1+0x24], R37 ;  /* 0x0000242501007387 */ /* 0x000fe20000100800 */
[----:B------:R-:W-:Y:S01]  /*15d0*/  IMAD.WIDE.U32 R2, R36, UR48, R2 ;  /* 0x0000003024027c25 */ /* 0x000fe2000f8e0002 */
[----:B-1----:R-:W-:Y:S01]  /*15e0*/  LEA R39, P0, R4, UR4, 0x1 ;  /* 0x0000000404277c11 */ /* 0x002fe2000f8008ff */
[----:B------:R-:W-:Y:S01]  /*15f0*/  UIADD3.X UR17, UPT, UPT, URZ, UR17, URZ, UP0, !UPT ;  /* 0x00000011ff117290 */ /* 0x000fe200087fe4ff */
[----:B------:R-:W-:Y:S01]  /*1600*/  STL [R1+0x20], R38 ;  /* 0x0000202601007387 */ /* 0x000fe20000100800 */
[C---:B------:R-:W-:Y:S01]  /*1610*/  IMAD R31, R36.reuse, UR18, RZ ;  /* 0x00000012241f7c24 */ /* 0x040fe2000f8e02ff */
[----:B------:R-:W-:Y:S01]  /*1620*/  UMOV UR4, UR24 ;  /* 0x0000001800047c82 */ /* 0x000fe20008000000 */
[----:B------:R-:W-:Y:S01]  /*1630*/  IMAD.IADD R0, R5, 0x1, R0 ;  /* 0x0000000105007824 */ /* 0x000fe200078e0200 */
[----:B------:R-:W-:Y:S01]  /*1640*/  UISETP.NE.AND UP0, UPT, UR44, 0x1, UPT ;  /* 0x000000012c00788c */ /* 0x000fe2000bf05270 */
[----:B------:R-:W-:Y:S01]  /*1650*/  IMAD.WIDE R8, R36, UR18, RZ ;  /* 0x0000001224087c25 */ /* 0x000fe2000f8e02ff */
[----:B------:R-:W1:Y:S01]  /*1660*/  LDCU.64 UR14, c[0x0][0x420] ;  /* 0x00008400ff0e77ac */ /* 0x000e620008000a00 */
[----:B------:R-:W-:Y:S01]  /*1670*/  STL [R1+0x1c], R39 ;  /* 0x00001c2701007387 */ /* 0x000fe20000100800 */
[----:B------:R-:W-:Y:S01]  /*1680*/  LEA.HI.X R40, R4, UR5, R0, 0x1, P0 ;  /* 0x0000000504287c11 */ /* 0x000fe200080f0c00 */
[----:B------:R-:W-:Y:S01]  /*1690*/  IMAD.IADD R3, R3, 0x1, R28 ;  /* 0x0000000103037824 */ /* 0x000fe200078e021c */
[----:B------:R-:W-:Y:S01]  /*16a0*/  LOP3.LUT R4, R41, 0x1f8, RZ, 0xc0, !PT ;  /* 0x000001f829047812 */ /* 0x000fe200078ec0ff */
[----:B------:R-:W-:Y:S01]  /*16b0*/  IMAD R28, R31, R30, R29 ;  /* 0x0000001e1f1c7224 */ /* 0x000fe200078e021d */
[----:B------:R-:W-:Y:S01]  /*16c0*/  USEL UR5, URZ, 0x4000, UP0 ;  /* 0x00004000ff057887 */ /* 0x000fe20008000000 */
[----:B------:R-:W-:Y:S01]  /*16d0*/  IMAD R29, R9, UR42, RZ ;  /* 0x0000002a091d7c24 */ /* 0x000fe2000f8e02ff */
[----:B------:R-:W-:Y:S01]  /*16e0*/  LOP3.LUT R4, R4, 0x38, R222, 0x78, !PT ;  /* 0x0000003804047812 */ /* 0x000fe200078e78de */
[----:B------:R-:W-:Y:S01]  /*16f0*/  IMAD.SHL.U32 R0, R22, 0x20, RZ ;  /* 0x0000002016007824 */ /* 0x000fe200078e00ff */
[----:B------:R-:W4:Y:S01]  /*1700*/  LDCU.64 UR12, c[0x0][0x5e8] ;  /* 0x0000bd00ff0c77ac */ /* 0x000f220008000a00 */
[----:B------:R-:W-:Y:S01]  /*1710*/  IMAD R29, R8, UR17, R29 ;  /* 0x00000011081d7c24 */ /* 0x000fe2000f8e021d */
[----:B------:R-:W-:Y:S01]  /*1720*/  LOP3.LUT R4, R4, 0x1e00, R41, 0xf8, !PT ;  /* 0x00001e0004047812 */ /* 0x000fe200078ef829 */
[----:B------:R-:W-:Y:S01]  /*1730*/  IMAD.WIDE.U32 R8, R8, UR42, R2 ;  /* 0x0000002a08087c25 */ /* 0x000fe2000f8e0002 */
[C---:B------:R-:W-:Y:S01]  /*1740*/  LEA R2, P0, R0.reuse, R39, 0x1 ;  /* 0x0000002700027211 */ /* 0x040fe200078008ff */
[----:B------:R5:W-:Y:S01]  /*1750*/  STL [R1+0x18], R40 ;  /* 0x0000182801007387 */ /* 0x000be20000100800 */
[----:B------:R-:W-:Y:S01]  /*1760*/  UIADD3 UR18, UPT, UPT, UR43, UR36, URZ ;  /* 0x000000242b127290 */ /* 0x000fe2000fffe0ff */
[----:B------:R-:W-:Y:S01]  /*1770*/  IMAD.MOV.U32 R5, RZ, RZ, R40 ;  /* 0x000000ffff057224 */ /* 0x000fe200078e0028 */
[----:B------:R-:W-:-:S02]  /*1780*/  LEA.HI.X R3, R0, R40, R23, 0x1, P0 ;  /* 0x0000002800037211 */ /* 0x000fc400000f0c17 */
[----:B------:R-:W-:Y:S01]  /*1790*/  CS2R R46, SRZ ;  /* 0x00000000002e7805 */ /* 0x000fe2000001ff00 */
[----:B------:R-:W2:Y:S01]  /*17a0*/  LDC.64 R22, c[0x0][0x5f8] ;  /* 0x00017e00ff167b82 */ /* 0x000ea20000000a00 */
[----:B------:R-:W-:Y:S01]  /*17b0*/  LEA R0, R4, UR4, 0x1 ;  /* 0x0000000404007c11 */ /* 0x000fe2000f8e08ff */
[----:B------:R-:W-:-:S06]  /*17c0*/  IMAD.MOV.U32 R4, RZ, RZ, R39 ;  /* 0x000000ffff047224 */ /* 0x000fcc00078e0027 */
[----:B------:R-:W-:Y:S01]  /*17d0*/  @P2 BAR.SYNC.DEFER_BLOCKING 0x0 ;  /* 0x0000000000002b1d */ /* 0x000fe20000010000 */
[----:B------:R-:W-:Y:S02]  /*17e0*/  CS2R R44, SRZ ;  /* 0x00000000002c7805 */ /* 0x000fe4000001ff00 */
[----:B------:R-:W-:Y:S01]  /*17f0*/  CS2R R50, SRZ ;  /* 0x0000000000327805 */ /* 0x000fe2000001ff00 */
[----:B------:R-:W-:Y:S01]  /*1800*/  VIADD R30, R0, UR5 ;  /* 0x00000005001e7c36 */ /* 0x000fe20008000000 */
[----:B------:R-:W-:Y:S02]  /*1810*/  CS2R R48, SRZ ;  /* 0x0000000000307805 */ /* 0x000fe4000001ff00 */
[----:B------:R-:W-:Y:S01]  /*1820*/  CS2R R42, SRZ ;  /* 0x00000000002a7805 */ /* 0x000fe2000001ff00 */
[----:B-1----:R-:W-:Y:S02]  /*1830*/  UIMAD.WIDE UR16, UR37, 0x4, UR14 ;  /* 0x00000004251078a5 */ /* 0x002fe4000f8e020e */
[----:B----4-:R-:W-:Y:S01]  /*1840*/  UIMAD.WIDE UR18, UR18, 0x4, UR12 ;  /* 0x00000004121278a5 */ /* 0x010fe2000f8e020c */
[----:B-----5:R-:W-:Y:S01]  /*1850*/  CS2R R40, SRZ ;  /* 0x0000000000287805 */ /* 0x020fe2000001ff00 */
[----:B------:R-:W-:Y:S01]  /*1860*/  @!PT LDS RZ, [RZ] ;  /* 0x00000000fffff984 */ /* 0x000fe20000000800 */
[----:B------:R-:W-:Y:S01]  /*1870*/  @!PT LDS RZ, [RZ] ;  /* 0x00000000fffff984 */ /* 0x000fe20000000800 */
[----:B------:R-:W-:Y:S01]  /*1880*/  @!PT LDS RZ, [RZ] ;  /* 0x00000000fffff984 */ /* 0x000fe20000000800 */
[----:B------:R-:W-:Y:S04]  /*1890*/  LDGSTS.E.BYPASS.LTC128B.128 [R0+0x8000], desc[UR30][R4.64] ;  /* 0x0800000004007fae */ /* 0x000fe8000b981a1e */
[----:B------:R1:W-:Y:S04]  /*18a0*/  LDGSTS.E.BYPASS.LTC128B.128 [R0+0xa000], desc[UR30][R4.64+0x80] ;  /* 0x0a00008004007fae */ /* 0x0003e8000b981a1e */
[----:B------:R-:W-:Y:S04]  /*18b0*/  LDGSTS.E.BYPASS.LTC128B.128 [R0+0x9000], desc[UR30][R2.64] ;  /* 0x0900000002007fae */ /* 0x000fe8000b981a1e */
[----:B------:R4:W-:Y:S01]  /*18c0*/  LDGSTS.E.BYPASS.LTC128B.128 [R0+0xb000], desc[UR30][R2.64+0x80] ;  /* 0x0b00008002007fae */ /* 0x0009e2000b981a1e */
[----:B-1----:R-:W-:Y:S01]  /*18d0*/  SHF.R.S32.HI R4, RZ, 0x1f, R28 ;  /* 0x0000001fff047819 */ /* 0x002fe2000001141c */
[----:B----4-:R-:W-:Y:S01]  /*18e0*/  IMAD.MOV.U32 R2, RZ, RZ, R37 ;  /* 0x000000ffff027224 */ /* 0x010fe200078e0025 */
[----:B------:R-:W-:Y:S01]  /*18f0*/  CS2R R36, SRZ ;  /* 0x0000000000247805 */ /* 0x000fe2000001ff00 */
[----:B------:R-:W-:Y:S01]  /*1900*/  IMAD.MOV.U32 R3, RZ, RZ, R38 ;  /* 0x000000ffff037224 */ /* 0x000fe200078e0026 */
[----:B------:R-:W-:-:S04]  /*1910*/  CS2R R38, SRZ ;  /* 0x0000000000267805 */ /* 0x000fc8000001ff00 */
        /* <DEDUP_REMOVED lines=8> */
[----:B--2---:R-:W-:-:S03]  /*19a0*/  IMAD.WIDE.U32 R2, R32, R22, RZ ;  /* 0x0000001620027225 */ /* 0x004fc600078e00ff */
[----:B------:R4:W-:Y:S01]  /*19b0*/  LDGSTS.E.BYPASS.LTC128B.128 [R0+0xe000], desc[UR30][R16.64] ;  /* 0x0e00000010007fae */ /* 0x0009e2000b981a1e */
[----:B------:R-:W-:Y:S01]  /*19c0*/  IMAD R5, R32, R23, R3 ;  /* 0x0000001720057224 */ /* 0x000fe200078e0203 */
[----:B------:R-:W-:Y:S01]  /*19d0*/  SEL R2, R2, RZ, P2 ;  /* 0x000000ff02027207 */ /* 0x000fe20001000000 */
[----:B------:R-:W-:Y:S01]  /*19e0*/  IMAD.SHL.U32 R3, R31, 0x40, RZ ;  /* 0x000000401f037824 */ /* 0x000fe200078e00ff */
[----:B------:R4:W-:Y:S01]  /*19f0*/  LDGSTS.E.BYPASS.LTC128B.128 [R0+0x12000], desc[UR30][R16.64+0x80] ;  /* 0x1200008010007fae */ /* 0x0009e2000b981a1e */
[----:B-1----:R-:W-:Y:S01]  /*1a00*/  IMAD.IADD R6, R9, 0x1, R29 ;  /* 0x0000000109067824 */ /* 0x002fe200078e021d */
[----:B------:R-:W-:Y:S02]  /*1a10*/  IADD3 R8, P1, P0, R28, R8, R2 ;  /* 0x000000081c087210 */ /* 0x000fe4000783e002 */
[----:B------:R-:W-:Y:S01]  /*1a20*/  SEL R2, R5, RZ, P2 ;  /* 0x000000ff05027207 */ /* 0x000fe20001000000 */
[----:B------:R4:W-:Y:S03]  /*1a30*/  LDGSTS.E.BYPASS.LTC128B.128 [R0+0xf000], desc[UR30][R14.64] ;  /* 0x0f0000000e007fae */ /* 0x0009e6000b981a1e */
[----:B------:R-:W-:Y:S01]  /*1a40*/  IADD3.X R4, PT, PT, R4, R6, R2, P1, P0 ;  /* 0x0000000604047210 */ /* 0x000fe20000fe0402 */
[----:B------:R4:W-:Y:S01]  /*1a50*/  LDGSTS.E.BYPASS.LTC128B.128 [R0+0x13000], desc[UR30][R14.64+0x80] ;  /* 0x130000800e007fae */ /* 0x0009e2000b981a1e */
[----:B------:R-:W-:-:S03]  /*1a60*/  IADD3 R2, P0, PT, R3, R8, RZ ;  /* 0x0000000803027210 */ /* 0x000fc60007f1e0ff */
[----:B------:R4:W-:Y:S01]  /*1a70*/  LDGSTS.E.BYPASS.LTC128B.128 [R0+0x14000], desc[UR30][R10.64] ;  /* 0x140000000a007fae */ /* 0x0009e2000b981a1e */
[----:B------:R-:W-:Y:S02]  /*1a80*/  LEA.HI.X.SX32 R3, R3, R4, 0x1, P0 ;  /* 0x0000000403037211 */ /* 0x000fe400000f0eff */
[C---:B---3--:R-:W-:Y:S01]  /*1a90*/  LEA R242, P0, R2.reuse, UR6, 0x2 ;  /* 0x0000000602f27c11 */ /* 0x048fe2000f8010ff */
[----:B------:R-:W1:Y:S01]  /*1aa0*/  LDCU UR6, c[0x0][0x508] ;  /* 0x0000a100ff0677ac */ /* 0x000e620008000800 */
[----:B------:R4:W-:Y:S02]  /*1ab0*/  LDGSTS.E.BYPASS.LTC128B.128 [R0+0x18000], desc[UR30][R10.64+0x80] ;  /* 0x180000800a007fae */ /* 0x0009e4000b981a1e */
[----:B------:R-:W-:Y:S02]  /*1ac0*/  LEA.HI.X R243, R2, UR7, R3, 0x2, P0 ;  /* 0x0000000702f37c11 */ /* 0x000fe400080f1403 */
[----:B------:R4:W-:Y:S04]  /*1ad0*/  LDGSTS.E.BYPASS.LTC128B.128 [R0+0x15000], desc[UR30][R26.64] ;  /* 0x150000001a007fae */ /* 0x0009e8000b981a1e */
[----:B------:R4:W-:Y:S04]  /*1ae0*/  LDGSTS.E.BYPASS.LTC128B.128 [R0+0x19000], desc[UR30][R26.64+0x80] ;  /* 0x190000801a007fae */ /* 0x0009e8000b981a1e */
[----:B------:R4:W-:Y:S04]  /*1af0*/  LDGSTS.E.BYPASS.LTC128B.128 [R0+0x16000], desc[UR30][R24.64] ;  /* 0x1600000018007fae */ /* 0x0009e8000b981a1e */
[----:B------:R4:W-:Y:S01]  /*1b00*/  LDGSTS.E.BYPASS.LTC128B.128 [R0+0x1a000], desc[UR30][R24.64+0x80] ;  /* 0x1a00008018007fae */ /* 0x0009e2000b981a1e */
[----:B-1----:R-:W-:-:S03]  /*1b10*/  UIADD3 UR6, UPT, UPT, UR39, UR6, URZ ;  /* 0x0000000627067290 */ /* 0x002fc6000fffe0ff */
[----:B------:R4:W-:Y:S01]  /*1b20*/  LDGSTS.E.BYPASS.LTC128B.128 [R0+0x17000], desc[UR30][R20.64] ;  /* 0x1700000014007fae */ /* 0x0009e2000b981a1e */
[----:B------:R-:W-:-:S03]  /*1b30*/  UIADD3 UR7, UPT, UPT, -UR6, UR35, UR34 ;  /* 0x0000002306077290 */ /* 0x000fc6000fffe122 */
[----:B------:R4:W-:Y:S01]  /*1b40*/  LDGSTS.E.BYPASS.LTC128B.128 [R0+0x1b000], desc[UR30][R20.64+0x80] ;  /* 0x1b00008014007fae */ /* 0x0009e2000b981a1e */
[----:B------:R-:W-:-:S03]  /*1b50*/  USHF.R.S32.HI UR6, URZ, 0x1f, UR7 ;  /* 0x0000001fff067899 */ /* 0x000fc60008011407 */
[----:B------:R-:W0:Y:S01]  /*1b60*/  LDGDEPBAR ;  /* 0x00000000000079af */ /* 0x000e220000000000 */
[----:B------:R-:W-:-:S04]  /*1b70*/  ULEA.HI UR6, UR6, UR7, URZ, 0x6 ;  /* 0x0000000706067291 */ /* 0x000fc8000f8f30ff */
[----:B------:R-:W-:-:S04]  /*1b80*/  USHF.R.S32.HI UR6, URZ, 0x6, UR6 ;  /* 0x00000006ff067899 */ /* 0x000fc80008011406 */
[----:B------:R-:W-:-:S04]  /*1b90*/  UISETP.LT.AND UP0, UPT, URZ, UR6, UPT ;  /* 0x00000006ff00728c */ /* 0x000fc8000bf01270 */
[----:B------:R-:W-:-:S04]  /*1ba0*/  USEL UR7, URZ, UR6, !UP0 ;  /* 0x00000006ff077287 */ /* 0x000fc8000c000000 */
[----:B------:R-:W-:-:S09]  /*1bb0*/  UISETP.GT.AND UP0, UPT, UR38, UR7, UPT ;  /* 0x000000072600728c */ /* 0x000fd2000bf04270 */
[----:B----4-:R-:W-:Y:S05]  /*1bc0*/  BRA.U !UP0, `(.L_x_939) ;  /* 0x0000005508387547 */ /* 0x010fea000b800000 */
[----:B------:R-:W-:Y:S02]  /*1bd0*/  IMAD.MOV.U32 R8, RZ, RZ, R35 ;  /* 0x000000ffff087224 */ /* 0x000fe400078e0023 */
[----:B------:R-:W-:Y:S01]  /*1be0*/  IMAD.MOV.U32 R2, RZ, RZ, 0x4 ;  /* 0x00000004ff027424 */ /* 0x000fe200078e00ff */
[----:B------:R-:W-:Y:S01]  /*1bf0*/  USHF.L.U32 UR14, UR38, 0x6, URZ ;  /* 0x00000006260e7899 */ /* 0x000fe200080006ff */
[C---:B------:R-:W-:Y:S01]  /*1c00*/  IMAD.SHL.U32 R7, R222.reuse, 0x40, RZ ;  /* 0x00000040de077824 */ /* 0x040fe200078e00ff */
[----:B------:R-:W-:Y:S01]  /*1c10*/  R2P PR, R222, 0x6 ;  /* 0x00000006de007804 */ /* 0x000fe20000000000 */
[----:B------:R-:W-:Y:S01]  /*1c20*/  IMAD.WIDE.U32 R2, R8, R2, UR16 ;  /* 0x0000001008027e25 */ /* 0x000fe2000f8e0002 */
[----:B------:R-:W-:Y:S01]  /*1c30*/  STL [R1+0x14], R8 ;  /* 0x0000140801007387 */ /* 0x000fe20000100800 */
[----:B------:R-:W1:Y:S03]  /*1c40*/  LDCU UR6, c[0x0][0x3e0] ;  /* 0x00007c00ff0677ac */ /* 0x000e660008000800 */
[----:B------:R-:W2:Y:S01]  /*1c50*/  LDG.E R12, desc[UR30][R2.64] ;  /* 0x0000001e020c7981 */ /* 0x000ea2000c1e1900 */
[----:B------:R-:W-:Y:S01]  /*1c60*/  IMAD.SHL.U32 R208, R222, 0x20, RZ ;  /* 0x00000020ded07824 */ /* 0x000fe200078e00ff */
[----:B------:R-:W3:Y:S02]  /*1c70*/  LDCU UR13, c[0x0][0x50c] ;  /* 0x0000a180ff0d77ac */ /* 0x000ee40008000800 */
[----:B------:R-:W4:Y:S01]  /*1c80*/  LDG.E R11, desc[UR30][R2.64+0x20] ;  /* 0x0000201e020b7981 */ /* 0x000f22000c1e1900 */
[----:B------:R-:W-:Y:S01]  /*1c90*/  IMAD.U32 R6, RZ, RZ, UR35 ;  /* 0x00000023ff067e24 */ /* 0x000fe2000f8e00ff */
[----:B------:R-:W1:Y:S02]  /*1ca0*/  LDCU UR12, c[0x0][0x45c] ;  /* 0x00008b80ff0c77ac */ /* 0x000e640008000800 */
[----:B------:R-:W5:Y:S04]  /*1cb0*/  LDG.E R10, desc[UR30][R2.64+0x80] ;  /* 0x0000801e020a7981 */ /* 0x000f68000c1e1900 */
[----:B------:R3:W5:Y:S01]  /*1cc0*/  LDG.E R9, desc[UR30][R2.64+0xa0] ;  /* 0x0000a01e02097981 */ /* 0x000762000c1e1900 */
[----:B------:R-:W-:Y:S01]  /*1cd0*/  LOP3.LUT R212, R212, 0x1c0, R7, 0xf8, !PT ;  /* 0x000001c0d4d47812 */ /* 0x000fe200078ef807 */
[----:B------:R-:W-:Y:S01]  /*1ce0*/  IMAD.U32 R0, RZ, RZ, UR14 ;  /* 0x0000000eff007e24 */ /* 0x000fe2000f8e00ff */
[----:B------:R-:W-:Y:S01]  /*1cf0*/  LOP3.LUT R5, R7, 0x200, RZ, 0xc0, !PT ;  /* 0x0000020007057812 */ /* 0x000fe200078ec0ff */
[----:B------:R-:W-:Y:S01]  /*1d00*/  IMAD.MOV.U32 R217, RZ, RZ, 0x20 ;  /* 0x00000020ffd97424 */ /* 0x000fe200078e00ff */
[----:B------:R-:W-:Y:S01]  /*1d10*/  LOP3.LUT R4, R212, 0x8, R211, 0x78, !PT ;  /* 0x00000008d4047812 */ /* 0x000fe200078e78d3 */
[----:B------:R-:W-:Y:S01]  /*1d20*/  IMAD.MOV.U32 R219, RZ, RZ, 0x40 ;  /* 0x00000040ffdb7424 */ /* 0x000fe200078e00ff */
[----:B------:R-:W-:Y:S01]  /*1d30*/  IADD3 R0, PT, PT, R0, UR39, R8 ;  /* 0x0000002700007c10 */ /* 0x000fe2000fffe008 */
[----:B------:R-:W-:Y:S01]  /*1d40*/  UIADD3 UR15, UPT, UPT, -UR39, UR35, UR34 ;  /* 0x00000023270f7290 */ /* 0x000fe2000fffe122 */
[----:B------:R-:W-:Y:S01]  /*1d50*/  LOP3.LUT R5, R5, 0x400, R208, 0xf8, !PT ;  /* 0x0000040005057812 */ /* 0x000fe200078ef8d0 */
[----:B------:R-:W-:Y:S01]  /*1d60*/  IMAD.MOV.U32 R216, RZ, RZ, 0x20 ;  /* 0x00000020ffd87424 */ /* 0x000fe200078e00ff */
[----:B------:R-:W-:Y:S01]  /*1d70*/  IADD3 R0, PT, PT, R0, -0x1f, -R6 ;  /* 0xffffffe100007810 */ /* 0x000fe20007ffe806 */
[----:B------:R-:W-:Y:S01]  /*1d80*/  IMAD.MOV.U32 R223, RZ, RZ, 0x40 ;  /* 0x00000040ffdf7424 */ /* 0x000fe200078e00ff */
[----:B------:R-:W-:Y:S01]  /*1d90*/  LOP3.LUT R4, R5, R4, RZ, 0xfc, !PT ;  /* 0x0000000405047212 */ /* 0x000fe200078efcff */
[----:B------:R-:W-:Y:S01]  /*1da0*/  IMAD.MOV.U32 R218, RZ, RZ, 0x20 ;  /* 0x00000020ffda7424 */ /* 0x000fe200078e00ff */
[----:B------:R-:W-:Y:S01]  /*1db0*/  SEL R217, R217, 0xffffffe0, !P1 ;  /* 0xffffffe0d9d97807 */ /* 0x000fe20004800000 */
[----:B------:R1:W-:Y:S01]  /*1dc0*/  STL [R1+0x8], R0 ;  /* 0x0000080001007387 */ /* 0x0003e20000100800 */
[----:B------:R-:W-:Y:S01]  /*1dd0*/  IMAD.MOV.U32 R5, RZ, RZ, 0x10 ;  /* 0x00000010ff057424 */ /* 0x000fe200078e00ff */
[----:B------:R-:W-:Y:S01]  /*1de0*/  SEL R219, R219, 0xffffffc0, !P2 ;  /* 0xffffffc0dbdb7807 */ /* 0x000fe20005000000 */
[----:B------:R-:W-:Y:S01]  /*1df0*/  IMAD.MOV.U32 R159, RZ, RZ, RZ ;  /* 0x000000ffff9f7224 */ /* 0x000fe200078e00ff */
[----:B------:R-:W-:Y:S01]  /*1e00*/  UIADD3 UR15, UPT, UPT, UR15, 0x80, URZ ;  /* 0x000000800f0f7890 */ /* 0x000fe2000fffe0ff */
[----:B---3--:R-:W-:-:S02]  /*1e10*/  SHF.R.U32.HI R3, RZ, 0x4, R222 ;  /* 0x00000004ff037819 */ /* 0x008fc400000116de */
[----:B------:R-:W-:Y:S02]  /*1e20*/  LOP3.LUT R2, R212, 0x8, R222, 0x78, !PT ;  /* 0x00000008d4027812 */ /* 0x000fe400078e78de */
[----:B------:R-:W-:Y:S02]  /*1e30*/  LOP3.LUT R3, R3, 0x8, RZ, 0xc0, !PT ;  /* 0x0000000803037812 */ /* 0x000fe400078ec0ff */
[----:B------:R-:W-:Y:S02]  /*1e40*/  LOP3.LUT R208, R2, 0x7a00, R208, 0xf8, !PT ;  /* 0x00007a0002d07812 */ /* 0x000fe400078ef8d0 */
[----:B------:R-:W-:Y:S02]  /*1e50*/  LOP3.LUT R3, R3, 0x10, R222, 0xf8, !PT ;  /* 0x0000001003037812 */ /* 0x000fe400078ef8de */
[----:B------:R-:W3:Y:S02]  /*1e60*/  S2R R222, SR_TID.X ;  /* 0x0000000000de7919 */ /* 0x000ee40000002100 */
[----:B------:R-:W-:-:S04]  /*1e70*/  LOP3.LUT R3, R3, R212, RZ, 0x3c, !PT ;  /* 0x000000d403037212 */ /* 0x000fc800078e3cff */
[----:B------:R-:W-:Y:S02]  /*1e80*/  LOP3.LUT R3, R3, 0x200, R7, 0xf8, !PT ;  /* 0x0000020003037812 */ /* 0x000fe400078ef807 */
[C---:B---3--:R-:W-:Y:S02]  /*1e90*/  LOP3.LUT P4, R2, R222.reuse, 0x2, RZ, 0xc0, !PT ;  /* 0x00000002de027812 */ /* 0x048fe4000788c0ff */
[----:B-1----:R-:W-:Y:S02]  /*1ea0*/  LOP3.LUT P3, R0, R222, 0x4, RZ, 0xc0, !PT ;  /* 0x00000004de007812 */ /* 0x002fe4000786c0ff */
[----:B------:R-:W-:Y:S02]  /*1eb0*/  ISETP.NE.AND P0, PT, R2, RZ, PT ;  /* 0x000000ff0200720c */ /* 0x000fe40003f05270 */
[----:B------:R-:W-:Y:S01]  /*1ec0*/  ISETP.NE.AND P5, PT, R0, RZ, PT ;  /* 0x000000ff0000720c */ /* 0x000fe20003fa5270 */
[----:B--2---:R1:W-:Y:S04]  /*1ed0*/  STL [R1+0x34], R12 ;  /* 0x0000340c01007387 */ /* 0x0043e80000100800 */
[----:B----4-:R1:W-:Y:S04]  /*1ee0*/  STL [R1+0x30], R11 ;  /* 0x0000300b01007387 */ /* 0x0103e80000100800 */
[----:B-----5:R1:W-:Y:S04]  /*1ef0*/  STL [R1+0x2c], R10 ;  /* 0x00002c0a01007387 */ /* 0x0203e80000100800 */
[----:B------:R1:W-:Y:S04]  /*1f00*/  STL [R1+0x28], R9 ;  /* 0x0000280901007387 */ /* 0x0003e80000100800 */
[----:B------:R1:W-:Y:S01]  /*1f10*/  STL [R1+0xc], R30 ;  /* 0x00000c1e01007387 */ /* 0x0003e20000100800 */
[----:B------:R-:W-:Y:S01]  /*1f20*/  IMAD.SHL.U32 R225, R222, 0x20, RZ ;  /* 0x00000020dee17824 */ /* 0x000fe200078e00ff */
[----:B------:R-:W-:Y:S01]  /*1f30*/  LEA R208, R208, UR4, 0x1 ;  /* 0x00000004d0d07c11 */ /* 0x000fe2000f8e08ff */
[----:B------:R-:W-:Y:S01]  /*1f40*/  IMAD.SHL.U32 R226, R222, 0x2, RZ ;  /* 0x00000002dee27824 */ /* 0x000fe200078e00ff */
[----:B------:R-:W-:Y:S01]  /*1f50*/  LEA R209, R4, UR4, 0x1 ;  /* 0x0000000404d17c11 */ /* 0x000fe2000f8e08ff */
[C---:B------:R-:W-:Y:S01]  /*1f60*/  IMAD.SHL.U32 R221, R222.reuse, 0x40, RZ ;  /* 0x00000040dedd7824 */ /* 0x040fe200078e00ff */
[----:B------:R-:W-:Y:S01]  /*1f70*/  LEA R207, R3, UR4, 0x1 ;  /* 0x0000000403cf7c11 */ /* 0x000fe2000f8e08ff */
[----:B------:R-:W-:Y:S01]  /*1f80*/  IMAD.SHL.U32 R2, R222, 0x10, RZ ;  /* 0x00000010de027824 */ /* 0x000fe200078e00ff */
[--C-:B------:R-:W-:Y:S01]  /*1f90*/  LOP3.LUT R0, R226, 0x7006, R225.reuse, 0xc8, !PT ;  /* 0x00007006e2007812 */ /* 0x100fe200078ec8e1 */
[--C-:B------:R-:W-:Y:S01]  /*1fa0*/  IMAD.IADD R213, R219, 0x1, R208.reuse ;  /* 0x00000001dbd57824 */ /* 0x100fe200078e02d0 */
[----:B------:R-:W-:Y:S01]  /*1fb0*/  LOP3.LUT R220, R221, 0x200, RZ, 0xc0, !PT ;  /* 0x00000200dddc7812 */ /* 0x000fe200078ec0ff */
[C---:B------:R-:W-:Y:S01]  /*1fc0*/  IMAD.IADD R215, R217.reuse, 0x1, R208 ;  /* 0x00000001d9d77824 */ /* 0x040fe200078e02d0 */
[----:B------:R-:W-:Y:S01]  /*1fd0*/  LOP3.LUT R0, R0, 0x400, R225, 0xf8, !PT ;  /* 0x0000040000007812 */ /* 0x000fe200078ef8e1 */
[----:B------:R-:W-:Y:S01]  /*1fe0*/  IMAD.IADD R214, R217, 0x1, R213 ;  /* 0x00000001d9d67824 */ /* 0x000fe200078e02d5 */
[----:B------:R-:W-:Y:S01]  /*1ff0*/  LOP3.LUT R2, R2, 0x1c0, RZ, 0xc0, !PT ;  /* 0x000001c002027812 */ /* 0x000fe200078ec0ff */
[----:B------:R-:W-:Y:S01]  /*2000*/  VIADD R209, R209, UR5 ;  /* 0x00000005d1d17c36 */ /* 0x000fe20008000000 */
[C---:B------:R-:W-:Y:S01]  /*2010*/  LOP3.LUT P1, RZ, R222.reuse, 0x8, RZ, 0xc0, !PT ;  /* 0x00000008deff7812 */ /* 0x040fe2000782c0ff */
[----:B------:R1:W-:Y:S01]  /*2020*/  STL [R1+0x38], R0 ;  /* 0x0000380001007387 */ /* 0x0003e20000100800 */
[----:B------:R-:W-:Y:S01]  /*2030*/  LOP3.LUT R224, R222, 0x8, RZ, 0xc0, !PT ;  /* 0x00000008dee07812 */ /* 0x000fe200078ec0ff */
[----:B------:R-:W-:Y:S01]  /*2040*/  VIADD R207, R207, UR5 ;  /* 0x00000005cfcf7c36 */ /* 0x000fe20008000000 */
[----:B------:R-:W-:Y:S01]  /*2050*/  SEL R216, R216, 0xffffffe0, !P4 ;  /* 0xffffffe0d8d87807 */ /* 0x000fe20006000000 */
[----:B------:R-:W-:Y:S01]  /*2060*/  UMOV UR5, UR19 ;  /* 0x0000001300057c82 */ /* 0x000fe20008000000 */
[----:B------:R-:W-:-:S02]  /*2070*/  SEL R223, R223, 0xffffffc0, !P3 ;  /* 0xffffffc0dfdf7807 */ /* 0x000fc40005800000 */
[----:B------:R-:W-:Y:S02]  /*2080*/  SEL R3, R5, 0xfffffff0, !P3 ;  /* 0xfffffff005037807 */ /* 0x000fe40005800000 */
[----:B------:R-:W-:Y:S02]  /*2090*/  LOP3.LUT R220, R220, 0x400, R225, 0xf8, !PT ;  /* 0x00000400dcdc7812 */ /* 0x000fe400078ef8e1 */
[----:B------:R-:W-:Y:S02]  /*20a0*/  LOP3.LUT R2, R2, 0x38, R226, 0xf8, !PT ;  /* 0x0000003802027812 */ /* 0x000fe400078ef8e2 */
[----:B------:R-:W-:-:S07]  /*20b0*/  SEL R218, R218, 0xffffffe0, !P0 ;  /* 0xffffffe0dada7807 */ /* 0x000fce0004000000 */
.L_x_942:
[----:B------:R-:W0:Y:S01]  /*20c0*/  LDGDEPBAR ;  /* 0x00000000000079af */ /* 0x000e220000000000 */
[C---:B-1----:R-:W-:Y:S01]  /*20d0*/  IMAD.IADD R0, R209.reuse, 0x1, R217 ;  /* 0x00000001d1007824 */ /* 0x042fe200078e02d9 */
[----:B------:R-:W-:Y:S01]  /*20e0*/  UIADD3 UR14, UPT, UPT, UR14, -0x40, URZ ;  /* 0xffffffc00e0e7890 */ /* 0x000fe2000fffe0ff */
[----:B------:R-:W-:Y:S05]  /*20f0*/  IMAD.IADD R3, R209, 0x1, R219 ;  /* 0x00000001d1037824 */ /* 0x000fea00078e02db */
[----:B------:R-:W2:Y:S01]  /*2100*/  LDL R212, [R1+0x8] ;  /* 0x0000080001d47983 */ /* 0x000ea20000100800 */
[----:B------:R-:W-:Y:S01]  /*2110*/  USHF.L.U32 UR19, UR33, 0x7, URZ ;  /* 0x0000000721137899 */ /* 0x000fe200080006ff */
[----:B------:R-:W-:Y:S01]  /*2120*/  MOV R230, 0x20 ;  /* 0x0000002000e67802 */ /* 0x000fe20000000f00 */
[----:B------:R-:W-:Y:S01]  /*2130*/  UISETP.GE.AND UP0, UPT, UR14, UR15, UPT ;  /* 0x0000000f0e00728c */ /* 0x000fe2000bf06270 */
[----:B------:R-:W-:Y:S01]  /*2140*/  IADD3 R2, PT, PT, R217, R3, RZ ;  /* 0x00000003d9027210 */ /* 0x000fe20007ffe0ff */
[----:B------:R-:W3:Y:S01]  /*2150*/  LDL R229, [R1+0x34] ;  /* 0x0000340001e57983 */ /* 0x000ee20000100800 */
[----:B------:R-:W-:Y:S01]  /*2160*/  UMOV UR4, UR23 ;  /* 0x0000001700047c82 */ /* 0x000fe20008000000 */
[----:B------:R-:W-:Y:S02]  /*2170*/  UIADD3 UR38, UPT, UPT, UR38, -0x1, URZ ;  /* 0xffffffff26267890 */ /* 0x000fe4000fffe0ff */
[----:B------:R-:W4:Y:S01]  /*2180*/  LDL R205, [R1+0x30] ;  /* 0x0000300001cd7983 */ /* 0x000f220000100800 */
[----:B------:R-:W-:Y:S01]  /*2190*/  PLOP3.LUT P0, PT, PT, PT, UP0, 0x80, 0x8 ;  /* 0x000000000008781c */ /* 0x000fe20003f0f008 */
[----:B------:R-:W-:Y:S02]  /*21a0*/  UISETP.GT.AND UP0, UPT, UR38, UR7, UPT ;  /* 0x000000072600728c */ /* 0x000fe4000bf04270 */
        /* <DEDUP_REMOVED lines=15> */
[----:B----4-:R-:W-:Y:S01]  /*22a0*/  FSETP.NEU.FTZ.AND P2, PT, R205, -INF , PT ;  /* 0xff800000cd00780b */ /* 0x010fe20003f5d000 */
[----:B------:R-:W-:Y:S04]  /*22b0*/  DEPBAR.LE SB0, 0x0 ;  /* 0x000080000000791a */ /* 0x000fe80000000000 */
[----:B------:R-:W-:Y:S01]  /*22c0*/  BAR.SYNC.DEFER_BLOCKING 0x0 ;  /* 0x0000000000007b1d */ /* 0x000fe20000010000 */
[----:B---3--:R-:W-:Y:S05]  /*22d0*/  FSETP.NEU.FTZ.AND P4, PT, R229, -INF , PT ;  /* 0xff800000e500780b */ /* 0x008fea0003f9d000 */
[----:B------:R-:W-:Y:S08]  /*22e0*/  LDSM.16.M88.4 R32, [R209] ;  /* 0x00000000d120783b */ /* 0x000ff00000000200 */
[----:B------:R-:W1:Y:S08]  /*22f0*/  LDSM.16.M88.4 R16, [R208+0xc000] ;  /* 0x00c00000d010783b */ /* 0x000e700000000200 */
[----:B------:R-:W3:Y:S08]  /*2300*/  LDSM.16.M88.4 R28, [R209+0x1000] ;  /* 0x00100000d11c783b */ /* 0x000ef00000000200 */
[----:B------:R-:W4:Y:S08]  /*2310*/  LDSM.16.M88.4 R164, [R208+0xc800] ;  /* 0x00c80000d0a4783b */ /* 0x000f300000000200 */
[----:B------:R-:W-:Y:S08]  /*2320*/  LDSM.16.M88.4 R168, [R0] ;  /* 0x0000000000a8783b */ /* 0x000ff00000000200 */
[----:B------:R-:W2:Y:S01]  /*2330*/  LDSM.16.M88.4 R172, [R215+0xc000] ;  /* 0x00c00000d7ac783b */ /* 0x000ea20000000200 */
[-C--:B-1----:R-:W-:Y:S07]  /*2340*/  HMMA.16816.F32.BF16 R4, R32, R16.reuse, RZ ;  /* 0x000000102004723c */ /* 0x082fee00000418ff */
[----:B------:R-:W1:Y:S01]  /*2350*/  LDSM.16.M88.4 R176, [R0+0x1000] ;  /* 0x0010000000b0783b */ /* 0x000e620000000200 */
[C---:B---3--:R-:W-:Y:S07]  /*2360*/  HMMA.16816.F32.BF16 R8, R28.reuse, R16, RZ ;  /* 0x000000101c08723c */ /* 0x048fee00000418ff */
[----:B------:R-:W3:Y:S01]  /*2370*/  LDSM.16.M88.4 R180, [R215+0xc800] ;  /* 0x00c80000d7b4783b */ /* 0x000ee20000000200 */
[-C--:B------:R-:W-:Y:S07]  /*2380*/  HMMA.16816.F32.BF16 R12, R28, R18.reuse, RZ ;  /* 0x000000121c0c723c */ /* 0x080fee00000418ff */
[----:B------:R-:W-:Y:S01]  /*2390*/  LDSM.16.M88.4 R184, [R3] ;  /* 0x0000000003b8783b */ /* 0x000fe20000000200 */
[C---:B------:R-:W-:Y:S07]  /*23a0*/  HMMA.16816.F32.BF16 R16, R32.reuse, R18, RZ ;  /* 0x000000122010723c */ /* 0x040fee00000418ff */
[----:B------:R-:W3:Y:S01]  /*23b0*/  LDSM.16.M88.4 R188, [R213+0xc000] ;  /* 0x00c00000d5bc783b */ /* 0x000ee20000000200 */
[-C--:B----4-:R-:W-:Y:S07]  /*23c0*/  HMMA.16816.F32.BF16 R20, R32, R164.reuse, RZ ;  /* 0x000000a42014723c */ /* 0x090fee00000418ff */
[----:B------:R-:W4:Y:S01]  /*23d0*/  LDSM.16.M88.4 R192, [R3+0x1000] ;  /* 0x0010000003c0783b */ /* 0x000f220000000200 */
[C---:B------:R-:W-:Y:S07]  /*23e0*/  HMMA.16816.F32.BF16 R24, R28.reuse, R164, RZ ;  /* 0x000000a41c18723c */ /* 0x040fee00000418ff */
[----:B------:R-:W4:Y:S01]  /*23f0*/  LDSM.16.M88.4 R196, [R213+0xc800] ;  /* 0x00c80000d5c4783b */ /* 0x000f220000000200 */
[-C--:B------:R-:W-:Y:S07]  /*2400*/  HMMA.16816.F32.BF16 R28, R28, R166.reuse, RZ ;  /* 0x000000a61c1c723c */ /* 0x080fee00000418ff */
[----:B------:R-:W-:Y:S01]  /*2410*/  LDSM.16.M88.4 R200, [R2+0x1000] ;  /* 0x0010000002c8783b */ /* 0x000fe20000000200 */
[----:B------:R-:W-:Y:S07]  /*2420*/  HMMA.16816.F32.BF16 R32, R32, R166, RZ ;  /* 0x000000a62020723c */ /* 0x000fee00000418ff */
[----:B------:R-:W-:Y:S01]  /*2430*/  LDSM.16.M88.4 R164, [R2] ;  /* 0x0000000002a4783b */ /* 0x000fe20000000200 */
[-C--:B--2---:R-:W-:Y:S08]  /*2440*/  HMMA.16816.F32.BF16 R4, R168, R172.reuse, R4 ;  /* 0x000000aca804723c */ /* 0x084ff00000041804 */
[C---:B-1----:R-:W-:Y:S08]  /*2450*/  HMMA.16816.F32.BF16 R8, R176.reuse, R172, R8 ;  /* 0x000000acb008723c */ /* 0x042ff00000041808 */
        /* <DEDUP_REMOVED lines=9> */
[-C--:B------:R-:W-:Y:S01]  /*24f0*/  HMMA.16816.F32.BF16 R4, R184, R188.reuse, R4 ;  /* 0x000000bcb804723c */ /* 0x080fe20000041804 */
[----:B------:R-:W3:Y:S07]  /*2500*/  LDSM.16.M88.4 R180, [R208+0x10000] ;  /* 0x01000000d0b4783b */ /* 0x000eee0000000200 */
[C---:B----4-:R-:W-:Y:S08]  /*2510*/  HMMA.16816.F32.BF16 R8, R192.reuse, R188, R8 ;  /* 0x000000bcc008723c */ /* 0x050ff00000041808 */
        /* <DEDUP_REMOVED lines=8> */
[----:B------:R-:W4:Y:S07]  /*25a0*/  LDSM.16.M88.4 R184, [R208+0x10800] ;  /* 0x01080000d0b8783b */ /* 0x000f2e0000000200 */
        /* <DEDUP_REMOVED lines=12> */
[-C--:B---3--:R-:W-:Y:S01]  /*2670*/  HMMA.16816.F32.BF16 R4, R176, R180.reuse, R4 ;  /* 0x000000b4b004723c */ /* 0x088fe20000041804 */
[----:B------:R-:W3:Y:S07]  /*2680*/  LDSM.16.M88.4 R168, [R215+0x10800] ;  /* 0x01080000d7a8783b */ /* 0x000eee0000000200 */
[C---:B----4-:R-:W-:Y:S08]  /*2690*/  HMMA.16816.F32.BF16 R8, R188.reuse, R180, R8 ;  /* 0x000000b4bc08723c */ /* 0x050ff00000041808 */
        /* <DEDUP_REMOVED lines=19> */
[-C--:B---3--:R-:W-:Y:S08]  /*27d0*/  HMMA.16816.F32.BF16 R20, R172, R168.reuse, R20 ;  /* 0x000000a8ac14723c */ /* 0x088ff00000041814 */
        /* <DEDUP_REMOVED lines=45> */
[----:B------:R3:W-:Y:S01]  /*2ab0*/  MUFU.TANH R232, R10 ;  /* 0x0000000a00e87308 */ /* 0x0007e20000002400 */
[----:B------:R-:W-:Y:S09]  /*2ac0*/  @!P0 FSEL R3, R204, -INF , !P6 ;  /* 0xff800000cc038808 */ /* 0x000ff20007000000 */
[----:B------:R4:W-:Y:S01]  /*2ad0*/  MUFU.TANH R206, R9 ;  /* 0x0000000900ce7308 */ /* 0x0009e20000002400 */
[----:B-1----:R-:W1:Y:S09]  /*2ae0*/  LDSM.16.M88.4 R4, [R214+0x10800] ;  /* 0x01080000d604783b */ /* 0x002e720000000200 */
[----:B------:R4:W-:Y:S01]  /*2af0*/  MUFU.TANH R231, R11 ;  /* 0x0000000b00e77308 */ /* 0x0009e20000002400 */
[----:B---3--:R-:W-:Y:S05]  /*2b00*/  FMUL.FTZ R10, R229, 1.4426950216293334961 ;  /* 0x3fb8aa3be50a7820 */ /* 0x008fea0000410000 */
[----:B------:R-:W-:Y:S04]  /*2b10*/  FSEL R10, R10, RZ, P4 ;  /* 0x000000ff0a0a7208 */ /* 0x000fe80002000000 */
[----:B------:R-:W-:Y:S01]  /*2b20*/  MUFU.TANH R48, R16 ;  /* 0x0000001000307308 */ /* 0x000fe20000002400 */
[----:B----4-:R-:W-:Y:S01]  /*2b30*/  FMUL.FTZ R9, R205, 1.4426950216293334961 ;  /* 0x3fb8aa3bcd097820 */ /* 0x010fe20000410000 */
[----:B------:R-:W-:Y:S02]  /*2b40*/  IMAD.MOV.U32 R205, RZ, RZ, 0x18 ;  /* 0x00000018ffcd7424 */ /* 0x000fe400078e00ff */
[--C-:B------:R-:W-:Y:S01]  /*2b50*/  FFMA.FTZ R3, R3, UR12, -R10.reuse ;  /* 0x0000000c03037c23 */ /* 0x100fe2000801080a */
[----:B------:R-:W-:Y:S02]  /*2b60*/  @!P0 ISETP.GE.AND P4, PT, R2, R8, PT ;  /* 0x000000080200820c */ /* 0x000fe40003f86270 */
[----:B------:R-:W-:Y:S03]  /*2b70*/  FSEL R9, R9, RZ, P2 ;  /* 0x000000ff09097208 */ /* 0x000fe60001000000 */
[----:B------:R3:W4:Y:S01]  /*2b80*/  MUFU.EX2 R16, R3 ;  /* 0x0000000300107308 */ /* 0x0007220000000800 */
[----:B------:R-:W-:Y:S04]  /*2b90*/  @!P0 VIADDMNMX R11, R212, -R205, UR39, PT ;  /* 0x00000027d40b8e46 */ /* 0x000fe8000b8009cd */
[-C--:B------:R-:W-:Y:S05]  /*2ba0*/  @!P0 ISETP.GE.AND P2, PT, R0, R11.reuse, PT ;  /* 0x0000000b0000820c */ /* 0x080fea0003f46270 */
[----:B------:R-:W-:Y:S10]  /*2bb0*/  MUFU.TANH R45, R17 ;  /* 0x00000011002d7308 */ /* 0x000ff40000002400 */
[----:B------:R-:W-:Y:S01]  /*2bc0*/  MUFU.TANH R196, R18 ;  /* 0x0000001200c47308 */ /* 0x000fe20000002400 */
[-C--:B-1----:R-:W-:Y:S03]  /*2bd0*/  HMMA.16816.F32.BF16 R20, R184, R4.reuse, R20 ;  /* 0x00000004b814723c */ /* 0x082fe60000041814 */
[----:B---3--:R-:W-:Y:S02]  /*2be0*/  MOV R3, R226 ;  /* 0x000000e200037202 */ /* 0x008fe40000000f00 */
[----:B------:R-:W-:Y:S04]  /*2bf0*/  @!P0 FSEL R3, R226, -INF , !P2 ;  /* 0xff800000e2038808 */ /* 0x000fe80005000000 */
[----:B------:R1:W-:Y:S01]  /*2c00*/  MUFU.TANH R202, R12 ;  /* 0x0000000c00ca7308 */ /* 0x0003e20000002400 */
        /* <DEDUP_REMOVED lines=13> */
[----:B------:R3:W-:Y:S01]  /*2ce0*/  MUFU.EX2 R50, R5 ;  /* 0x0000000500327308 */ /* 0x0007e20000000800 */
[----:B-1----:R-:W-:Y:S01]  /*2cf0*/  MOV R12, 0x8 ;  /* 0x00000008000c7802 */ /* 0x002fe20000000f00 */
[----:B----4-:R-:W-:Y:S01]  /*2d00*/  IMAD.MOV.U32 R187, RZ, RZ, R16 ;  /* 0x000000ffffbb7224 */ /* 0x010fe200078e0010 */
[----:B------:R-:W-:Y:S01]  /*2d10*/  MOV R6, R228 ;  /* 0x000000e400067202 */ /* 0x000fe20000000f00 */
[----:B------:R-:W-:Y:S01]  /*2d20*/  FMUL.FTZ R22, R22, UR13 ;  /* 0x0000000d16167c20 */ /* 0x000fe20008410000 */
[----:B------:R-:W-:Y:S01]  /*2d30*/  FMUL.FTZ R23, R23, UR13 ;  /* 0x0000000d17177c20 */ /* 0x000fe20008410000 */
[----:B------:R-:W-:Y:S04]  /*2d40*/  FMUL.FTZ R24, R24, UR13 ;  /* 0x0000000d18187c20 */ /* 0x000fe80008410000 */
[----:B------:R1:W4:Y:S01]  /*2d50*/  MUFU.TANH R227, R15 ;  /* 0x0000000f00e37308 */ /* 0x0003220000002400 */
[----:B---3--:R-:W-:Y:S01]  /*2d60*/  FFMA.FTZ R3, R4, UR12, -R9 ;  /* 0x0000000c04037c23 */ /* 0x008fe20008010809 */
[----:B------:R-:W-:Y:S01]  /*2d70*/  FMUL.FTZ R25, R25, UR13 ;  /* 0x0000000d19197c20 */ /* 0x000fe20008410000 */
[----:B------:R-:W-:Y:S01]  /*2d80*/  FMUL.FTZ R26, R26, UR13 ;  /* 0x0000000d1a1a7c20 */ /* 0x000fe20008410000 */
[----:B------:R-:W-:Y:S01]  /*2d90*/  FMUL.FTZ R28, R28, UR13 ;  /* 0x0000000d1c1c7c20 */ /* 0x000fe20008410000 */
[----:B------:R-:W-:Y:S01]  /*2da0*/  FMUL.FTZ R27, R27, UR13 ;  /* 0x0000000d1b1b7c20 */ /* 0x000fe20008410000 */
[----:B------:R-:W-:Y:S01]  /*2db0*/  FMUL.FTZ R29, R29, UR13 ;  /* 0x0000000d1d1d7c20 */ /* 0x000fe20008410000 */
[----:B------:R-:W-:Y:S03]  /*2dc0*/  FMUL.FTZ R30, R30, UR13 ;  /* 0x0000000d1e1e7c20 */ /* 0x000fe60008410000 */
[----:B------:R3:W-:Y:S01]  /*2dd0*/  MUFU.EX2 R37, R3 ;  /* 0x0000000300257308 */ /* 0x0007e20000000800 */
[----:B------:R-:W-:Y:S01]  /*2de0*/  @!P0 VIADDMNMX R5, R212, R12, UR39, PT ;  /* 0x00000027d4058e46 */ /* 0x000fe2000b80010c */
[----:B------:R-:W-:Y:S01]  /*2df0*/  FMUL.FTZ R32, R32, UR13 ;  /* 0x0000000d20207c20 */ /* 0x000fe20008410000 */
[----:B------:R-:W-:Y:S01]  /*2e00*/  MOV R12, R206 ;  /* 0x000000ce000c7202 */ /* 0x000fe20000000f00 */
[----:B------:R-:W-:Y:S01]  /*2e10*/  FMUL.FTZ R33, R33, UR13 ;  /* 0x0000000d21217c20 */ /* 0x000fe20008410000 */
[----:B------:R-:W-:Y:S01]  /*2e20*/  FMUL.FTZ R34, R34, UR13 ;  /* 0x0000000d22227c20 */ /* 0x000fe20008410000 */
[----:B------:R-:W-:Y:S01]  /*2e30*/  FMUL.FTZ R35, R35, UR13 ;  /* 0x0000000d23237c20 */ /* 0x000fe20008410000 */
[----:B------:R-:W-:Y:S03]  /*2e40*/  FMUL.FTZ R31, R31, UR13 ;  /* 0x0000000d1f1f7c20 */ /* 0x000fe60008410000 */
[----:B------:R3:W-:Y:S01]  /*2e50*/  MUFU.TANH R195, R19 ;  /* 0x0000001300c37308 */ /* 0x0007e20000002400 */
[----:B-1----:R-:W-:Y:S01]  /*2e60*/  MOV R15, R201 ;  /* 0x000000c9000f7202 */ /* 0x002fe20000000f00 */
[----:B----4-:R-:W-:Y:S01]  /*2e70*/  IMAD.MOV.U32 R7, RZ, RZ, R227 ;  /* 0x000000ffff077224 */ /* 0x010fe200078e00e3 */
[----:B------:R-:W-:Y:S07]  /*2e80*/  MOV R186, R204 ;  /* 0x000000cc00ba7202 */ /* 0x000fee0000000f00 */
[----:B------:R1:W-:Y:S01]  /*2e90*/  MUFU.TANH R43, R20 ;  /* 0x00000014002b7308 */ /* 0x0003e20000002400 */
[----:B---3--:R-:W-:Y:S01]  /*2ea0*/  @!P0 VIMNMX R3, PT, PT, R212, UR39, PT ;  /* 0x00000027d4038c48 */ /* 0x008fe2000bfe0100 */
[----:B------:R-:W-:Y:S03]  /*2eb0*/  IMAD.MOV.U32 R212, RZ, RZ, 0x10 ;  /* 0x00000010ffd47424 */ /* 0x000fe600078e00ff */
[-C--:B------:R-:W-:Y:S02]  /*2ec0*/  @!P0 ISETP.GE.AND P2, PT, R0, R3.reuse, PT ;  /* 0x000000030000820c */ /* 0x080fe40003f46270 */
[----:B------:R-:W-:Y:S03]  /*2ed0*/  @!P0 ISETP.GE.AND P6, PT, R2, R3, PT ;  /* 0x000000030200820c */ /* 0x000fe60003fc6270 */
[----:B------:R-:W-:Y:S01]  /*2ee0*/  MUFU.TANH R42, R21 ;  /* 0x00000015002a7308 */ /* 0x000fe20000002400 */
[----:B------:R-:W-:Y:S02]  /*2ef0*/  SHF.L.U32 R19, R222, 0x4, RZ ;  /* 0x00000004de137819 */ /* 0x000fe400000006ff */
[----:B------:R-:W-:Y:S02]  /*2f00*/  @!P0 FSEL R12, R206, -INF , !P6 ;  /* 0xff800000ce0c8808 */ /* 0x000fe40007000000 */
[-C--:B------:R-:W-:Y:S02]  /*2f10*/  @!P0 ISETP.GE.AND P6, PT, R0, R5.reuse, PT ;  /* 0x000000050000820c */ /* 0x080fe40003fc6270 */
[----:B------:R-:W-:Y:S03]  /*2f20*/  LOP3.LUT R19, R19, 0x1c0, RZ, 0xc0, !PT ;  /* 0x000001c013137812 */ /* 0x000fe600078ec0ff */
[----:B------:R-:W-:Y:S01]  /*2f30*/  MUFU.TANH R191, R22 ;  /* 0x0000001600bf7308 */ /* 0x000fe20000002400 */
[----:B-1----:R-:W-:Y:S05]  /*2f40*/  IMAD.SHL.U32 R20, R222, 0x2, RZ ;  /* 0x00000002de147824 */ /* 0x002fea00078e00ff */
[----:B------:R-:W-:Y:S04]  /*2f50*/  LOP3.LUT R19, R19, 0x38, R20, 0xf8, !PT ;  /* 0x0000003813137812 */ /* 0x000fe800078ef814 */
[----:B------:R-:W-:Y:S10]  /*2f60*/  MUFU.TANH R192, R23 ;  /* 0x0000001700c07308 */ /* 0x000ff40000002400 */
        /* <DEDUP_REMOVED lines=17> */
[----:B------:R-:W-:Y:S02]  /*3080*/  @!P0 ISETP.GE.AND P4, PT, R2, R5, PT ;  /* 0x000000050200820c */ /* 0x000fe40003f86270 */
        /* <DEDUP_REMOVED lines=14> */
[C---:B------:R-:W-:Y:S02]  /*3170*/  @!P0 ISETP.GE.AND P4, PT, R13.reuse, R5, PT ;  /* 0x000000050d00820c */ /* 0x040fe40003f86270 */
[-C--:B------:R-:W-:Y:S02]  /*3180*/  @!P0 ISETP.GE.AND P2, PT, R13, R3.reuse, PT ;  /* 0x000000030d00820c */ /* 0x080fe40003f46270 */
[----:B------:R-:W-:Y:S05]  /*3190*/  @!P0 FSEL R6, R228, -INF , !P4 ;  /* 0xff800000e4068808 */ /* 0x000fea0006000000 */
[--C-:B------:R-:W-:Y:S04]  /*31a0*/  FFMA.FTZ R6, R6, UR12, -R2.reuse ;  /* 0x0000000c06067c23 */ /* 0x100fe80008010802 */
[----:B------:R-:W-:Y:S01]  /*31b0*/  MUFU.EX2 R252, R6 ;  /* 0x0000000600fc7308 */ /* 0x000fe20000000800 */
[----:B-1----:R-:W-:Y:S01]  /*31c0*/  FFMA.FTZ R12, R14, UR12, -R2 ;  /* 0x0000000c0e0c7c23 */ /* 0x002fe20008010802 */
[----:B--2---:R-:W-:Y:S01]  /*31d0*/  STL [R1+0x4], R17 ;  /* 0x0000041101007387 */ /* 0x004fe20000100800 */
[----:B------:R-:W-:Y:S02]  /*31e0*/  MOV R14, R202 ;  /* 0x000000ca000e7202 */ /* 0x000fe40000000f00 */
[----:B------:R-:W-:Y:S05]  /*31f0*/  @!P0 FSEL R14, R202, -INF , !P2 ;  /* 0xff800000ca0e8808 */ /* 0x000fea0005000000 */
[----:B------:R-:W1:Y:S01]  /*3200*/  MUFU.EX2 R18, R12 ;  /* 0x0000000c00127308 */ /* 0x000e620000000800 */
[--C-:B------:R-:W-:Y:S09]  /*3210*/  FFMA.FTZ R14, R14, UR12, -R4.reuse ;  /* 0x0000000c0e0e7c23 */ /* 0x100ff20008010804 */
[----:B------:R2:W-:Y:S01]  /*3220*/  MUFU.EX2 R246, R14 ;  /* 0x0000000e00f67308 */ /* 0x0005e20000000800 */
[----:B-1----:R-:W-:Y:S01]  /*3230*/  STL [R1], R18 ;  /* 0x0000001201007387 */ /* 0x002fe20000100800 */
[----:B------:R-:W-:Y:S03]  /*3240*/  @!P0 VIADD R12, R0, 0x9 ;  /* 0x00000009000c8836 */ /* 0x000fe60000000000 */
[----:B------:R-:W3:Y:S02]  /*3250*/  LDL R16, [R1+0x38] ;  /* 0x0000380001107983 */ /* 0x000ee40000100800 */
[C---:B------:R-:W-:Y:S04]  /*3260*/  @!P0 ISETP.GE.AND P2, PT, R12.reuse, R3, PT ;  /* 0x000000030c00820c */ /* 0x040fe80003f46270 */
[----:B------:R-:W-:Y:S02]  /*3270*/  @!P0 FSEL R15, R201, -INF , !P2 ;  /* 0xff800000c90f8808 */ /* 0x000fe40005000000 */
[----:B------:R-:W-:Y:S03]  /*3280*/  @!P0 ISETP.GE.AND P2, PT, R12, R5, PT ;  /* 0x000000050c00820c */ /* 0x000fe60003f46270 */
[----:B--2---:R-:W-:Y:S01]  /*3290*/  FFMA.FTZ R14, R15, UR12, -R4 ;  /* 0x0000000c0f0e7c23 */ /* 0x004fe20008010804 */
[----:B------:R-:W-:Y:S02]  /*32a0*/  @!P0 FSEL R7, R227, -INF , !P2 ;  /* 0xff800000e3078808 */ /* 0x000fe40005000000 */
[----:B------:R-:W-:Y:S01]  /*32b0*/  @!P0 ISETP.GE.AND P2, PT, R13, R8, PT ;  /* 0x000000080d00820c */ /* 0x000fe20003f46270 */
[----:B------:R1:W-:Y:S02]  /*32c0*/  MUFU.EX2 R245, R14 ;  /* 0x0000000e00f57308 */ /* 0x0003e40000000800 */
[----:B------:R-:W-:Y:S01]  /*32d0*/  FFMA.FTZ R6, R7, UR12, -R2 ;  /* 0x0000000c07067c23 */ /* 0x000fe20008010802 */
[----:B------:R-:W-:Y:S07]  /*32e0*/  IMAD.MOV.U32 R7, RZ, RZ, R45 ;  /* 0x000000ffff077224 */ /* 0x000fee00078e002d */
[----:B------:R2:W-:Y:S01]  /*32f0*/  MUFU.EX2 R251, R6 ;  /* 0x0000000600fb7308 */ /* 0x0005e20000000800 */
[----:B-1----:R-:W-:Y:S01]  /*3300*/  IMAD.MOV.U32 R14, RZ, RZ, R42 ;  /* 0x000000ffff0e7224 */ /* 0x002fe200078e002a */
[----:B--2---:R-:W-:Y:S02]  /*3310*/  MOV R6, R48 ;  /* 0x0000003000067202 */ /* 0x004fe40000000f00 */
[----:B------:R-:W-:Y:S02]  /*3320*/  @!P0 FSEL R6, R48, -INF , !P2 ;  /* 0xff80000030068808 */ /* 0x000fe40005000000 */
[----:B------:R-:W-:Y:S03]  /*3330*/  @!P0 ISETP.GE.AND P2, PT, R12, R8, PT ;  /* 0x000000080c00820c */ /* 0x000fe60003f46270 */
[--C-:B------:R-:W-:Y:S01]  /*3340*/  FFMA.FTZ R6, R6, UR12, -R10.reuse ;  /* 0x0000000c06067c23 */ /* 0x100fe2000801080a */
[----:B------:R-:W-:Y:S02]  /*3350*/  @!P0 FSEL R7, R45, -INF , !P2 ;  /* 0xff8000002d078808 */ /* 0x000fe40005000000 */
[-C--:B------:R-:W-:Y:S01]  /*3360*/  @!P0 ISETP.GE.AND P2, PT, R13, R11.reuse, PT ;  /* 0x0000000b0d00820c */ /* 0x080fe20003f46270 */
[----:B------:R1:W-:Y:S01]  /*3370*/  MUFU.EX2 R49, R6 ;  /* 0x0000000600317308 */ /* 0x0003e20000000800 */
[----:B------:R-:W-:Y:S02]  /*3380*/  IMAD.MOV.U32 R13, RZ, RZ, R43 ;  /* 0x000000ffff0d7224 */ /* 0x000fe400078e002b */
[--C-:B------:R-:W-:Y:S07]  /*3390*/  FFMA.FTZ R7, R7, UR12, -R10.reuse ;  /* 0x0000000c07077c23 */ /* 0x100fee000801080a */
[----:B------:R2:W4:Y:S01]  /*33a0*/  MUFU.EX2 R47, R7 ;  /* 0x00000007002f7308 */ /* 0x0005220000000800 */
[----:B-1----:R-:W-:Y:S02]  /*33b0*/  MOV R6, R196 ;  /* 0x000000c400067202 */ /* 0x002fe40000000f00 */
[----:B------:R-:W-:Y:S02]  /*33c0*/  @!P0 FSEL R6, R196, -INF , !P2 ;  /* 0xff800000c4068808 */ /* 0x000fe40005000000 */
[-C--:B------:R-:W-:Y:S01]  /*33d0*/  @!P0 ISETP.GE.AND P2, PT, R12, R11.reuse, PT ;  /* 0x0000000b0c00820c */ /* 0x080fe20003f46270 */
[----:B------:R-:W-:Y:S02]  /*33e0*/  IMAD.MOV.U32 R12, RZ, RZ, R195 ;  /* 0x000000ffff0c7224 */ /* 0x000fe400078e00c3 */
[--C-:B------:R-:W-:Y:S01]  /*33f0*/  FFMA.FTZ R6, R6, UR12, -R9.reuse ;  /* 0x0000000c06067c23 */ /* 0x100fe20008010809 */
[----:B------:R-:W-:Y:S02]  /*3400*/  @!P0 FSEL R12, R195, -INF , !P2 ;  /* 0xff800000c30c8808 */ /* 0x000fe40005000000 */
[----:B--2---:R-:W-:Y:S01]  /*3410*/  @!P0 IADD3 R7, PT, PT, R0, 0x10, RZ ;  /* 0x0000001000078810 */ /* 0x004fe20007ffe0ff */
[----:B------:R1:W-:Y:S02]  /*3420*/  MUFU.EX2 R236, R6 ;  /* 0x0000000600ec7308 */ /* 0x0003e40000000800 */
[--C-:B------:R-:W-:Y:S01]  /*3430*/  FFMA.FTZ R12, R12, UR12, -R9.reuse ;  /* 0x0000000c0c0c7c23 */ /* 0x100fe20008010809 */
[-C--:B------:R-:W-:Y:S04]  /*3440*/  @!P0 ISETP.GE.AND P2, PT, R7, R8.reuse, PT ;  /* 0x000000080700820c */ /* 0x080fe80003f46270 */
[----:B------:R-:W-:Y:S03]  /*3450*/  @!P0 FSEL R13, R43, -INF , !P2 ;  /* 0xff8000002b0d8808 */ /* 0x000fe60005000000 */
[----:B------:R2:W4:Y:S01]  /*3460*/  MUFU.EX2 R235, R12 ;  /* 0x0000000c00eb7308 */ /* 0x0005220000000800 */
[----:B-1----:R-:W-:Y:S04]  /*3470*/  @!P0 IADD3 R6, PT, PT, R0, 0x11, RZ ;  /* 0x0000001100068810 */ /* 0x002fe80007ffe0ff */
[----:B------:R-:W-:Y:S01]  /*3480*/  @!P0 ISETP.GE.AND P2, PT, R6, R8, PT ;  /* 0x000000080600820c */ /* 0x000fe20003f46270 */
[--C-:B--2---:R-:W-:Y:S03]  /*3490*/  FFMA.FTZ R12, R13, UR12, -R10.reuse ;  /* 0x0000000c0d0c7c23 */ /* 0x104fe6000801080a */
[----:B------:R-:W-:Y:S02]  /*34a0*/  @!P0 FSEL R14, R42, -INF , !P2 ;  /* 0xff8000002a0e8808 */ /* 0x000fe40005000000 */
[----:B------:R-:W-:Y:S01]  /*34b0*/  @!P0 ISETP.GE.AND P2, PT, R7, R11, PT ;  /* 0x0000000b0700820c */ /* 0x000fe20003f46270 */
[----:B------:R1:W-:Y:S02]  /*34c0*/  MUFU.EX2 R46, R12 ;  /* 0x0000000c002e7308 */ /* 0x0003e40000000800 */
[----:B------:R-:W-:Y:S08]  /*34d0*/  FFMA.FTZ R13, R14, UR12, -R10 ;  /* 0x0000000c0e0d7c23 */ /* 0x000ff0000801080a */
[----:B------:R2:W4:Y:S01]  /*34e0*/  MUFU.EX2 R44, R13 ;  /* 0x0000000d002c7308 */ /* 0x0005220000000800 */
[----:B-1----:R-:W-:Y:S02]  /*34f0*/  MOV R12, R191 ;  /* 0x000000bf000c7202 */ /* 0x002fe40000000f00 */
[----:B------:R-:W-:Y:S02]  /*3500*/  @!P0 FSEL R12, R191, -INF , !P2 ;  /* 0xff800000bf0c8808 */ /* 0x000fe40005000000 */
[----:B------:R-:W-:Y:S03]  /*3510*/  @!P0 ISETP.GE.AND P2, PT, R6, R11, PT ;  /* 0x0000000b0600820c */ /* 0x000fe60003f46270 */
[--C-:B------:R-:W-:Y:S01]  /*3520*/  FFMA.FTZ R12, R12, UR12, -R9.reuse ;  /* 0x0000000c0c0c7c23 */ /* 0x100fe20008010809 */
[----:B--2---:R-:W-:Y:S01]  /*3530*/  IMAD.MOV.U32 R13, RZ, RZ, R192 ;  /* 0x000000ffff0d7224 */ /* 0x004fe200078e00c0 */
[----:B------:R-:W-:Y:S02]  /*3540*/  @!P0 FSEL R13, R192, -INF , !P2 ;  /* 0xff800000c00d8808 */ /* 0x000fe40005000000 */
[----:B------:R1:W-:Y:S01]  /*3550*/  MUFU.EX2 R233, R12 ;  /* 0x0000000c00e97308 */ /* 0x0003e20000000800 */
[-C--:B------:R-:W-:Y:S02]  /*3560*/  @!P0 ISETP.GE.AND P2, PT, R7, R3.reuse, PT ;  /* 0x000000030700820c */ /* 0x080fe40003f46270 */
[----:B------:R-:W-:Y:S07]  /*3570*/  FFMA.FTZ R13, R13, UR12, -R9 ;  /* 0x0000000c0d0d7c23 */ /* 0x000fee0008010809 */
[----:B------:R2:W-:Y:S01]  /*3580*/  MUFU.EX2 R234, R13 ;  /* 0x0000000d00ea7308 */ /* 0x0005e20000000800 */
[----:B-1----:R-:W-:Y:S02]  /*3590*/  MOV R12, R198 ;  /* 0x000000c6000c7202 */ /* 0x002fe40000000f00 */
[----:B------:R-:W-:Y:S02]  /*35a0*/  @!P0 FSEL R12, R198, -INF , !P2 ;  /* 0xff800000c60c8808 */ /* 0x000fe40005000000 */
[----:B------:R-:W-:Y:S03]  /*35b0*/  @!P0 ISETP.GE.AND P2, PT, R6, R3, PT ;  /* 0x000000030600820c */ /* 0x000fe60003f46270 */
[----:B------:R-:W-:Y:S01]  /*35c0*/  FFMA.FTZ R12, R12, UR12, -R4 ;  /* 0x0000000c0c0c7c23 */ /* 0x000fe20008010804 */
[----:B--2---:R-:W-:Y:S01]  /*35d0*/  IMAD.MOV.U32 R13, RZ, RZ, R197 ;  /* 0x000000ffff0d7224 */ /* 0x004fe200078e00c5 */
[----:B------:R-:W-:Y:S02]  /*35e0*/  @!P0 FSEL R13, R197, -INF , !P2 ;  /* 0xff800000c50d8808 */ /* 0x000fe40005000000 */
[----:B------:R1:W-:Y:S01]  /*35f0*/  MUFU.EX2 R241, R12 ;  /* 0x0000000c00f17308 */ /* 0x0003e20000000800 */
[----:B------:R-:W-:Y:S02]  /*3600*/  @!P0 ISETP.GE.AND P2, PT, R7, R5, PT ;  /* 0x000000050700820c */ /* 0x000fe40003f46270 */
[----:B------:R-:W-:Y:S02]  /*3610*/  MOV R7, R205 ;  /* 0x000000cd00077202 */ /* 0x000fe40000000f00 */
[----:B------:R-:W-:Y:S02]  /*3620*/  @!P0 FSEL R7, R205, -INF , !P2 ;  /* 0xff800000cd078808 */ /* 0x000fe40005000000 */
[----:B------:R-:W-:Y:S02]  /*3630*/  @!P0 ISETP.GE.AND P2, PT, R6, R5, PT ;  /* 0x000000050600820c */ /* 0x000fe40003f46270 */
[C---:B------:R-:W-:Y:S01]  /*3640*/  @!P0 IADD3 R6, PT, PT, R0.reuse, 0x18, RZ ;  /* 0x0000001800068810 */ /* 0x040fe20007ffe0ff */
[----:B------:R-:W-:Y:S01]  /*3650*/  FFMA.FTZ R7, R7, UR12, -R2 ;  /* 0x0000000c07077c23 */ /* 0x000fe20008010802 */
[----:B------:R-:W-:Y:S02]  /*3660*/  @!P0 VIADD R0, R0, 0x19 ;  /* 0x0000001900008836 */ /* 0x000fe40000000000 */
[CC--:B------:R-:W-:Y:S01]  /*3670*/  @!P0 ISETP.GE.AND P4, PT, R6.reuse, R3.reuse, PT ;  /* 0x000000030600820c */ /* 0x0c0fe20003f86270 */
[----:B------:R2:W-:Y:S01]  /*3680*/  MUFU.EX2 R248, R7 ;  /* 0x0000000700f87308 */ /* 0x0005e20000000800 */
[----:B------:R-:W-:Y:S01]  /*3690*/  @!P0 ISETP.GE.AND P6, PT, R6, R8, PT ;  /* 0x000000080600820c */ /* 0x000fe20003fc6270 */
[--C-:B-1----:R-:W-:Y:S08]  /*36a0*/  FFMA.FTZ R12, R13, UR12, -R4.reuse ;  /* 0x0000000c0d0c7c23 */ /* 0x102ff00008010804 */
[----:B------:R1:W4:Y:S01]  /*36b0*/  MUFU.EX2 R239, R12 ;  /* 0x0000000c00ef7308 */ /* 0x0003220000000800 */
[----:B--2---:R-:W-:Y:S02]  /*36c0*/  MOV R7, R194 ;  /* 0x000000c200077202 */ /* 0x004fe40000000f00 */
[----:B------:R-:W-:Y:S02]  /*36d0*/  @!P0 FSEL R7, R194, -INF , !P4 ;  /* 0xff800000c2078808 */ /* 0x000fe40006000000 */
[C---:B------:R-:W-:Y:S03]  /*36e0*/  @!P0 ISETP.GE.AND P4, PT, R0.reuse, R8, PT ;  /* 0x000000080000820c */ /* 0x040fe60003f86270 */
[----:B------:R-:W-:Y:S01]  /*36f0*/  FFMA.FTZ R8, R7, UR12, -R4 ;  /* 0x0000000c07087c23 */ /* 0x000fe20008010804 */
[----:B-1----:R-:W-:Y:S01]  /*3700*/  IMAD.MOV.U32 R12, RZ, RZ, R203 ;  /* 0x000000ffff0c7224 */ /* 0x002fe200078e00cb */
[----:B------:R-:W-:Y:S02]  /*3710*/  @!P0 FSEL R12, R203, -INF , !P2 ;  /* 0xff800000cb0c8808 */ /* 0x000fe40005000000 */
[----:B------:R-:W-:Y:S01]  /*3720*/  @!P0 ISETP.GE.AND P2, PT, R0, R3, PT ;  /* 0x000000030000820c */ /* 0x000fe20003f46270 */
[----:B------:R-:W-:Y:S01]  /*3730*/  IMAD.MOV.U32 R3, RZ, RZ, R193 ;  /* 0x000000ffff037224 */ /* 0x000fe200078e00c1 */
[----:B------:R1:W-:Y:S01]  /*3740*/  MUFU.EX2 R238, R8 ;  /* 0x0000000800ee7308 */ /* 0x0003e20000000800 */
[----:B------:R-:W-:Y:S01]  /*3750*/  MOV R7, R41 ;  /* 0x0000002900077202 */ /* 0x000fe20000000f00 */
[----:B------:R-:W-:Y:S01]  /*3760*/  FFMA.FTZ R12, R12, UR12, -R2 ;  /* 0x0000000c0c0c7c23 */ /* 0x000fe20008010802 */
[----:B------:R-:W-:Y:S02]  /*3770*/  @!P0 FSEL R3, R193, -INF , !P2 ;  /* 0xff800000c1038808 */ /* 0x000fe40005000000 */
[----:B------:R-:W-:Y:S02]  /*3780*/  @!P0 FSEL R7, R41, -INF , !P6 ;  /* 0xff80000029078808 */ /* 0x000fe40007000000 */
[-C--:B------:R-:W-:Y:S01]  /*3790*/  @!P0 ISETP.GE.AND P2, PT, R6, R11.reuse, PT ;  /* 0x0000000b0600820c */ /* 0x080fe20003f46270 */
[----:B------:R-:W-:Y:S01]  /*37a0*/  FFMA.FTZ R4, R3, UR12, -R4 ;  /* 0x0000000c03047c23 */ /* 0x000fe20008010804 */
[----:B------:R-:W-:Y:S01]  /*37b0*/  IMAD.MOV.U32 R3, RZ, RZ, R36 ;  /* 0x000000ffff037224 */ /* 0x000fe200078e0024 */
[----:B------:R-:W-:Y:S01]  /*37c0*/  @!P0 FSEL R3, R36, -INF , !P4 ;  /* 0xff80000024038808 */ /* 0x000fe20006000000 */
[----:B------:R-:W-:Y:S01]  /*37d0*/  MUFU.EX2 R247, R12 ;  /* 0x0000000c00f77308 */ /* 0x000fe20000000800 */
[----:B------:R-:W-:Y:S01]  /*37e0*/  @!P0 ISETP.GE.AND P6, PT, R0, R11, PT ;  /* 0x0000000b0000820c */ /* 0x000fe20003fc6270 */
[----:B------:R-:W-:Y:S01]  /*37f0*/  IMAD.SHL.U32 R11, R222, 0x20, RZ ;  /* 0x00000020de0b7824 */ /* 0x000fe200078e00ff */
[----:B------:R-:W-:Y:S01]  /*3800*/  @!P0 ISETP.GE.AND P4, PT, R6, R5, PT ;  /* 0x000000050600820c */ /* 0x000fe20003f86270 */
[----:B------:R-:W-:Y:S01]  /*3810*/  IMAD.MOV.U32 R6, RZ, RZ, R199 ;  /* 0x000000ffff067224 */ /* 0x000fe200078e00c7 */
[----:B-1----:R-:W-:Y:S05]  /*3820*/  LOP3.LUT R8, R211, 0x20, RZ, 0xc0, !PT ;  /* 0x00000020d3087812 */ /* 0x002fea00078ec0ff */
[----:B------:R1:W-:Y:S01]  /*3830*/  MUFU.EX2 R237, R4 ;  /* 0x0000000400ed7308 */ /* 0x0003e20000000800 */
[----:B------:R-:W-:Y:S01]  /*3840*/  LOP3.LUT R11, R11, 0x7a00, RZ, 0xc0, !PT ;  /* 0x00007a000b0b7812 */ /* 0x000fe200078ec0ff */
[--C-:B-1----:R-:W-:Y:S01]  /*3850*/  FFMA.FTZ R4, R7, UR12, -R10.reuse ;  /* 0x0000000c07047c23 */ /* 0x102fe2000801080a */
[----:B------:R-:W-:Y:S01]  /*3860*/  FFMA.FTZ R10, R3, UR12, -R10 ;  /* 0x0000000c030a7c23 */ /* 0x000fe2000801080a */
[----:B------:R-:W-:Y:S06]  /*3870*/  F2FP.BF16.F32.PACK_AB R3, R50, R187 ;  /* 0x000000bb3203723e */ /* 0x000fec00000010ff */
[----:B------:R1:W-:Y:S01]  /*3880*/  MUFU.EX2 R40, R4 ;  /* 0x0000000400287308 */ /* 0x0003e20000000800 */
[----:B------:R-:W-:Y:S09]  /*3890*/  F2FP.BF16.F32.PACK_AB R7, R249, R250 ;  /* 0x000000faf907723e */ /* 0x000ff200000010ff */
[----:B------:R-:W-:Y:S01]  /*38a0*/  MUFU.EX2 R39, R10 ;  /* 0x0000000a00277308 */ /* 0x000fe20000000800 */
[----:B-1----:R-:W-:Y:S01]  /*38b0*/  IMAD.MOV.U32 R4, RZ, RZ, R189 ;  /* 0x000000ffff047224 */ /* 0x002fe200078e00bd */
[----:B------:R-:W-:Y:S02]  /*38c0*/  @!P0 FSEL R4, R189, -INF , !P6 ;  /* 0xff800000bd048808 */ /* 0x000fe40007000000 */
[----:B---3--:R-:W-:Y:S02]  /*38d0*/  LOP3.LUT R185, R16, R19, R8, 0xf6, !PT ;  /* 0x0000001310b97212 */ /* 0x008fe400078ef608 */
[----:B------:R-:W-:Y:S02]  /*38e0*/  MOV R8, R190 ;  /* 0x000000be00087202 */ /* 0x000fe40000000f00 */
[----:B------:R-:W-:Y:S02]  /*38f0*/  LEA R185, R185, UR4, 0x1 ;  /* 0x00000004b9b97c11 */ /* 0x000fe4000f8e08ff */
[----:B------:R-:W-:Y:S02]  /*3900*/  @!P0 FSEL R8, R190, -INF , !P2 ;  /* 0xff800000be088808 */ /* 0x000fe40005000000 */
[----:B------:R-:W-:Y:S01]  /*3910*/  @!P0 ISETP.GE.AND P2, PT, R0, R5, PT ;  /* 0x000000050000820c */ /* 0x000fe20003f46270 */
[----:B------:R1:W-:Y:S01]  /*3920*/  STS [R185+0x20000], R3 ;  /* 0x02000003b9007388 */ /* 0x0003e20000000800 */
[----:B------:R-:W-:Y:S01]  /*3930*/  F2FP.BF16.F32.PACK_AB R0, R37, R38 ;  /* 0x000000262500723e */ /* 0x000fe200000010ff */
[C---:B------:R-:W-:Y:S01]  /*3940*/  VIADD R5, R185.reuse, 0x20000 ;  /* 0x00020000b9057836 */ /* 0x040fe20000000000 */
[----:B------:R-:W-:Y:S02]  /*3950*/  SEL R16, R212, 0xfffffff0, !P3 ;  /* 0xfffffff0d4107807 */ /* 0x000fe40005800000 */
[----:B------:R-:W-:Y:S01]  /*3960*/  IADD3 R188, PT, PT, R185, 0x20020, RZ ;  /* 0x00020020b9bc7810 */ /* 0x000fe20007ffe0ff */
[----:B------:R2:W-:Y:S01]  /*3970*/  STS [R185+0x20400], R0 ;  /* 0x02040000b9007388 */ /* 0x0005e20000000800 */
[----:B------:R-:W-:Y:S02]  /*3980*/  @P1 IADD3 R188, PT, PT, R5, -0x20, RZ ;  /* 0xffffffe005bc1810 */ /* 0x000fe40007ffe0ff */
[----:B------:R-:W-:Y:S02]  /*3990*/  MOV R5, R200 ;  /* 0x000000c800057202 */ /* 0x000fe40000000f00 */
[----:B------:R-:W-:Y:S02]  /*39a0*/  @!P0 FSEL R5, R200, -INF , !P4 ;  /* 0xff800000c8058808 */ /* 0x000fe40006000000 */
[----:B------:R-:W-:Y:S01]  /*39b0*/  @!P0 FSEL R6, R199, -INF , !P2 ;  /* 0xff800000c7068808 */ /* 0x000fe20005000000 */
[--C-:B-1----:R-:W-:Y:S01]  /*39c0*/  FFMA.FTZ R3, R8, UR12, -R9.reuse ;  /* 0x0000000c08037c23 */ /* 0x102fe20008010809 */
[----:B------:R-:W-:Y:S01]  /*39d0*/  FFMA.FTZ R9, R4, UR12, -R9 ;  /* 0x0000000c04097c23 */ /* 0x000fe20008010809 */
[----:B----4-:R-:W-:Y:S01]  /*39e0*/  F2FP.BF16.F32.PACK_AB R4, R47, R49 ;  /* 0x000000312f04723e */ /* 0x010fe200000010ff */
[--C-:B------:R-:W-:Y:S01]  /*39f0*/  FFMA.FTZ R8, R5, UR12, -R2.reuse ;  /* 0x0000000c05087c23 */ /* 0x100fe20008010802 */
[----:B------:R1:W-:Y:S01]  /*3a00*/  MUFU.EX2 R230, R3 ;  /* 0x0000000300e67308 */ /* 0x0003e20000000800 */
[----:B------:R-:W-:Y:S01]  /*3a10*/  FFMA.FTZ R2, R6, UR12, -R2 ;  /* 0x0000000c06027c23 */ /* 0x000fe20008010802 */
[----:B--2---:R-:W-:Y:S02]  /*3a20*/  IADD3 R0, PT, PT, R185, R16, RZ ;  /* 0x00000010b9007210 */ /* 0x004fe40007ffe0ff */
[----:B------:R-:W-:Y:S02]  /*3a30*/  F2FP.BF16.F32.PACK_AB R6, R18, R17 ;  /* 0x000000111206723e */ /* 0x000fe400000010ff */
[----:B------:R-:W-:Y:S01]  /*3a40*/  F2FP.BF16.F32.PACK_AB R5, R245, R246 ;  /* 0x000000f6f505723e */ /* 0x000fe200000010ff */
[----:B------:R2:W-:Y:S03]  /*3a50*/  STS [R0+0x20000], R4 ;  /* 0x0200000400007388 */ /* 0x0005e60000000800 */
[----:B------:R3:W4:Y:S10]  /*3a60*/  MUFU.EX2 R229, R9 ;  /* 0x0000000900e57308 */ /* 0x0007340000000800 */
[----:B------:R4:W-:Y:S01]  /*3a70*/  MUFU.EX2 R240, R2 ;  /* 0x0000000200f07308 */ /* 0x0009e20000000800 */
[----:B-1----:R-:W-:Y:S05]  /*3a80*/  F2FP.BF16.F32.PACK_AB R3, R235, R236 ;  /* 0x000000eceb03723e */ /* 0x002fea00000010ff */
[----:B------:R1:W-:Y:S04]  /*3a90*/  STS [R0+0x20400], R3 ;  /* 0x0204000300007388 */ /* 0x0003e80000000800 */
[----:B------:R-:W1:Y:S01]  /*3aa0*/  MUFU.EX2 R244, R8 ;  /* 0x0000000800f47308 */ /* 0x000e620000000800 */
[----:B---3--:R-:W-:Y:S01]  /*3ab0*/  IMAD.SHL.U32 R9, R222, 0x8, RZ ;  /* 0x00000008de097824 */ /* 0x008fe200078e00ff */
[----:B------:R-:W-:Y:S04]  /*3ac0*/  STS [R185+0x21000], R7 ;  /* 0x02100007b9007388 */ /* 0x000fe80000000800 */
[----:B------:R-:W-:Y:S01]  /*3ad0*/  STS [R185+0x21400], R6 ;  /* 0x02140006b9007388 */ /* 0x000fe20000000800 */
[----:B------:R-:W-:Y:S02]  /*3ae0*/  LOP3.LUT R212, R9, 0x38, RZ, 0xc0, !PT ;  /* 0x0000003809d47812 */ /* 0x000fe400078ec0ff */
[----:B--2---:R-:W-:Y:S01]  /*3af0*/  F2FP.BF16.F32.PACK_AB R4, R251, R252 ;  /* 0x000000fcfb04723e */ /* 0x004fe200000010ff */
[----:B------:R2:W-:Y:S01]  /*3b00*/  STS [R0+0x21000], R5 ;  /* 0x0210000500007388 */ /* 0x0005e20000000800 */
[----:B----4-:R-:W-:Y:S02]  /*3b10*/  IADD3 R2, PT, PT, R16, R188, RZ ;  /* 0x000000bc10027210 */ /* 0x010fe40007ffe0ff */
[----:B------:R-:W-:Y:S01]  /*3b20*/  LOP3.LUT R183, R212, 0x1c0, R221, 0xf8, !PT ;  /* 0x000001c0d4b77812 */ /* 0x000fe200078ef8dd */
[----:B------:R3:W-:Y:S03]  /*3b30*/  STS [R0+0x21400], R4 ;  /* 0x0214000400007388 */ /* 0x0007e60000000800 */
[----:B------:R-:W-:Y:S01]  /*3b40*/  LOP3.LUT R208, R11, R183, R224, 0xf6, !PT ;  /* 0x000000b70bd07212 */ /* 0x000fe200078ef6e0 */
[----:B------:R-:W-:Y:S03]  /*3b50*/  STL [R1+0x10], R9 ;  /* 0x0000100901007387 */ /* 0x000fe60000100800 */
[----:B------:R-:W-:Y:S01]  /*3b60*/  LEA R208, R208, UR4, 0x1 ;  /* 0x00000004d0d07c11 */ /* 0x000fe2000f8e08ff */
[----:B------:R-:W4:Y:S01]  /*3b70*/  LDL R184, [R1+0x14] ;  /* 0x0000140001b87983 */ /* 0x000f220000100800 */
[----:B-1----:R-:W-:Y:S03]  /*3b80*/  F2FP.BF16.F32.PACK_AB R3, R44, R46 ;  /* 0x0000002e2c03723e */ /* 0x002fe600000010ff */
[C---:B------:R-:W-:Y:S02]  /*3b90*/  IMAD.IADD R181, R208.reuse, 0x1, R216 ;  /* 0x00000001d0b57824 */ /* 0x040fe400078e02d8 */
[----:B------:R1:W-:Y:S01]  /*3ba0*/  STS [R188], R3 ;  /* 0x00000003bc007388 */ /* 0x0003e20000000800 */
[----:B------:R-:W-:Y:S01]  /*3bb0*/  IMAD.IADD R182, R208, 0x1, R223 ;  /* 0x00000001d0b67824 */ /* 0x000fe200078e02df */
[----:B--2---:R-:W-:Y:S02]  /*3bc0*/  F2FP.BF16.F32.PACK_AB R5, R239, R241 ;  /* 0x000000f1ef05723e */ /* 0x004fe400000010ff */
[----:B---3--:R-:W-:Y:S02]  /*3bd0*/  F2FP.BF16.F32.PACK_AB R0, R234, R233 ;  /* 0x000000e9ea00723e */ /* 0x008fe400000010ff */
[----:B------:R-:W-:Y:S03]  /*3be0*/  F2FP.BF16.F32.PACK_AB R4, R229, R230 ;  /* 0x000000e6e504723e */ /* 0x000fe600000010ff */
[----:B------:R2:W-:Y:S04]  /*3bf0*/  STS [R188+0x400], R0 ;  /* 0x00040000bc007388 */ /* 0x0005e80000000800 */
[----:B------:R3:W-:Y:S01]  /*3c00*/  STS [R2+0x400], R4 ;  /* 0x0004000402007388 */ /* 0x0007e20000000800 */
[----:B-1----:R-:W-:Y:S05]  /*3c10*/  F2FP.BF16.F32.PACK_AB R3, R39, R40 ;  /* 0x000000282703723e */ /* 0x002fea00000010ff */
[----:B------:R1:W-:Y:S04]  /*3c20*/  STS [R2], R3 ;  /* 0x0000000302007388 */ /* 0x0003e80000000800 */
[----:B------:R1:W-:Y:S01]  /*3c30*/  STS [R188+0x1000], R5 ;  /* 0x00100005bc007388 */ /* 0x0003e20000000800 */
[----:B--2---:R-:W-:Y:S02]  /*3c40*/  LOP3.LUT R0, R211, 0x8, RZ, 0xc0, !PT ;  /* 0x00000008d3007812 */ /* 0x004fe400078ec0ff */
[----:B---3--:R-:W-:Y:S02]  /*3c50*/  F2FP.BF16.F32.PACK_AB R4, R237, R238 ;  /* 0x000000eeed04723e */ /* 0x008fe400000010ff */
[----:B------:R-:W-:Y:S04]  /*3c60*/  LOP3.LUT R0, R220, R183, R0, 0xf6, !PT ;  /* 0x000000b7dc007212 */ /* 0x000fe800078ef600 */
[----:B------:R-:W-:Y:S01]  /*3c70*/  LEA R204, R0, UR4, 0x1 ;  /* 0x0000000400cc7c11 */ /* 0x000fe2000f8e08ff */
[----:B------:R-:W-:Y:S01]  /*3c80*/  IMAD.MOV.U32 R0, RZ, RZ, R169 ;  /* 0x000000ffff007224 */ /* 0x000fe200078e00a9 */
[----:B-1----:R-:W-:Y:S02]  /*3c90*/  F2FP.BF16.F32.PACK_AB R3, R240, R244 ;  /* 0x000000f4f003723e */ /* 0x002fe400000010ff */
[C---:B------:R-:W-:Y:S02]  /*3ca0*/  IADD3 R180, PT, PT, R204.reuse, R223, RZ ;  /* 0x000000dfccb47210 */ /* 0x040fe40007ffe0ff */
[----:B------:R-:W-:Y:S05]  /*3cb0*/  F2FP.BF16.F32.PACK_AB R5, R247, R248 ;  /* 0x000000f8f705723e */ /* 0x000fea00000010ff */
[----:B------:R-:W-:Y:S04]  /*3cc0*/  STS [R188+0x1400], R5 ;  /* 0x00140005bc007388 */ /* 0x000fe80000000800 */
[----:B------:R-:W-:Y:S04]  /*3cd0*/  STS [R2+0x1000], R4 ;  /* 0x0010000402007388 */ /* 0x000fe80000000800 */
[----:B------:R1:W-:Y:S04]  /*3ce0*/  STS [R2+0x1400], R3 ;  /* 0x0014000302007388 */ /* 0x0003e80000000800 */
[----:B------:R-:W-:Y:S08]  /*3cf0*/  LDSM.16.M88.4 R32, [R204+0x8000] ;  /* 0x00800000cc20783b */ /* 0x000ff00000000200 */
[----:B------:R-:W2:Y:S08]  /*3d00*/  LDSM.16.M88.4 R16, [R208+0x14000] ;  /* 0x01400000d010783b */ /* 0x000eb00000000200 */
[----:B------:R-:W3:Y:S01]  /*3d10*/  LDSM.16.M88.4 R28, [R204+0x9000] ;  /* 0x00900000cc1c783b */ /* 0x000ee20000000200 */
[----:B-1----:R-:W-:Y:S02]  /*3d20*/  IADD3 R3, PT, PT, R204, R216, RZ ;  /* 0x000000d8cc037210 */ /* 0x002fe40007ffe0ff */
[C---:B------:R-:W-:Y:S05]  /*3d30*/  IADD3 R2, PT, PT, R216.reuse, R182, RZ ;  /* 0x000000b6d8027210 */ /* 0x040fea0007ffe0ff */
[----:B------:R-:W1:Y:S08]  /*3d40*/  LDSM.16.M88.4 R164, [R208+0x14800] ;  /* 0x01480000d0a4783b */ /* 0x000e700000000200 */
[----:B------:R-:W-:Y:S08]  /*3d50*/  LDSM.16.M88.4 R168, [R3+0x8000] ;  /* 0x0080000003a8783b */ /* 0x000ff00000000200 */
[----:B------:R-:W1:Y:S01]  /*3d60*/  LDSM.16.M88.4 R172, [R181+0x14000] ;  /* 0x01400000b5ac783b */ /* 0x000e620000000200 */
        /* <DEDUP_REMOVED lines=10> */
[-C--:B------:R-:W-:Y:S08]  /*3e10*/  HMMA.16816.F32.BF16 R4, R168, R172.reuse, R4 ;  /* 0x000000aca804723c */ /* 0x080ff00000041804 */
        /* <DEDUP_REMOVED lines=12> */
[C---:B--2---:R-:W-:Y:S04]  /*3ee0*/  HMMA.16816.F32.BF16 R8, R164.reuse, R176, R8 ;  /* 0x000000b0a408723c */ /* 0x044fe80000041808 */
[----:B------:R-:W-:Y:S01]  /*3ef0*/  MOV R177, R0 ;  /* 0x0000000000b17202 */ /* 0x000fe20000000f00 */
[----:B------:R-:W-:Y:S03]  /*3f00*/  IMAD.IADD R0, R216, 0x1, R180 ;  /* 0x00000001d8007824 */ /* 0x000fe600078e02b4 */
[-C--:B------:R-:W-:Y:S08]  /*3f10*/  HMMA.16816.F32.BF16 R12, R164, R178.reuse, R12 ;  /* 0x000000b2a40c723c */ /* 0x080ff0000004180c */
[C---:B------:R-:W-:Y:S08]  /*3f20*/  HMMA.16816.F32.BF16 R16, R172.reuse, R178, R16 ;  /* 0x000000b2ac10723c */ /* 0x040ff00000041810 */
        /* <DEDUP_REMOVED lines=30> */
[----:B------:R2:W3:Y:S02]  /*4110*/  LDSM.16.M88.4 R172, [R3+0xb000] ;  /* 0x00b0000003ac783b */ /* 0x0004e40000000200 */
[----:B--2---:R-:W-:Y:S06]  /*4120*/  IMAD.MOV.U32 R3, RZ, RZ, R177 ;  /* 0x000000ffff037224 */ /* 0x004fec00078e00b1 */
[----:B------:R2:W4:Y:S01]  /*4130*/  LDSM.16.M88.4 R176, [R181+0x18800] ;  /* 0x01880000b5b0783b */ /* 0x0005220000000200 */
[-C--:B-1----:R-:W-:Y:S08]  /*4140*/  HMMA.16816.F32.BF16 R4, R168, R164.reuse, R4 ;  /* 0x000000a4a804723c */ /* 0x082ff00000041804 */
[C---:B---3--:R-:W-:Y:S01]  /*4150*/  HMMA.16816.F32.BF16 R8, R172.reuse, R164, R8 ;  /* 0x000000a4ac08723c */ /* 0x048fe20000041808 */
[----:B------:R-:W-:Y:S02]  /*4160*/  IMAD.U32 R164, RZ, RZ, UR18 ;  /* 0x00000012ffa47e24 */ /* 0x000fe4000f8e00ff */
[----:B------:R-:W-:Y:S05]  /*4170*/  IMAD.U32 R165, RZ, RZ, UR5 ;  /* 0x00000005ffa57e24 */ /* 0x000fea000f8e00ff */
[-C--:B------:R-:W-:Y:S03]  /*4180*/  HMMA.16816.F32.BF16 R12, R172, R166.reuse, R12 ;  /* 0x000000a6ac0c723c */ /* 0x080fe6000004180c */
[----:B--2---:R-:W-:Y:S02]  /*4190*/  MOV R181, R186 ;  /* 0x000000ba00b57202 */ /* 0x004fe40000000f00 */
[C---:B----4-:R-:W-:Y:S03]  /*41a0*/  LEA R186, P0, R184.reuse, R164, 0x2 ;  /* 0x000000a4b8ba7211 */ /* 0x050fe600078010ff */
[C---:B------:R-:W-:Y:S04]  /*41b0*/  HMMA.16816.F32.BF16 R16, R168.reuse, R166, R16 ;  /* 0x000000a6a810723c */ /* 0x040fe80000041810 */
[----:B------:R-:W-:Y:S02]  /*41c0*/  MOV R167, R187 ;  /* 0x000000bb00a77202 */ /* 0x000fe40000000f00 */
[----:B------:R-:W-:Y:S02]  /*41d0*/  LEA.HI.X R187, R184, R165, RZ, 0x2, P0 ;  /* 0x000000a5b8bb7211 */ /* 0x000fe400000f14ff */
[-C--:B------:R-:W-:Y:S03]  /*41e0*/  HMMA.16816.F32.BF16 R20, R168, R176.reuse, R20 ;  /* 0x000000b0a814723c */ /* 0x080fe60000041814 */
[----:B------:R-:W2:Y:S05]  /*41f0*/  LDG.E R184, desc[UR30][R186.64] ;  /* 0x0000001ebab87981 */ /* 0x000eaa000c1e1900 */
[C---:B------:R-:W-:Y:S04]  /*4200*/  HMMA.16816.F32.BF16 R24, R172.reuse, R176, R24 ;  /* 0x000000b0ac18723c */ /* 0x040fe80000041818 */
[----:B------:R-:W-:Y:S01]  /*4210*/  IMAD.MOV.U32 R177, RZ, RZ, R181 ;  /* 0x000000ffffb17224 */ /* 0x000fe200078e00b5 */
[----:B------:R-:W-:Y:S01]  /*4220*/  MOV R176, R167 ;  /* 0x000000a700b07202 */ /* 0x000fe20000000f00 */
[----:B------:R-:W3:Y:S02]  /*4230*/  LDG.E R181, desc[UR30][R186.64+0x20] ;  /* 0x0000201ebab57981 */ /* 0x000ee4000c1e1900 */
[-C--:B------:R-:W-:Y:S02]  /*4240*/  HMMA.16816.F32.BF16 R28, R172, R178.reuse, R28 ;  /* 0x000000b2ac1c723c */ /* 0x080fe4000004181c */
[----:B------:R-:W-:Y:S06]  /*4250*/  LDSM.16.M88.4 R164, [R180+0xa000] ;  /* 0x00a00000b4a4783b */ /* 0x000fec0000000200 */
[----:B------:R-:W-:Y:S02]  /*4260*/  HMMA.16816.F32.BF16 R32, R168, R178, R32 ;  /* 0x000000b2a820723c */ /* 0x000fe40000041820 */
[----:B------:R-:W1:Y:S02]  /*4270*/  LDSM.16.M88.4 R168, [R182+0x18000] ;  /* 0x01800000b6a8783b */ /* 0x000e640000000200 */
[----:B------:R-:W-:Y:S06]  /*4280*/  MOV R179, R3 ;  /* 0x0000000300b37202 */ /* 0x000fec0000000f00 */
[----:B------:R4:W1:Y:S08]  /*4290*/  LDSM.16.M88.4 R172, [R180+0xb000] ;  /* 0x00b00000b4ac783b */ /* 0x0008700000000200 */
[----:B------:R-:W5:Y:S04]  /*42a0*/  LDG.E R3, desc[UR30][R186.64+0xa0] ;  /* 0x0000a01eba037981 */ /* 0x000f68000c1e1900 */
[----:B----4-:R4:W5:Y:S01]  /*42b0*/  LDG.E R180, desc[UR30][R186.64+0x80] ;  /* 0x0000801ebab47981 */ /* 0x010962000c1e1900 */
[-C--:B-1----:R-:W-:Y:S08]  /*42c0*/  HMMA.16816.F32.BF16 R4, R164, R168.reuse, R4 ;  /* 0x000000a8a404723c */ /* 0x082ff00000041804 */
[C---:B------:R-:W-:Y:S08]  /*42d0*/  HMMA.16816.F32.BF16 R8, R172.reuse, R168, R8 ;  /* 0x000000a8ac08723c */ /* 0x040ff00000041808 */
[-C--:B------:R-:W-:Y:S03]  /*42e0*/  HMMA.16816.F32.BF16 R12, R172, R170.reuse, R12 ;  /* 0x000000aaac0c723c */ /* 0x080fe6000004180c */
[----:B----4-:R-:W-:Y:S01]  /*42f0*/  IMAD.MOV.U32 R186, RZ, RZ, R179 ;  /* 0x000000ffffba7224 */ /* 0x010fe200078e00b3 */
[----:B------:R-:W-:Y:S04]  /*4300*/  MOV R187, R176 ;  /* 0x000000b000bb7202 */ /* 0x000fe80000000f00 */
[C---:B------:R-:W-:Y:S01]  /*4310*/  HMMA.16816.F32.BF16 R16, R164.reuse, R170, R16 ;  /* 0x000000aaa410723c */ /* 0x040fe20000041810 */
[----:B------:R1:W4:Y:S03]  /*4320*/  LDSM.16.M88.4 R168, [R182+0x18800] ;  /* 0x01880000b6a8783b */ /* 0x0003260000000200 */
[----:B-1----:R-:W-:Y:S05]  /*4330*/  IMAD.MOV.U32 R182, RZ, RZ, R177 ;  /* 0x000000ffffb67224 */ /* 0x002fea00078e00b1 */
[----:B------:R-:W-:Y:S01]  /*4340*/  LDSM.16.M88.4 R176, [R2+0x18800] ;  /* 0x0188000002b0783b */ /* 0x000fe20000000200 */
[-C--:B----4-:R-:W-:Y:S08]  /*4350*/  HMMA.16816.F32.BF16 R20, R164, R168.reuse, R20 ;  /* 0x000000a8a414723c */ /* 0x090ff00000041814 */
        /* <DEDUP_REMOVED lines=24> */
[----:B------:R-:W-:Y:S01]  /*44e0*/  FMUL.FTZ R17, R47, R17 ;  /* 0x000000112f117220 */ /* 0x000fe20000410000 */
[----:B------:R1:W5:Y:S01]  /*44f0*/  LDL.LU R50, [R1+0x74] ;  /* 0x0000740001327983 */ /* 0x0003620000300800 */
[----:B------:R-:W-:Y:S01]  /*4500*/  FMUL.FTZ R2, R5, R2 ;  /* 0x0000000205027220 */ /* 0x000fe20000410000 */
[----:B------:R-:W-:Y:S01]  /*4510*/  FADD.FTZ R5, -R184, R16 ;  /* 0x00000010b8057221 */ /* 0x000fe20000010100 */
[----:B------:R-:W-:Y:S01]  /*4520*/  FMUL.FTZ R16, R4, R0 ;  /* 0x0000000004107220 */ /* 0x000fe20000410000 */
[----:B------:R-:W-:Y:S01]  /*4530*/  FFMA.FTZ R4, -R48, R48, 1 ;  /* 0x3f80000030047423 */ /* 0x000fe20000010130 */
[----:B------:R-:W-:Y:S01]  /*4540*/  FMUL.FTZ R165, R46, R20 ;  /* 0x000000142ea57220 */ /* 0x000fe20000410000 */
[----:B------:R-:W-:Y:S01]  /*4550*/  FMUL.FTZ R5, R49, R5 ;  /* 0x0000000531057220 */ /* 0x000fe20000410000 */
[----:B------:R-:W-:Y:S01]  /*4560*/  FFMA.FTZ R20, -R45, R45, 1 ;  /* 0x3f8000002d147423 */ /* 0x000fe2000001012d */
[----:B------:R1:W5:Y:S01]  /*4570*/  LDL.LU R49, [R1+0x70] ;  /* 0x0000700001317983 */ /* 0x0003620000300800 */
[C---:B------:R-:W-:Y:S01]  /*4580*/  FADD.FTZ R21, -R184.reuse, R21 ;  /* 0x00000015b8157221 */ /* 0x040fe20000010100 */
[----:B------:R-:W-:Y:S01]  /*4590*/  FADD.FTZ R33, -R184, R33 ;  /* 0x00000021b8217221 */ /* 0x000fe20000010100 */
[C---:B---3--:R-:W-:Y:S01]  /*45a0*/  FADD.FTZ R6, -R181.reuse, R6 ;  /* 0x00000006b5067221 */ /* 0x048fe20000010100 */
[----:B------:R1:W5:Y:S01]  /*45b0*/  LDL.LU R48, [R1+0x6c] ;  /* 0x00006c0001307983 */ /* 0x0003620000300800 */
[----:B------:R-:W-:Y:S01]  /*45c0*/  FMUL.FTZ R164, R44, R21 ;  /* 0x000000152ca47220 */ /* 0x000fe20000410000 */
[----:B------:R-:W-:Y:S01]  /*45d0*/  FFMA.FTZ R21, -R42, R42, 1 ;  /* 0x3f8000002a157423 */ /* 0x000fe2000001012a */
[----:B------:R-:W-:Y:S01]  /*45e0*/  FADD.FTZ R7, -R181, R7 ;  /* 0x00000007b5077221 */ /* 0x000fe20000010100 */
[----:B------:R1:W5:Y:S01]  /*45f0*/  LDL.LU R47, [R1+0x68] ;  /* 0x00006800012f7983 */ /* 0x0003620000300800 */
[----:B------:R-:W-:Y:S01]  /*4600*/  F2FP.BF16.F32.PACK_AB R16, R16, R2 ;  /* 0x000000021010723e */ /* 0x000fe200000010ff */
[----:B------:R-:W-:Y:S01]  /*4610*/  FMUL.FTZ R4, R4, UR13 ;  /* 0x0000000d04047c20 */ /* 0x000fe20008410000 */
[----:B------:R-:W-:Y:S01]  /*4620*/  FMUL.FTZ R21, R21, UR13 ;  /* 0x0000000d15157c20 */ /* 0x000fe20008410000 */
[----:B------:R1:W5:Y:S01]  /*4630*/  LDL.LU R46, [R1+0x64] ;  /* 0x00006400012e7983 */ /* 0x0003620000300800 */
[----:B------:R-:W-:Y:S01]  /*4640*/  FMUL.FTZ R20, R20, UR13 ;  /* 0x0000000d14147c20 */ /* 0x000fe20008410000 */
[----:B------:R-:W-:Y:S01]  /*4650*/  FMUL.FTZ R4, R5, R4 ;  /* 0x0000000405047220 */ /* 0x000fe20000410000 */
[----:B------:R-:W-:Y:S01]  /*4660*/  FFMA.FTZ R5, -R43, R43, 1 ;  /* 0x3f8000002b057423 */ /* 0x000fe2000001012b */
[----:B------:R1:W5:Y:S01]  /*4670*/  LDL.LU R45, [R1+0x60] ;  /* 0x00006000012d7983 */ /* 0x0003620000300800 */
[----:B------:R-:W-:Y:S01]  /*4680*/  FMUL.FTZ R21, R164, R21 ;  /* 0x00000015a4157220 */ /* 0x000fe20000410000 */
[----:B------:R-:W-:Y:S01]  /*4690*/  FMUL.FTZ R20, R17, R20 ;  /* 0x0000001411147220 */ /* 0x000fe20000410000 */
[----:B------:R-:W-:Y:S01]  /*46a0*/  FMUL.FTZ R5, R5, UR13 ;  /* 0x0000000d05057c20 */ /* 0x000fe20008410000 */
[----:B------:R1:W5:Y:S01]  /*46b0*/  LDL.LU R44, [R1+0x5c] ;  /* 0x00005c00012c7983 */ /* 0x0003620000300800 */
[----:B------:R-:W-:Y:S01]  /*46c0*/  SHF.R.U32.HI R0, RZ, 0x4, R222 ;  /* 0x00000004ff007819 */ /* 0x000fe200000116de */
[----:B------:R-:W-:Y:S01]  /*46d0*/  FFMA.FTZ R17, -R226, R226, 1 ;  /* 0x3f800000e2117423 */ /* 0x000fe200000101e2 */
[----:B------:R-:W-:Y:S01]  /*46e0*/  FMUL.FTZ R2, R165, R5 ;  /* 0x00000005a5027220 */ /* 0x000fe20000410000 */
[----:B------:R1:W5:Y:S01]  /*46f0*/  LDL.LU R43, [R1+0x58] ;  /* 0x00005800012b7983 */ /* 0x0003620000300800 */
[----:B------:R-:W-:Y:S01]  /*4700*/  FMUL.FTZ R5, R38, R6 ;  /* 0x0000000626057220 */ /* 0x000fe20000410000 */
[----:B------:R-:W-:Y:S01]  /*4710*/  FFMA.FTZ R6, -R36, R36, 1 ;  /* 0x3f80000024067423 */ /* 0x000fe20000010124 */
[----:B------:R-:W-:Y:S01]  /*4720*/  F2FP.BF16.F32.PACK_AB R20, R20, R4 ;  /* 0x000000041414723e */ /* 0x000fe200000010ff */
[----:B------:R1:W5:Y:S01]  /*4730*/  LDL.LU R42, [R1+0x54] ;  /* 0x00005400012a7983 */ /* 0x0003620000300800 */
[----:B------:R-:W-:Y:S01]  /*4740*/  FADD.FTZ R4, -R184, R32 ;  /* 0x00000020b8047221 */ /* 0x000fe20000010100 */
[----:B------:R-:W-:Y:S01]  /*4750*/  FFMA.FTZ R32, -R41, R41, 1 ;  /* 0x3f80000029207423 */ /* 0x000fe20000010129 */
[----:B------:R-:W-:Y:S01]  /*4760*/  F2FP.BF16.F32.PACK_AB R21, R21, R2 ;  /* 0x000000021515723e */ /* 0x000fe200000010ff */
[----:B------:R1:W5:Y:S01]  /*4770*/  LDL.LU R41, [R1+0x50] ;  /* 0x0000500001297983 */ /* 0x0003620000300800 */
[----:B------:R-:W-:Y:S01]  /*4780*/  FMUL.FTZ R2, R40, R4 ;  /* 0x0000000428027220 */ /* 0x000fe20000410000 */
[----:B------:R-:W-:Y:S01]  /*4790*/  FMUL.FTZ R4, R39, R33 ;  /* 0x0000002127047220 */ /* 0x000fe20000410000 */
[----:B------:R-:W-:Y:S01]  /*47a0*/  FMUL.FTZ R32, R32, UR13 ;  /* 0x0000000d20207c20 */ /* 0x000fe20008410000 */
[----:B------:R1:W5:Y:S01]  /*47b0*/  LDL.LU R40, [R1+0x4c] ;  /* 0x00004c0001287983 */ /* 0x0003620000300800 */
[----:B------:R-:W-:Y:S01]  /*47c0*/  LOP3.LUT R0, R0, 0x8, RZ, 0xc0, !PT ;  /* 0x0000000800007812 */ /* 0x000fe200078ec0ff */
[----:B------:R-:W-:Y:S01]  /*47d0*/  FMUL.FTZ R6, R6, UR13 ;  /* 0x0000000d06067c20 */ /* 0x000fe20008410000 */
[----:B------:R-:W-:Y:S01]  /*47e0*/  FMUL.FTZ R32, R2, R32 ;  /* 0x0000002002207220 */ /* 0x000fe20000410000 */
[----:B------:R1:W5:Y:S01]  /*47f0*/  LDL.LU R39, [R1+0x48] ;  /* 0x0000480001277983 */ /* 0x0003620000300800 */
[----:B------:R-:W-:Y:S01]  /*4800*/  FMUL.FTZ R2, R37, R7 ;  /* 0x0000000725027220 */ /* 0x000fe20000410000 */
[----:B------:R-:W-:Y:S01]  /*4810*/  FFMA.FTZ R7, -R225, R225, 1 ;  /* 0x3f800000e1077423 */ /* 0x000fe200000101e1 */
[----:B------:R-:W-:Y:S01]  /*4820*/  LOP3.LUT R0, R0, 0x10, R222, 0xf8, !PT ;  /* 0x0000001000007812 */ /* 0x000fe200078ef8de */
[----:B------:R1:W5:Y:S01]  /*4830*/  LDL.LU R38, [R1+0x44] ;  /* 0x0000440001267983 */ /* 0x0003620000300800 */
[----:B------:R-:W-:Y:S01]  /*4840*/  FMUL.FTZ R17, R17, UR13 ;  /* 0x0000000d11117c20 */ /* 0x000fe20008410000 */
[----:B------:R-:W-:Y:S01]  /*4850*/  FMUL.FTZ R7, R7, UR13 ;  /* 0x0000000d07077c20 */ /* 0x000fe20008410000 */
[----:B------:R-:W-:Y:S01]  /*4860*/  LOP3.LUT R0, R0, R183, RZ, 0x3c, !PT ;  /* 0x000000b700007212 */ /* 0x000fe200078e3cff */
[----:B------:R1:W5:Y:S01]  /*4870*/  LDL.LU R37, [R1+0x40] ;  /* 0x0000400001257983 */ /* 0x0003620000300800 */
[----:B------:R-:W-:Y:S01]  /*4880*/  SHF.L.U32 R226, R222, 0x1, RZ ;  /* 0x00000001dee27819 */ /* 0x000fe200000006ff */
[----:B------:R-:W-:Y:S01]  /*4890*/  FMUL.FTZ R6, R4, R6 ;  /* 0x0000000604067220 */ /* 0x000fe20000410000 */
[----:B------:R-:W-:Y:S01]  /*48a0*/  SHF.L.U32 R225, R222, 0x5, RZ ;  /* 0x00000005dee17819 */ /* 0x000fe200000006ff */
[----:B------:R1:W5:Y:S01]  /*48b0*/  LDL.LU R36, [R1+0x3c] ;  /* 0x00003c0001247983 */ /* 0x0003620000300800 */
[----:B------:R-:W-:Y:S01]  /*48c0*/  FMUL.FTZ R17, R5, R17 ;  /* 0x0000001105117220 */ /* 0x000fe20000410000 */
[----:B------:R-:W-:Y:S01]  /*48d0*/  FMUL.FTZ R7, R2, R7 ;  /* 0x0000000702077220 */ /* 0x000fe20000410000 */
[----:B------:R-:W-:Y:S06]  /*48e0*/  BRA.U !UP0, `(.L_x_940) ;  /* 0x00000001087c7547 */ /* 0x000fec000b800000 */
[----:B------:R-:W2:Y:S01]  /*48f0*/  LDL.LU R166, [R1+0x24] ;  /* 0x0000240001a67983 */ /* 0x000ea20000300800 */
[----:B------:R-:W3:Y:S01]  /*4900*/  LDC R33, c[0x0][0x3b0] ;  /* 0x0000ec00ff217b82 */ /* 0x000ee20000000800 */
[----:B------:R-:W-:Y:S01]  /*4910*/  IADD3 R4, P0, PT, RZ, -UR28, RZ ;  /* 0x8000001cff047c10 */ /* 0x000fe2000ff1e0ff */
[----:B------:R-:W-:Y:S01]  /*4920*/  ULOP3.LUT UR19, UR38, 0x1, URZ, 0xc0, !UPT ;  /* 0x0000000126137892 */ /* 0x000fe2000f8ec0ff */
[----:B------:R-:W4:Y:S03]  /*4930*/  LDL.LU R165, [R1+0x20] ;  /* 0x0000200001a57983 */ /* 0x000f260000300800 */
[----:B------:R-:W-:Y:S01]  /*4940*/  UISETP.NE.U32.AND UP1, UPT, UR19, 0x1, UPT ;  /* 0x000000011300788c */ /* 0x000fe2000bf25070 */
[----:B------:R-:W3:Y:S03]  /*4950*/  LDL.LU R164, [R1+0xc] ;  /* 0x00000c0001a47983 */ /* 0x000ee60000300800 */
[----:B------:R-:W-:Y:S06]  /*4960*/  USEL UR19, UR21, 0x4000, !UP1 ;  /* 0x0000400015137887 */ /* 0x000fec000c800000 */
[----:B------:R-:W-:Y:S02]  /*4970*/  VIADD R209, R209, UR19 ;  /* 0x00000013d1d17c36 */ /* 0x000fe40008000000 */
[----:B---3--:R-:W-:Y:S02]  /*4980*/  VIADD R164, R164, UR19 ;  /* 0x00000013a4a47c36 */ /* 0x008fe40008000000 */
[C---:B------:R-:W-:Y:S04]  /*4990*/  IMAD.SHL.U32 R2, R33.reuse, 0x40, RZ ;  /* 0x0000004021027824 */ /* 0x040fe800078e00ff */
[----:B------:R-:W-:Y:S05]  /*49a0*/  IMAD.X R2, RZ, RZ, ~R2, P0 ;  /* 0x000000ffff027224 */ /* 0x000fea00000e0e02 */
[----:B------:R-:W-:Y:S04]  /*49b0*/  SHF.R.S64 R4, R4, 0x1f, R2 ;  /* 0x0000001f04047819 */ /* 0x000fe80000001002 */
[----:B--2---:R-:W-:Y:S04]  /*49c0*/  IADD3 R166, P0, PT, R4, R166, RZ ;  /* 0x000000a604a67210 */ /* 0x004fe80007f1e0ff */
[----:B----4-:R-:W-:Y:S01]  /*49d0*/  LEA.HI.X.SX32 R165, R2, R165, 0x1, P0 ;  /* 0x000000a502a57211 */ /* 0x010fe200000f0eff */
[----:B------:R-:W-:Y:S01]  /*49e0*/  IMAD.MOV.U32 R4, RZ, RZ, R166 ;  /* 0x000000ffff047224 */ /* 0x000fe200078e00a6 */
[----:B------:R-:W2:Y:S03]  /*49f0*/  LDC R2, c[0x0][0x3b4] ;  /* 0x0000ed00ff027b82 */ /* 0x000ea60000000800 */
[----:B------:R3:W-:Y:S01]  /*4a00*/  STL [R1+0x20], R165 ;  /* 0x000020a501007387 */ /* 0x0007e20000100800 */
[----:B------:R-:W-:Y:S03]  /*4a10*/  IMAD.MOV.U32 R5, RZ, RZ, R165 ;  /* 0x000000ffff057224 */ /* 0x000fe600078e00a5 */
[----:B------:R3:W-:Y:S04]  /*4a20*/  STL [R1+0x24], R166 ;  /* 0x000024a601007387 */ /* 0x0007e80000100800 */
[----:B------:R-:W-:Y:S01]  /*4a30*/  @!PT LDS RZ, [RZ] ;  /* 0x00000000fffff984 */ /* 0x000fe20000000800 */
[----:B------:R-:W-:Y:S01]  /*4a40*/  @!PT LDS RZ, [RZ] ;  /* 0x00000000fffff984 */ /* 0x000fe20000000800 */
[----:B------:R-:W-:Y:S01]  /*4a50*/  @!PT LDS RZ, [RZ] ;  /* 0x00000000fffff984 */ /* 0x000fe20000000800 */
[----:B------:R-:W-:Y:S04]  /*4a60*/  LDGSTS.E.BYPASS.LTC128B.128 [R164], desc[UR30][R4.64] ;  /* 0x0000000004a47fae */ /* 0x000fe8000b981a1e */
[----:B------:R4:W-:Y:S04]  /*4a70*/  LDGSTS.E.BYPASS.LTC128B.128 [R164+0x2000], desc[UR30][R4.64+0x80] ;  /* 0x0200008004a47fae */ /* 0x0009e8000b981a1e */
[----:B------:R3:W-:Y:S01]  /*4a80*/  STL [R1+0xc], R164 ;  /* 0x00000ca401007387 */ /* 0x0007e20000100800 */
[C---:B----4-:R-:W-:Y:S04]  /*4a90*/  LEA R4, P0, R33.reuse, R166, 0x6 ;  /* 0x000000a621047211 */ /* 0x050fe800078030ff */
[----:B--2---:R-:W-:Y:S05]  /*4aa0*/  LEA.HI.X R5, R33, R165, R2, 0x6, P0 ;  /* 0x000000a521057211 */ /* 0x004fea00000f3402 */
[----:B------:R3:W-:Y:S04]  /*4ab0*/  LDGSTS.E.BYPASS.LTC128B.128 [R164+0x1000], desc[UR30][R4.64] ;  /* 0x0100000004a47fae */ /* 0x0007e8000b981a1e */
[----:B------:R3:W-:Y:S04]  /*4ac0*/  LDGSTS.E.BYPASS.LTC128B.128 [R164+0x3000], desc[UR30][R4.64+0x80] ;  /* 0x0300008004a47fae */ /* 0x0007e8000b981a1e */
[----:B------:R-:W0:Y:S02]  /*4ad0*/  LDGDEPBAR ;  /* 0x00000000000079af */ /* 0x000e240000000000 */
.L_x_940:
[----:B---3--:R-:W2:Y:S01]  /*4ae0*/  LDL.LU R165, [R1+0x4] ;  /* 0x0000040001a57983 */ /* 0x008ea20000300800 */
[----:B------:R-:W-:Y:S01]  /*4af0*/  FADD.FTZ R4, -R181, R18 ;  /* 0x00000012b5047221 */ /* 0x000fe20000010100 */
[----:B------:R-:W-:Y:S01]  /*4b00*/  F2FP.BF16.F32.PACK_AB R2, R7, R17 ;  /* 0x000000110702723e */ /* 0x000fe200000010ff */
[C---:B------:R-:W-:Y:S01]  /*4b10*/  FADD.FTZ R19, -R181.reuse, R19 ;  /* 0x00000013b5137221 */ /* 0x040fe20000010100 */
[----:B------:R-:W3:Y:S01]  /*4b20*/  LDL.LU R164, [R1] ;  /* 0x0000000001a47983 */ /* 0x000ee20000300800 */
[----:B------:R-:W-:Y:S01]  /*4b30*/  FMUL.FTZ R7, R236, R4 ;  /* 0x00000004ec077220 */ /* 0x000fe20000410000 */
[----:B------:R-:W-:Y:S01]  /*4b40*/  FADD.FTZ R22, -R181, R22 ;  /* 0x00000016b5167221 */ /* 0x000fe20000010100 */
[----:B------:R-:W-:Y:S01]  /*4b50*/  FFMA.FTZ R4, -R191, R191, 1 ;  /* 0x3f800000bf047423 */ /* 0x000fe200000101bf */
[----:B------:R4:W-:Y:S01]  /*4b60*/  STS [R185+0x1c000], R16 ;  /* 0x01c00010b9007388 */ /* 0x0009e20000000800 */
[----:B------:R-:W-:Y:S01]  /*4b70*/  FFMA.FTZ R5, -R195, R195, 1 ;  /* 0x3f800000c3057423 */ /* 0x000fe200000101c3 */
[----:B------:R-:W-:Y:S01]  /*4b80*/  FMUL.FTZ R19, R235, R19 ;  /* 0x00000013eb137220 */ /* 0x000fe20000410000 */
[----:B------:R-:W-:Y:S01]  /*4b90*/  FMUL.FTZ R4, R4, UR13 ;  /* 0x0000000d04047c20 */ /* 0x000fe20008410000 */
[----:B------:R-:W-:Y:S01]  /*4ba0*/  FMUL.FTZ R22, R233, R22 ;  /* 0x00000016e9167220 */ /* 0x000fe20000410000 */
[----:B------:R-:W-:Y:S01]  /*4bb0*/  FMUL.FTZ R5, R5, UR13 ;  /* 0x0000000d05057c20 */ /* 0x000fe20008410000 */
[----:B------:R1:W-:Y:S01]  /*4bc0*/  STS [R185+0x1c400], R2 ;  /* 0x01c40002b9007388 */ /* 0x0003e20000000800 */
[----:B------:R-:W-:Y:S01]  /*4bd0*/  MOV R33, 0x10 ;  /* 0x0000001000217802 */ /* 0x000fe20000000f00 */
[----:B------:R-:W-:Y:S01]  /*4be0*/  FMUL.FTZ R22, R22, R4 ;  /* 0x0000000416167220 */ /* 0x000fe20000410000 */
[----:B------:R-:W-:Y:S01]  /*4bf0*/  FMUL.FTZ R19, R19, R5 ;  /* 0x0000000513137220 */ /* 0x000fe20000410000 */
[----:B------:R-:W-:Y:S01]  /*4c00*/  FADD.FTZ R4, -R181, R35 ;  /* 0x00000023b5047221 */ /* 0x000fe20000010100 */
[----:B------:R-:W-:Y:S01]  /*4c10*/  FFMA.FTZ R5, -R189, R189, 1 ;  /* 0x3f800000bd057423 */ /* 0x000fe200000101bd */
[----:B------:R-:W-:Y:S01]  /*4c20*/  SEL R33, R33, 0xfffffff0, !P5 ;  /* 0xfffffff021217807 */ /* 0x000fe20006800000 */
[----:B------:R-:W-:Y:S01]  /*4c30*/  FADD.FTZ R23, -R181, R23 ;  /* 0x00000017b5177221 */ /* 0x000fe20000010100 */
[----:B------:R-:W-:Y:S01]  /*4c40*/  FMUL.FTZ R4, R229, R4 ;  /* 0x00000004e5047220 */ /* 0x000fe20000410000 */
[----:B------:R-:W-:Y:S01]  /*4c50*/  FMUL.FTZ R5, R5, UR13 ;  /* 0x0000000d05057c20 */ /* 0x000fe20008410000 */
[----:B------:R-:W-:Y:S01]  /*4c60*/  F2FP.BF16.F32.PACK_AB R18, R6, R32 ;  /* 0x000000200612723e */ /* 0x000fe200000010ff */
[----:B------:R-:W-:Y:S01]  /*4c70*/  FFMA.FTZ R6, -R196, R196, 1 ;  /* 0x3f800000c4067423 */ /* 0x000fe200000101c4 */
[----:B------:R-:W-:Y:S01]  /*4c80*/  FADD.FTZ R34, -R181, R34 ;  /* 0x00000022b5227221 */ /* 0x000fe20000010100 */
[----:B------:R-:W-:Y:S01]  /*4c90*/  FMUL.FTZ R23, R234, R23 ;  /* 0x00000017ea177220 */ /* 0x000fe20000410000 */
[----:B-----5:R-:W-:Y:S01]  /*4ca0*/  FADD.FTZ R8, -R180, R8 ;  /* 0x00000008b4087221 */ /* 0x020fe20000010100 */
[----:B------:R-:W-:Y:S01]  /*4cb0*/  FMUL.FTZ R6, R6, UR13 ;  /* 0x0000000d06067c20 */ /* 0x000fe20008410000 */
[----:B------:R-:W-:Y:S01]  /*4cc0*/  FADD.FTZ R13, -R180, R13 ;  /* 0x0000000db40d7221 */ /* 0x000fe20000010100 */
[----:B------:R-:W-:Y:S01]  /*4cd0*/  FMUL.FTZ R34, R230, R34 ;  /* 0x00000022e6227220 */ /* 0x000fe20000410000 */
[----:B------:R-:W-:Y:S01]  /*4ce0*/  FADD.FTZ R9, -R180, R9 ;  /* 0x00000009b4097221 */ /* 0x000fe20000010100 */
[----:B----4-:R-:W-:Y:S01]  /*4cf0*/  FMUL.FTZ R16, R4, R5 ;  /* 0x0000000504107220 */ /* 0x010fe20000410000 */
[----:B------:R-:W-:Y:S01]  /*4d00*/  IADD3 R4, PT, PT, R185, R33, RZ ;  /* 0x00000021b9047210 */ /* 0x000fe20007ffe0ff */
[----:B------:R-:W-:Y:S01]  /*4d10*/  FMUL.FTZ R32, R7, R6 ;  /* 0x0000000607207220 */ /* 0x000fe20000410000 */
[----:B------:R-:W-:Y:S01]  /*4d20*/  FFMA.FTZ R7, -R192, R192, 1 ;  /* 0x3f800000c0077423 */ /* 0x000fe200000101c0 */
[----:B------:R-:W-:Y:S01]  /*4d30*/  FFMA.FTZ R6, -R190, R190, 1 ;  /* 0x3f800000be067423 */ /* 0x000fe200000101be */
[----:B------:R-:W-:Y:S01]  /*4d40*/  FMUL.FTZ R13, R245, R13 ;  /* 0x0000000df50d7220 */ /* 0x000fe20000410000 */
[----:B------:R4:W-:Y:S01]  /*4d50*/  STS [R4+0x1c000], R20 ;  /* 0x01c0001404007388 */ /* 0x0009e20000000800 */
[----:B------:R-:W-:Y:S01]  /*4d60*/  FMUL.FTZ R7, R7, UR13 ;  /* 0x0000000d07077c20 */ /* 0x000fe20008410000 */
[----:B-1----:R-:W-:Y:S01]  /*4d70*/  FFMA.FTZ R2, -R201, R201, 1 ;  /* 0x3f800000c9027423 */ /* 0x002fe200000101c9 */
[----:B------:R-:W-:Y:S01]  /*4d80*/  F2FP.BF16.F32.PACK_AB R5, R19, R32 ;  /* 0x000000201305723e */ /* 0x000fe200000010ff */
[----:B------:R-:W-:Y:S01]  /*4d90*/  FMUL.FTZ R6, R6, UR13 ;  /* 0x0000000d06067c20 */ /* 0x000fe20008410000 */
[----:B------:R-:W-:Y:S01]  /*4da0*/  FMUL.FTZ R17, R23, R7 ;  /* 0x0000000717117220 */ /* 0x000fe20000410000 */
[----:B------:R-:W-:Y:S01]  /*4db0*/  FMUL.FTZ R19, R250, R8 ;  /* 0x00000008fa137220 */ /* 0x000fe20000410000 */
[----:B------:R-:W-:Y:S01]  /*4dc0*/  FMUL.FTZ R2, R2, UR13 ;  /* 0x0000000d02027c20 */ /* 0x000fe20008410000 */
[----:B------:R-:W-:Y:S01]  /*4dd0*/  FFMA.FTZ R8, -R210, R210, 1 ;  /* 0x3f800000d2087423 */ /* 0x000fe200000101d2 */
[----:B------:R-:W-:Y:S01]  /*4de0*/  FFMA.FTZ R7, -R206, R206, 1 ;  /* 0x3f800000ce077423 */ /* 0x000fe200000101ce */
[----:B------:R-:W-:Y:S01]  /*4df0*/  FMUL.FTZ R34, R34, R6 ;  /* 0x0000000622227220 */ /* 0x000fe20000410000 */
[----:B------:R-:W-:Y:S01]  /*4e00*/  FMUL.FTZ R13, R13, R2 ;  /* 0x000000020d0d7220 */ /* 0x000fe20000410000 */
[----:B------:R-:W-:Y:S01]  /*4e10*/  FADD.FTZ R12, -R180, R12 ;  /* 0x0000000cb40c7221 */ /* 0x000fe20000010100 */
[----:B------:R-:W-:Y:S01]  /*4e20*/  FFMA.FTZ R6, -R202, R202, 1 ;  /* 0x3f800000ca067423 */ /* 0x000fe200000101ca */
[----:B------:R-:W-:Y:S01]  /*4e30*/  FMUL.FTZ R9, R249, R9 ;  /* 0x00000009f9097220 */ /* 0x000fe20000410000 */
[----:B------:R-:W-:Y:S01]  /*4e40*/  FMUL.FTZ R8, R8, UR13 ;  /* 0x0000000d08087c20 */ /* 0x000fe20008410000 */
[----:B------:R-:W-:Y:S01]  /*4e50*/  FMUL.FTZ R7, R7, UR13 ;  /* 0x0000000d07077c20 */ /* 0x000fe20008410000 */
[----:B------:R-:W-:Y:S01]  /*4e60*/  FADD.FTZ R29, -R180, R29 ;  /* 0x0000001db41d7221 */ /* 0x000fe20000010100 */
[----:B------:R-:W-:Y:S01]  /*4e70*/  FFMA.FTZ R2, -R193, R193, 1 ;  /* 0x3f800000c1027423 */ /* 0x000fe200000101c1 */
[----:B------:R-:W-:Y:S01]  /*4e80*/  F2FP.BF16.F32.PACK_AB R17, R17, R22 ;  /* 0x000000161111723e */ /* 0x000fe200000010ff */
[----:B------:R-:W-:Y:S01]  /*4e90*/  FMUL.FTZ R12, R246, R12 ;  /* 0x0000000cf60c7220 */ /* 0x000fe20000410000 */
[----:B------:R-:W-:Y:S01]  /*4ea0*/  FMUL.FTZ R6, R6, UR13 ;  /* 0x0000000d06067c20 */ /* 0x000fe20008410000 */
[----:B------:R-:W-:Y:S01]  /*4eb0*/  FMUL.FTZ R22, R19, R8 ;  /* 0x0000000813167220 */ /* 0x000fe20000410000 */
[----:B------:R-:W-:Y:S01]  /*4ec0*/  FMUL.FTZ R29, R237, R29 ;  /* 0x0000001ded1d7220 */ /* 0x000fe20000410000 */
[----:B------:R-:W-:Y:S01]  /*4ed0*/  FMUL.FTZ R2, R2, UR13 ;  /* 0x0000000d02027c20 */ /* 0x000fe20008410000 */
[----:B----4-:R-:W-:Y:S01]  /*4ee0*/  FMUL.FTZ R20, R9, R7 ;  /* 0x0000000709147220 */ /* 0x010fe20000410000 */
[----:B------:R-:W-:Y:S01]  /*4ef0*/  FMUL.FTZ R19, R12, R6 ;  /* 0x000000060c137220 */ /* 0x000fe20000410000 */
[----:B------:R1:W-:Y:S01]  /*4f00*/  STS [R4+0x1c400], R5 ;  /* 0x01c4000504007388 */ /* 0x0003e20000000800 */
[----:B------:R-:W-:Y:S01]  /*4f10*/  FMUL.FTZ R12, R29, R2 ;  /* 0x000000021d0c7220 */ /* 0x000fe20000410000 */
[----:B------:R-:W-:Y:S01]  /*4f20*/  FADD.FTZ R25, -R180, R25 ;  /* 0x00000019b4197221 */ /* 0x000fe20000010100 */
[----:B------:R-:W-:Y:S01]  /*4f30*/  F2FP.BF16.F32.PACK_AB R2, R20, R22 ;  /* 0x000000161402723e */ /* 0x000fe200000010ff */
[----:B------:R-:W-:Y:S01]  /*4f40*/  FADD.FTZ R28, -R180, R28 ;  /* 0x0000001cb41c7221 */ /* 0x000fe20000010100 */
[----:B------:R-:W-:Y:S01]  /*4f50*/  FFMA.FTZ R7, -R197, R197, 1 ;  /* 0x3f800000c5077423 */ /* 0x000fe200000101c5 */
[----:B------:R-:W-:Y:S01]  /*4f60*/  FFMA.FTZ R6, -R194, R194, 1 ;  /* 0x3f800000c2067423 */ /* 0x000fe200000101c2 */
[----:B------:R-:W-:Y:S01]  /*4f70*/  FMUL.FTZ R25, R239, R25 ;  /* 0x00000019ef197220 */ /* 0x000fe20000410000 */
[----:B------:R4:W-:Y:S01]  /*4f80*/  STS [R185+0x1d000], R2 ;  /* 0x01d00002b9007388 */ /* 0x0009e20000000800 */
[----:B------:R-:W-:Y:S01]  /*4f90*/  FMUL.FTZ R28, R238, R28 ;  /* 0x0000001cee1c7220 */ /* 0x000fe20000410000 */
[----:B------:R-:W-:Y:S01]  /*4fa0*/  FMUL.FTZ R7, R7, UR13 ;  /* 0x0000000d07077c20 */ /* 0x000fe20008410000 */
[----:B------:R-:W-:Y:S01]  /*4fb0*/  FMUL.FTZ R6, R6, UR13 ;  /* 0x0000000d06067c20 */ /* 0x000fe20008410000 */
[C---:B------:R-:W-:Y:S01]  /*4fc0*/  FADD.FTZ R15, -R3.reuse, R15 ;  /* 0x0000000f030f7221 */ /* 0x040fe20000010100 */
[----:B------:R-:W-:Y:S01]  /*4fd0*/  FADD.FTZ R10, -R3, R10 ;  /* 0x0000000a030a7221 */ /* 0x000fe20000010100 */
[----:B------:R-:W-:Y:S01]  /*4fe0*/  FMUL.FTZ R9, R25, R7 ;  /* 0x0000000719097220 */ /* 0x000fe20000410000 */
[----:B------:R-:W-:Y:S01]  /*4ff0*/  FMUL.FTZ R28, R28, R6 ;  /* 0x000000061c1c7220 */ /* 0x000fe20000410000 */
[----:B------:R-:W-:Y:S01]  /*5000*/  FMUL.FTZ R15, R251, R15 ;  /* 0x0000000ffb0f7220 */ /* 0x000fe20000410000 */
[----:B------:R-:W-:Y:S01]  /*5010*/  FADD.FTZ R11, -R3, R11 ;  /* 0x0000000b030b7221 */ /* 0x000fe20000010100 */
[----:B------:R-:W-:Y:S01]  /*5020*/  FFMA.FTZ R7, -R232, R232, 1 ;  /* 0x3f800000e8077423 */ /* 0x000fe200000101e8 */
[----:B------:R-:W-:Y:S01]  /*5030*/  FFMA.FTZ R6, -R231, R231, 1 ;  /* 0x3f800000e7067423 */ /* 0x000fe200000101e7 */
[C---:B------:R-:W-:Y:S01]  /*5040*/  FADD.FTZ R31, -R3.reuse, R31 ;  /* 0x0000001f031f7221 */ /* 0x040fe20000010100 */
[----:B------:R-:W-:Y:S01]  /*5050*/  FADD.FTZ R14, -R3, R14 ;  /* 0x0000000e030e7221 */ /* 0x000fe20000010100 */
[----:B------:R-:W-:Y:S01]  /*5060*/  FMUL.FTZ R7, R7, UR13 ;  /* 0x0000000d07077c20 */ /* 0x000fe20008410000 */
[----:B------:R-:W-:Y:S01]  /*5070*/  FMUL.FTZ R6, R6, UR13 ;  /* 0x0000000d06067c20 */ /* 0x000fe20008410000 */
[----:B------:R-:W-:Y:S01]  /*5080*/  FMUL.FTZ R31, R240, R31 ;  /* 0x0000001ff01f7220 */ /* 0x000fe20000410000 */
[----:B-1----:R-:W-:Y:S01]  /*5090*/  FFMA.FTZ R5, -R228, R228, 1 ;  /* 0x3f800000e4057423 */ /* 0x002fe200000101e4 */
[----:B------:R-:W-:Y:S01]  /*50a0*/  FMUL.FTZ R14, R252, R14 ;  /* 0x0000000efc0e7220 */ /* 0x000fe20000410000 */
[----:B------:R-:W-:Y:S01]  /*50b0*/  FADD.FTZ R26, -R3, R26 ;  /* 0x0000001a031a7221 */ /* 0x000fe20000010100 */
[----:B------:R-:W-:Y:S01]  /*50c0*/  FADD.FTZ R24, -R180, R24 ;  /* 0x00000018b4187221 */ /* 0x000fe20000010100 */
[----:B------:R-:W-:Y:S01]  /*50d0*/  FMUL.FTZ R5, R5, UR13 ;  /* 0x0000000d05057c20 */ /* 0x000fe20008410000 */
[----:B------:R-:W-:Y:S01]  /*50e0*/  FADD.FTZ R27, -R3, R27 ;  /* 0x0000001b031b7221 */ /* 0x000fe20000010100 */
[----:B------:R-:W-:Y:S01]  /*50f0*/  FFMA.FTZ R8, -R198, R198, 1 ;  /* 0x3f800000c6087423 */ /* 0x000fe200000101c6 */
[----:B------:R-:W-:Y:S01]  /*5100*/  FMUL.FTZ R26, R248, R26 ;  /* 0x0000001af81a7220 */ /* 0x000fe20000410000 */
[----:B----4-:R-:W-:Y:S01]  /*5110*/  FFMA.FTZ R2, -R227, R227, 1 ;  /* 0x3f800000e3027423 */ /* 0x010fe200000101e3 */
[----:B------:R-:W-:Y:S01]  /*5120*/  FMUL.FTZ R14, R14, R5 ;  /* 0x000000050e0e7220 */ /* 0x000fe20000410000 */
[----:B------:R-:W-:Y:S01]  /*5130*/  FFMA.FTZ R5, -R203, R203, 1 ;  /* 0x3f800000cb057423 */ /* 0x000fe200000101cb */
[----:B------:R-:W-:Y:S01]  /*5140*/  FMUL.FTZ R27, R247, R27 ;  /* 0x0000001bf71b7220 */ /* 0x000fe20000410000 */
[----:B------:R-:W-:Y:S01]  /*5150*/  FMUL.FTZ R2, R2, UR13 ;  /* 0x0000000d02027c20 */ /* 0x000fe20008410000 */
[----:B------:R-:W-:Y:S01]  /*5160*/  FMUL.FTZ R24, R241, R24 ;  /* 0x00000018f1187220 */ /* 0x000fe20000410000 */
[----:B------:R-:W-:Y:S01]  /*5170*/  FMUL.FTZ R8, R8, UR13 ;  /* 0x0000000d08087c20 */ /* 0x000fe20008410000 */
[----:B------:R-:W-:Y:S01]  /*5180*/  FMUL.FTZ R5, R5, UR13 ;  /* 0x0000000d05057c20 */ /* 0x000fe20008410000 */
[----:B------:R-:W-:Y:S01]  /*5190*/  FMUL.FTZ R15, R15, R2 ;  /* 0x000000020f0f7220 */ /* 0x000fe20000410000 */
[----:B------:R-:W-:Y:S01]  /*51a0*/  FFMA.FTZ R2, -R199, R199, 1 ;  /* 0x3f800000c7027423 */ /* 0x000fe200000101c7 */
[----:B------:R-:W-:Y:S01]  /*51b0*/  FMUL.FTZ R24, R24, R8 ;  /* 0x0000000818187220 */ /* 0x000fe20000410000 */
[----:B------:R-:W-:Y:S01]  /*51c0*/  F2FP.BF16.F32.PACK_AB R8, R13, R19 ;  /* 0x000000130d08723e */ /* 0x000fe200000010ff */
[----:B------:R-:W-:Y:S01]  /*51d0*/  FADD.FTZ R30, -R3, R30 ;  /* 0x0000001e031e7221 */ /* 0x000fe20000010100 */
[----:B------:R-:W-:Y:S01]  /*51e0*/  FMUL.FTZ R2, R2, UR13 ;  /* 0x0000000d02027c20 */ /* 0x000fe20008410000 */
[----:B------:R-:W-:Y:S01]  /*51f0*/  FFMA.FTZ R3, -R200, R200, 1 ;  /* 0x3f800000c8037423 */ /* 0x000fe200000101c8 */
[----:B------:R-:W-:Y:S01]  /*5200*/  F2FP.BF16.F32.PACK_AB R16, R16, R34 ;  /* 0x000000221010723e */ /* 0x000fe200000010ff */
[----:B------:R-:W-:Y:S01]  /*5210*/  FMUL.FTZ R30, R244, R30 ;  /* 0x0000001ef41e7220 */ /* 0x000fe20000410000 */
[----:B------:R-:W-:Y:S01]  /*5220*/  F2FP.BF16.F32.PACK_AB R9, R9, R24 ;  /* 0x000000180909723e */ /* 0x000fe200000010ff */
[----:B------:R-:W-:Y:S01]  /*5230*/  FMUL.FTZ R3, R3, UR13 ;  /* 0x0000000d03037c20 */ /* 0x000fe20008410000 */
[----:B------:R-:W-:Y:S01]  /*5240*/  F2FP.BF16.F32.PACK_AB R12, R12, R28 ;  /* 0x0000001c0c0c723e */ /* 0x000fe200000010ff */
[----:B------:R-:W1:Y:S01]  /*5250*/  LDC R184, c[0x0][0x44c] ;  /* 0x00011300ffb87b82 */ /* 0x000e620000000800 */
[----:B------:R-:W-:Y:S01]  /*5260*/  LOP3.LUT R0, R0, 0x200, R221, 0xf8, !PT ;  /* 0x0000020000007812 */ /* 0x000fe200078ef8dd */
[----:B------:R-:W-:Y:S01]  /*5270*/  FMUL.FTZ R30, R30, R3 ;  /* 0x000000031e1e7220 */ /* 0x000fe20000410000 */
[----:B------:R-:W-:Y:S02]  /*5280*/  LOP3.LUT R3, R224, 0x30, R211, 0xf8, !PT ;  /* 0x00000030e0037812 */ /* 0x000fe400078ef8d3 */
[----:B------:R-:W-:Y:S02]  /*5290*/  LEA R180, R0, UR4, 0x1 ;  /* 0x0000000400b47c11 */ /* 0x000fe4000f8e08ff */
[----:B------:R-:W-:Y:S02]  /*52a0*/  LOP3.LUT R3, R3, 0x1c0, R221, 0xf8, !PT ;  /* 0x000001c003037812 */ /* 0x000fe400078ef8dd */
[----:B------:R-:W-:Y:S02]  /*52b0*/  MOV R0, 0x40 ;  /* 0x0000004000007802 */ /* 0x000fe40000000f00 */
[----:B------:R-:W-:Y:S02]  /*52c0*/  LOP3.LUT R3, R3, R212, RZ, 0x3c, !PT ;  /* 0x000000d403037212 */ /* 0x000fe400078e3cff */
[----:B------:R-:W-:Y:S02]  /*52d0*/  SEL R0, R0, 0xffffffc0, !P3 ;  /* 0xffffffc000007807 */ /* 0x000fe40005800000 */
[----:B------:R-:W-:Y:S02]  /*52e0*/  LOP3.LUT R3, R3, 0x200, R225, 0xf8, !PT ;  /* 0x0000020003037812 */ /* 0x000fe400078ef8e1 */
[----:B------:R-:W-:Y:S02]  /*52f0*/  IADD3 R0, PT, PT, R180, R0, RZ ;  /* 0x00000000b4007210 */ /* 0x000fe40007ffe0ff */
[----:B------:R-:W-:Y:S01]  /*5300*/  LEA R3, R3, UR4, 0x1 ;  /* 0x0000000403037c11 */ /* 0x000fe2000f8e08ff */
[----:B---3--:R-:W-:Y:S01]  /*5310*/  FMUL.FTZ R11, R164, R11 ;  /* 0x0000000ba40b7220 */ /* 0x008fe20000410000 */
[----:B--2---:R-:W-:Y:S01]  /*5320*/  FMUL.FTZ R10, R165, R10 ;  /* 0x0000000aa50a7220 */ /* 0x004fe20000410000 */
[----:B-1----:R-:W-:Y:S02]  /*5330*/  IMAD R227, R184, UR6, RZ ;  /* 0x00000006b8e37c24 */ /* 0x002fe4000f8e02ff */
[----:B------:R-:W-:Y:S01]  /*5340*/  FMUL.FTZ R11, R11, R6 ;  /* 0x000000060b0b7220 */ /* 0x000fe20000410000 */
[----:B------:R-:W-:Y:S01]  /*5350*/  FMUL.FTZ R10, R10, R7 ;  /* 0x000000070a0a7220 */ /* 0x000fe20000410000 */
[----:B------:R-:W-:Y:S01]  /*5360*/  FMUL.FTZ R7, R31, R2 ;  /* 0x000000021f077220 */ /* 0x000fe20000410000 */
[----:B------:R-:W-:Y:S03]  /*5370*/  FFMA.FTZ R6, -R205, R205, 1 ;  /* 0x3f800000cd067423 */ /* 0x000fe600000101cd */
[----:B------:R-:W-:Y:S01]  /*5380*/  F2FP.BF16.F32.PACK_AB R2, R11, R10 ;  /* 0x0000000a0b02723e */ /* 0x000fe200000010ff */
[----:B------:R-:W-:Y:S01]  /*5390*/  FMUL.FTZ R6, R6, UR13 ;  /* 0x0000000d06067c20 */ /* 0x000fe20008410000 */
[----:B------:R-:W-:Y:S03]  /*53a0*/  F2FP.BF16.F32.PACK_AB R7, R7, R30 ;  /* 0x0000001e0707723e */ /* 0x000fe600000010ff */
[----:B------:R1:W-:Y:S01]  /*53b0*/  STS [R185+0x1d400], R2 ;  /* 0x01d40002b9007388 */ /* 0x0003e20000000800 */
[----:B------:R-:W-:Y:S01]  /*53c0*/  FMUL.FTZ R26, R26, R6 ;  /* 0x000000061a1a7220 */ /* 0x000fe20000410000 */
[----:B------:R-:W-:Y:S01]  /*53d0*/  FMUL.FTZ R6, R27, R5 ;  /* 0x000000051b067220 */ /* 0x000fe20000410000 */
[----:B------:R-:W-:Y:S01]  /*53e0*/  F2FP.BF16.F32.PACK_AB R5, R15, R14 ;  /* 0x0000000e0f05723e */ /* 0x000fe200000010ff */
[----:B------:R-:W-:Y:S03]  /*53f0*/  STS [R4+0x1d000], R8 ;  /* 0x01d0000804007388 */ /* 0x000fe60000000800 */
[----:B------:R-:W-:Y:S01]  /*5400*/  F2FP.BF16.F32.PACK_AB R6, R6, R26 ;  /* 0x0000001a0606723e */ /* 0x000fe200000010ff */
[----:B------:R-:W-:Y:S04]  /*5410*/  STS [R4+0x1d400], R5 ;  /* 0x01d4000504007388 */ /* 0x000fe80000000800 */
[----:B------:R-:W-:Y:S04]  /*5420*/  STS [R188+-0x4000], R21 ;  /* 0xffc00015bc007388 */ /* 0x000fe80000000800 */
[----:B------:R-:W-:Y:S01]  /*5430*/  STS [R188+-0x3c00], R17 ;  /* 0xffc40011bc007388 */ /* 0x000fe20000000800 */
[----:B-1----:R-:W-:Y:S05]  /*5440*/  IADD3 R2, PT, PT, R188, R33, RZ ;  /* 0x00000021bc027210 */ /* 0x002fea0007ffe0ff */
[----:B------:R-:W-:Y:S04]  /*5450*/  STS [R2+-0x4000], R18 ;  /* 0xffc0001202007388 */ /* 0x000fe80000000800 */
[----:B------:R-:W-:Y:S04]  /*5460*/  STS [R2+-0x3c00], R16 ;  /* 0xffc4001002007388 */ /* 0x000fe80000000800 */
[----:B------:R-:W-:Y:S04]  /*5470*/  STS [R188+-0x3000], R9 ;  /* 0xffd00009bc007388 */ /* 0x000fe80000000800 */
[----:B------:R-:W-:Y:S04]  /*5480*/  STS [R188+-0x2c00], R6 ;  /* 0xffd40006bc007388 */ /* 0x000fe80000000800 */
        /* <DEDUP_REMOVED lines=99> */
[----:B------:R-:W2:Y:S01]  /*5ac0*/  LDL R187, [R1+0x10] ;  /* 0x0000100001bb7983 */ /* 0x000ea20000100800 */
[----:B------:R-:W1:Y:S01]  /*5ad0*/  LDC R5, c[0x0][0x590] ;  /* 0x00016400ff057b82 */ /* 0x000e620000000800 */
[----:B------:R-:W-:Y:S02]  /*5ae0*/  IADD3 R4, P0, PT, RZ, -UR29, RZ ;  /* 0x8000001dff047c10 */ /* 0x000fe4000ff1e0ff */
[----:B------:R-:W3:Y:S04]  /*5af0*/  LDL.LU R186, [R1+0x18] ;  /* 0x0000180001ba7983 */ /* 0x000ee80000300800 */
[----:B------:R-:W4:Y:S01]  /*5b00*/  LDL.LU R184, [R1+0x1c] ;  /* 0x00001c0001b87983 */ /* 0x000f220000300800 */
[----:B------:R-:W5:Y:S01]  /*5b10*/  LDC R6, c[0x0][0x594] ;  /* 0x00016500ff067b82 */ /* 0x000f620000000800 */
[----:B-1----:R-:W-:Y:S04]  /*5b20*/  IMAD.SHL.U32 R0, R5, 0x40, RZ ;  /* 0x0000004005007824 */ /* 0x002fe800078e00ff */
[----:B------:R-:W-:Y:S05]  /*5b30*/  IMAD.X R0, RZ, RZ, ~R0, P0 ;  /* 0x000000ffff007224 */ /* 0x000fea00000e0e00 */
[----:B------:R-:W-:Y:S02]  /*5b40*/  SHF.R.S64 R4, R4, 0x1f, R0 ;  /* 0x0000001f04047819 */ /* 0x000fe40000001000 */
[----:B--2---:R-:W-:Y:S04]  /*5b50*/  LOP3.LUT R2, R187, 0x1f8, RZ, 0xc0, !PT ;  /* 0x000001f8bb027812 */ /* 0x004fe800078ec0ff */
[----:B------:R-:W-:Y:S02]  /*5b60*/  LOP3.LUT R2, R2, 0x38, R222, 0x78, !PT ;  /* 0x0000003802027812 */ /* 0x000fe400078e78de */
[----:B----4-:R-:W-:Y:S02]  /*5b70*/  IADD3 R184, P0, PT, R4, R184, RZ ;  /* 0x000000b804b87210 */ /* 0x010fe40007f1e0ff */
[----:B------:R-:W-:Y:S02]  /*5b80*/  LOP3.LUT R2, R2, 0x1e00, R187, 0xf8, !PT ;  /* 0x00001e0002027812 */ /* 0x000fe400078ef8bb */
[----:B---3--:R-:W-:Y:S01]  /*5b90*/  LEA.HI.X.SX32 R186, R0, R186, 0x1, P0 ;  /* 0x000000ba00ba7211 */ /* 0x008fe200000f0eff */
[----:B------:R1:W-:Y:S01]  /*5ba0*/  STL [R1+0x1c], R184 ;  /* 0x00001cb801007387 */ /* 0x0003e20000100800 */
[C---:B------:R-:W-:Y:S02]  /*5bb0*/  LEA R4, P0, R5.reuse, R184, 0x6 ;  /* 0x000000b805047211 */ /* 0x040fe400078030ff */
[----:B------:R-:W-:Y:S01]  /*5bc0*/  LEA R0, R2, UR4, 0x1 ;  /* 0x0000000402007c11 */ /* 0x000fe2000f8e08ff */
[----:B------:R1:W-:Y:S01]  /*5bd0*/  STL [R1+0x18], R186 ;  /* 0x000018ba01007387 */ /* 0x0003e20000100800 */
[----:B-----5:R-:W-:Y:S01]  /*5be0*/  LEA.HI.X R5, R5, R186, R6, 0x6, P0 ;  /* 0x000000ba05057211 */ /* 0x020fe200000f3406 */
[----:B------:R-:W-:Y:S02]  /*5bf0*/  IMAD.MOV.U32 R6, RZ, RZ, R184 ;  /* 0x000000ffff067224 */ /* 0x000fe400078e00b8 */
        /* <DEDUP_REMOVED lines=9> */
.L_x_941:
[----:B------:R-:W-:Y:S01]  /*5c90*/  SHF.R.U32.HI R210, RZ, 0x3, R222 ;  /* 0x00000003ffd27819 */ /* 0x000fe200000116de */
[----:B------:R-:W-:Y:S01]  /*5ca0*/  LDSM.16.M88.4 R32, [R204+0x1c000] ;  /* 0x01c00000cc20783b */ /* 0x000fe20000000200 */
[C---:B------:R-:W-:Y:S01]  /*5cb0*/  IMAD.IADD R205, R204.reuse, 0x1, R218 ;  /* 0x00000001cccd7824 */ /* 0x040fe200078e02da */
[----:B------:R-:W-:Y:S01]  /*5cc0*/  PLOP3.LUT P2, PT, PT, PT, UP0, 0x80, 0x8 ;  /* 0x000000000008781c */ /* 0x000fe20003f4f008 */
[----:B------:R-:W-:Y:S01]  /*5cd0*/  VIADD R24, R204, 0x8000 ;  /* 0x00008000cc187836 */ /* 0x000fe20000000000 */
[----:B-1----:R-:W-:Y:S01]  /*5ce0*/  LOP3.LUT R0, R210, 0x18, RZ, 0xc0, !PT ;  /* 0x00000018d2007812 */ /* 0x002fe200078ec0ff */
[----:B------:R-:W-:Y:S01]  /*5cf0*/  LDSM.16.M88.4 R28, [R204+0x1d000] ;  /* 0x01d00000cc1c783b */ /* 0x000fe20000000200 */
[----:B------:R-:W-:Y:S01]  /*5d00*/  VIADD R2, R204, 0x8040 ;  /* 0x00008040cc027836 */ /* 0x000fe20000000000 */
[----:B------:R-:W-:Y:S01]  /*5d10*/  ULOP3.LUT UR19, UR38, 0x1, URZ, 0xc0, !UPT ;  /* 0x0000000126137892 */ /* 0x000fe2000f8ec0ff */
[----:B------:R-:W-:Y:S01]  /*5d20*/  LOP3.LUT R0, R0, 0x20, R226, 0xf8, !PT ;  /* 0x0000002000007812 */ /* 0x000fe200078ef8e2 */
[----:B------:R-:W-:Y:S01]  /*5d30*/  @P5 VIADD R2, R24, 0xffffffc0 ;  /* 0xffffffc018025836 */ /* 0x000fe20000000000 */
[----:B------:R-:W-:Y:S01]  /*5d40*/  LDSM.16.M88.4 R168, [R205+0x1c000] ;  /* 0x01c00000cda8783b */ /* 0x000fe20000000200 */
[----:B------:R-:W-:Y:S01]  /*5d50*/  IMAD.MOV.U32 R241, RZ, RZ, 0x4 ;  /* 0x00000004fff17424 */ /* 0x000fe200078e00ff */
[--C-:B------:R-:W-:Y:S01]  /*5d60*/  LOP3.LUT R0, R0, 0x1c0, R221.reuse, 0xf8, !PT ;  /* 0x000001c000007812 */ /* 0x100fe200078ef8dd */
[----:B------:R-:W-:Y:S01]  /*5d70*/  IMAD.IADD R206, R218, 0x1, R2 ;  /* 0x00000001dace7824 */ /* 0x000fe200078e0202 */
[----:B------:R-:W-:Y:S01]  /*5d80*/  UISETP.NE.U32.AND UP1, UPT, UR19, 0x1, UPT ;  /* 0x000000011300788c */ /* 0x000fe2000bf25070 */
[----:B------:R-:W-:Y:S01]  /*5d90*/  LDSM.16.M88.4 R176, [R205+0x1d000] ;  /* 0x01d00000cdb0783b */ /* 0x000fe20000000200 */
[----:B------:R-:W-:Y:S01]  /*5da0*/  LOP3.LUT R0, R0, R212, RZ, 0x3c, !PT ;  /* 0x000000d400007212 */ /* 0x000fe200078e3cff */
[----:B------:R-:W-:Y:S03]  /*5db0*/  @UP0 UIADD3 UR27, UP2, UPT, UR16, -0x100, URZ ;  /* 0xffffff00101b0890 */ /* 0x000fe6000ff5e0ff */
[----:B------:R-:W-:Y:S01]  /*5dc0*/  LOP3.LUT R0, R0, 0x200, R221, 0xf8, !PT ;  /* 0x0000020000007812 */ /* 0x000fe200078ef8dd */
[----:B------:R-:W-:Y:S01]  /*5dd0*/  LDSM.16.M88.4 R184, [R2+0x14000] ;  /* 0x0140000002b8783b */ /* 0x000fe20000000200 */
[----:B------:R-:W-:Y:S02]  /*5de0*/  @UP0 UIADD3.X UR19, UPT, UPT, UR17, -0x1, URZ, UP2, !UPT ;  /* 0xffffffff11130890 */ /* 0x000fe400097fe4ff */
[----:B------:R-:W-:Y:S02]  /*5df0*/  LEA R0, R0, UR4, 0x1 ;  /* 0x0000000400007c11 */ /* 0x000fe4000f8e08ff */
[----:B------:R-:W-:Y:S05]  /*5e00*/  LDSM.16.M88.4 R192, [R2+0x15000] ;  /* 0x0150000002c0783b */ /* 0x000fea0000000200 */
[----:B------:R-:W1:Y:S05]  /*5e10*/  LDSM.16.MT88.4 R16, [R0+0xc000] ;  /* 0x00c000000010783b */ /* 0x000e6a0000004200 */
[----:B------:R-:W2:Y:S05]  /*5e20*/  LDSM.16.MT88.4 R164, [R0+0x10000] ;  /* 0x0100000000a4783b */ /* 0x000eaa0000004200 */
[----:B------:R-:W3:Y:S05]  /*5e30*/  LDL R240, [R1+0x14] ;  /* 0x0000140001f07983 */ /* 0x000eea0000100800 */
[----:B------:R-:W4:Y:S05]  /*5e40*/  LDSM.16.MT88.4 R172, [R0+0xc800] ;  /* 0x00c8000000ac783b */ /* 0x000f2a0000004200 */
[----:B------:R-:W5:Y:S05]  /*5e50*/  LDL R239, [R1+0x34] ;  /* 0x0000340001ef7983 */ /* 0x000f6a0000100800 */
[----:B------:R-:W4:Y:S05]  /*5e60*/  LDSM.16.MT88.4 R180, [R0+0x10800] ;  /* 0x0108000000b4783b */ /* 0x000f2a0000004200 */
[----:B------:R-:W5:Y:S05]  /*5e70*/  LDL R238, [R1+0x30] ;  /* 0x0000300001ee7983 */ /* 0x000f6a0000100800 */
[----:B------:R-:W4:Y:S05]  /*5e80*/  LDSM.16.MT88.4 R188, [R0+0xd000] ;  /* 0x00d0000000bc783b */ /* 0x000f2a0000004200 */
[----:B------:R-:W5:Y:S01]  /*5e90*/  LDL R237, [R1+0x2c] ;  /* 0x00002c0001ed7983 */ /* 0x000f620000100800 */
[-C--:B-1----:R-:W-:Y:S04]  /*5ea0*/  HMMA.16816.F32.BF16 R4, R32, R16.reuse, RZ ;  /* 0x000000102004723c */ /* 0x082fe800000418ff */
[----:B------:R-:W1:Y:S05]  /*5eb0*/  LDSM.16.MT88.4 R196, [R0+0x11000] ;  /* 0x0110000000c4783b */ /* 0x000e6a0000004200 */
[----:B------:R-:W5:Y:S01]  /*5ec0*/  LDL R236, [R1+0x28] ;  /* 0x0000280001ec7983 */ /* 0x000f620000100800 */
[C---:B------:R-:W-:Y:S04]  /*5ed0*/  HMMA.16816.F32.BF16 R8, R28.reuse, R16, RZ ;  /* 0x000000101c08723c */ /* 0x040fe800000418ff */
[----:B------:R-:W-:Y:S04]  /*5ee0*/  LDSM.16.M88.4 R200, [R206+0x15000] ;  /* 0x01500000cec8783b */ /* 0x000fe80000000200 */
        /* <DEDUP_REMOVED lines=8> */
[C---:B------:R-:W-:Y:S08]  /*5f70*/  HMMA.16816.F32.BF16 R8, R176.reuse, R172, R8 ;  /* 0x000000acb008723c */ /* 0x040ff00000041808 */
[-C--:B------:R-:W-:Y:S08]  /*5f80*/  HMMA.16816.F32.BF16 R12, R176, R174.reuse, R12 ;  /* 0x000000aeb00c723c */ /* 0x080ff0000004180c */
[C---:B------:R-:W-:Y:S01]  /*5f90*/  HMMA.16816.F32.BF16 R16, R168.reuse, R174, R16 ;  /* 0x000000aea810723c */ /* 0x040fe20000041810 */
[----:B------:R-:W2:Y:S07]  /*5fa0*/  LDSM.16.MT88.4 R172, [R0+0xd800] ;  /* 0x00d8000000ac783b */ /* 0x000eae0000004200 */
[-C--:B------:R-:W-:Y:S08]  /*5fb0*/  HMMA.16816.F32.BF16 R20, R168, R180.reuse, R20 ;  /* 0x000000b4a814723c */ /* 0x080ff00000041814 */
[C---:B------:R-:W-:Y:S08]  /*5fc0*/  HMMA.16816.F32.BF16 R24, R176.reuse, R180, R24 ;  /* 0x000000b4b018723c */ /* 0x040ff00000041818 */
[-C--:B------:R-:W-:Y:S01]  /*5fd0*/  HMMA.16816.F32.BF16 R28, R176, R182.reuse, R28 ;  /* 0x000000b6b01c723c */ /* 0x080fe2000004181c */
[----:B------:R-:W-:Y:S07]  /*5fe0*/  LDSM.16.M88.4 R176, [R204+0x1e000] ;  /* 0x01e00000ccb0783b */ /* 0x000fee0000000200 */
[----:B------:R-:W-:Y:S01]  /*5ff0*/  HMMA.16816.F32.BF16 R32, R168, R182, R32 ;  /* 0x000000b6a820723c */ /* 0x000fe20000041820 */
[----:B------:R-:W4:Y:S05]  /*6000*/  LDSM.16.MT88.4 R168, [R0+0x11800] ;  /* 0x0118000000a8783b */ /* 0x000f2a0000004200 */
[----:B------:R-:W4:Y:S02]  /*6010*/  LDSM.16.MT88.4 R180, [R0+0xe000] ;  /* 0x00e0000000b4783b */ /* 0x000f240000004200 */
        /* <DEDUP_REMOVED lines=10> */
[----:B------:R1:W1:Y:S05]  /*60c0*/  LDSM.16.M88.4 R184, [R204+0x1f000] ;  /* 0x01f00000ccb8783b */ /* 0x00026a0000000200 */
[----:B------:R-:W3:Y:S02]  /*60d0*/  LDSM.16.MT88.4 R196, [R0+0xe800] ;  /* 0x00e8000000c4783b */ /* 0x000ee40000004200 */
[-C--:B--2---:R-:W-:Y:S08]  /*60e0*/  HMMA.16816.F32.BF16 R4, R164, R172.reuse, R4 ;  /* 0x000000aca404723c */ /* 0x084ff00000041804 */
[C---:B------:R-:W-:Y:S08]  /*60f0*/  HMMA.16816.F32.BF16 R8, R200.reuse, R172, R8 ;  /* 0x000000acc808723c */ /* 0x040ff00000041808 */
[-C--:B------:R-:W-:Y:S08]  /*6100*/  HMMA.16816.F32.BF16 R12, R200, R174.reuse, R12 ;  /* 0x000000aec80c723c */ /* 0x080ff0000004180c */
[C---:B------:R-:W-:Y:S01]  /*6110*/  HMMA.16816.F32.BF16 R16, R164.reuse, R174, R16 ;  /* 0x000000aea410723c */ /* 0x040fe20000041810 */
[----:B------:R2:W3:Y:S07]  /*6120*/  LDSM.16.M88.4 R172, [R205+0x1f000] ;  /* 0x01f00000cdac783b */ /* 0x0004ee0000000200 */
[-C--:B----4-:R-:W-:Y:S08]  /*6130*/  HMMA.16816.F32.BF16 R20, R164, R168.reuse, R20 ;  /* 0x000000a8a414723c */ /* 0x090ff00000041814 */
[C---:B------:R-:W-:Y:S04]  /*6140*/  HMMA.16816.F32.BF16 R24, R200.reuse, R168, R24 ;  /* 0x000000a8c818723c */ /* 0x040fe80000041818 */
[C---:B------:R-:W-:Y:S04]  /*6150*/  IMAD.SHL.U32 R168, R227.reuse, 0x8, RZ ;  /* 0x00000008e3a87824 */ /* 0x040fe800078e00ff */
[-C--:B------:R-:W-:Y:S03]  /*6160*/  HMMA.16816.F32.BF16 R28, R200, R170.reuse, R28 ;  /* 0x000000aac81c723c */ /* 0x080fe6000004181c */
[C---:B------:R-:W-:Y:S04]  /*6170*/  LEA R228, P0, R168.reuse, R242, 0x2 ;  /* 0x000000f2a8e47211 */ /* 0x040fe800078010ff */
[----:B------:R-:W-:Y:S01]  /*6180*/  LEA.HI.X.SX32 R229, R168, R243, 0x2, P0 ;  /* 0x000000f3a8e57211 */ /* 0x000fe200000f16ff */
[----:B------:R-:W-:Y:S01]  /*6190*/  HMMA.16816.F32.BF16 R32, R164, R170, R32 ;  /* 0x000000aaa420723c */ /* 0x000fe20000041820 */
[----:B------:R-:W4:Y:S03]  /*61a0*/  LDSM.16.MT88.4 R164, [R0+0x12800] ;  /* 0x0128000000a4783b */ /* 0x000f260000004200 */
[C---:B-1----:R-:W-:Y:S02]  /*61b0*/  LEA R204, P0, R227.reuse, R228, 0x5 ;  /* 0x000000e4e3cc7211 */ /* 0x042fe400078028ff */
[----:B------:R-:W-:Y:S02]  /*61c0*/  LDSM.16.M88.4 R168, [R2+0x16000] ;  /* 0x0160000002a8783b */ /* 0x000fe40000000200 */
[-C--:B------:R-:W-:Y:S05]  /*61d0*/  HMMA.16816.F32.BF16 R4, R176, R180.reuse, R4 ;  /* 0x000000b4b004723c */ /* 0x080fea0000041804 */
[C---:B--2---:R-:W-:Y:S02]  /*61e0*/  LEA.HI.X.SX32 R205, R227.reuse, R229, 0x5, P0 ;  /* 0x000000e5e3cd7211 */ /* 0x044fe400000f2eff */
[C---:B------:R-:W-:Y:S01]  /*61f0*/  LEA R202, P0, R227.reuse, R204, 0x5 ;  /* 0x000000cce3ca7211 */ /* 0x040fe200078028ff */
[C---:B------:R-:W-:Y:S04]  /*6200*/  HMMA.16816.F32.BF16 R8, R184.reuse, R180, R8 ;  /* 0x000000b4b808723c */ /* 0x040fe80000041808 */
[C---:B------:R-:W-:Y:S02]  /*6210*/  LEA.HI.X.SX32 R203, R227.reuse, R205, 0x5, P0 ;  /* 0x000000cde3cb7211 */ /* 0x040fe400000f2eff */
[C---:B------:R-:W-:Y:S02]  /*6220*/  LEA R200, P0, R227.reuse, R202, 0x5 ;  /* 0x000000cae3c87211 */ /* 0x040fe400078028ff */
[-C--:B------:R-:W-:Y:S03]  /*6230*/  HMMA.16816.F32.BF16 R12, R184, R182.reuse, R12 ;  /* 0x000000b6b80c723c */ /* 0x080fe6000004180c */
[C---:B------:R-:W-:Y:S05]  /*6240*/  LEA.HI.X.SX32 R201, R227.reuse, R203, 0x5, P0 ;  /* 0x000000cbe3c97211 */ /* 0x040fea00000f2eff */
[C---:B------:R-:W-:Y:S01]  /*6250*/  HMMA.16816.F32.BF16 R16, R176.reuse, R182, R16 ;  /* 0x000000b6b010723c */ /* 0x040fe20000041810 */
[----:B------:R1:W-:Y:S07]  /*6260*/  LDSM.16.M88.4 R180, [R2+0x17000] ;  /* 0x0170000002b4783b */ /* 0x0003ee0000000200 */
[-C--:B------:R-:W-:Y:S08]  /*6270*/  HMMA.16816.F32.BF16 R20, R176, R188.reuse, R20 ;  /* 0x000000bcb014723c */ /* 0x080ff00000041814 */
[C---:B------:R-:W-:Y:S08]  /*6280*/  HMMA.16816.F32.BF16 R24, R184.reuse, R188, R24 ;  /* 0x000000bcb818723c */ /* 0x040ff00000041818 */
[-C--:B------:R-:W-:Y:S01]  /*6290*/  HMMA.16816.F32.BF16 R28, R184, R190.reuse, R28 ;  /* 0x000000beb81c723c */ /* 0x080fe2000004181c */
[----:B------:R-:W-:Y:S02]  /*62a0*/  LDSM.16.MT88.4 R184, [R0+0x13000] ;  /* 0x0130000000b8783b */ /* 0x000fe40000004200 */
[----:B-1----:R-:W-:Y:S05]  /*62b0*/  @P2 SHF.R.U32.HI R2, RZ, 0x2, R222 ;  /* 0x00000002ff022819 */ /* 0x002fea00000116de */
[----:B------:R-:W-:Y:S01]  /*62c0*/  HMMA.16816.F32.BF16 R32, R176, R190, R32 ;  /* 0x000000beb020723c */ /* 0x000fe20000041820 */
[----:B------:R-:W1:Y:S07]  /*62d0*/  LDSM.16.MT88.4 R176, [R0+0xf000] ;  /* 0x00f0000000b0783b */ /* 0x000e6e0000004200 */
[-C--:B---3--:R-:W-:Y:S08]  /*62e0*/  HMMA.16816.F32.BF16 R4, R192, R196.reuse, R4 ;  /* 0x000000c4c004723c */ /* 0x088ff00000041804 */
[C---:B------:R-:W-:Y:S08]  /*62f0*/  HMMA.16816.F32.BF16 R8, R172.reuse, R196, R8 ;  /* 0x000000c4ac08723c */ /* 0x040ff00000041808 */
[-C--:B------:R-:W-:Y:S08]  /*6300*/  HMMA.16816.F32.BF16 R12, R172, R198.reuse, R12 ;  /* 0x000000c6ac0c723c */ /* 0x080ff0000004180c */
[C---:B------:R-:W-:Y:S04]  /*6310*/  HMMA.16816.F32.BF16 R16, R192.reuse, R198, R16 ;  /* 0x000000c6c010723c */ /* 0x040fe80000041810 */
        /* <DEDUP_REMOVED lines=8> */
[----:B------:R-:W-:Y:S02]  /*63a0*/  LDSM.16.MT88.4 R172, [R0+0xf800] ;  /* 0x00f8000000ac783b */ /* 0x000fe40000004200 */
[C---:B------:R-:W-:Y:S05]  /*63b0*/  LEA.HI.X.SX32 R233, R227.reuse, R197, 0x5, P0 ;  /* 0x000000c5e3e97211 */ /* 0x040fea00000f2eff */
[----:B------:R-:W-:Y:S01]  /*63c0*/  HMMA.16816.F32.BF16 R32, R192, R166, R32 ;  /* 0x000000a6c020723c */ /* 0x000fe20000041820 */
[----:B------:R-:W2:Y:S03]  /*63d0*/  LDSM.16.M88.4 R164, [R206+0x16000] ;  /* 0x01600000cea4783b */ /* 0x000ea60000000200 */
[C---:B------:R-:W-:Y:S04]  /*63e0*/  IMAD.WIDE R234, R227.reuse, -0xc0, R232 ;  /* 0xffffff40e3ea7825 */ /* 0x040fe800078e02e8 */
        /* <DEDUP_REMOVED lines=9> */
[----:B------:R-:W1:Y:S03]  /*6480*/  LDSM.16.M88.4 R176, [R206+0x17000] ;  /* 0x01700000ceb0783b */ /* 0x000e660000000200 */
[C---:B------:R-:W-:Y:S04]  /*6490*/  LEA.HI.X.SX32 R189, R227.reuse, R191, 0x5, P0 ;  /* 0x000000bfe3bd7211 */ /* 0x040fe800000f2eff */
[-C--:B------:R-:W-:Y:S08]  /*64a0*/  HMMA.16816.F32.BF16 R20, R168, R184.reuse, R20 ;  /* 0x000000b8a814723c */ /* 0x080ff00000041814 */
[C---:B------:R-:W-:Y:S08]  /*64b0*/  HMMA.16816.F32.BF16 R24, R180.reuse, R184, R24 ;  /* 0x000000b8b418723c */ /* 0x040ff00000041818 */
[-C--:B------:R-:W-:Y:S08]  /*64c0*/  HMMA.16816.F32.BF16 R28, R180, R186.reuse, R28 ;  /* 0x000000bab41c723c */ /* 0x080ff0000004181c */
[----:B------:R-:W-:Y:S01]  /*64d0*/  HMMA.16816.F32.BF16 R32, R168, R186, R32 ;  /* 0x000000baa820723c */ /* 0x000fe20000041820 */
[----:B------:R3:W4:Y:S03]  /*64e0*/  LDSM.16.MT88.4 R168, [R0+0x13800] ;  /* 0x0138000000a8783b */ /* 0x0007260000004200 */
[C---:B------:R-:W-:Y:S04]  /*64f0*/  LEA R186, P0, R227.reuse, R188, 0x5 ;  /* 0x000000bce3ba7211 */ /* 0x040fe800078028ff */
[-C--:B--2---:R-:W-:Y:S05]  /*6500*/  HMMA.16816.F32.BF16 R4, R164, R172.reuse, R4 ;  /* 0x000000aca404723c */ /* 0x084fea0000041804 */
[C---:B------:R-:W-:Y:S02]  /*6510*/  LEA.HI.X.SX32 R187, R227.reuse, R189, 0x5, P0 ;  /* 0x000000bde3bb7211 */ /* 0x040fe400000f2eff */
[C---:B------:R-:W-:Y:S01]  /*6520*/  LEA R184, P0, R227.reuse, R186, 0x5 ;  /* 0x000000bae3b87211 */ /* 0x040fe200078028ff */
[C---:B-1----:R-:W-:Y:S04]  /*6530*/  HMMA.16816.F32.BF16 R8, R176.reuse, R172, R8 ;  /* 0x000000acb008723c */ /* 0x042fe80000041808 */
[C---:B------:R-:W-:Y:S02]  /*6540*/  LEA.HI.X.SX32 R185, R227.reuse, R187, 0x5, P0 ;  /* 0x000000bbe3b97211 */ /* 0x040fe400000f2eff */
[C---:B------:R-:W-:Y:S02]  /*6550*/  LEA R194, P0, R227.reuse, R184, 0x5 ;  /* 0x000000b8e3c27211 */ /* 0x040fe400078028ff */
[-C--:B------:R-:W-:Y:S03]  /*6560*/  HMMA.16816.F32.BF16 R12, R176, R174.reuse, R12 ;  /* 0x000000aeb00c723c */ /* 0x080fe6000004180c */
[----:B------:R-:W-:Y:S02]  /*6570*/  LEA.HI.X.SX32 R195, R227, R185, 0x5, P0 ;  /* 0x000000b9e3c37211 */ /* 0x000fe400000f2eff */
[----:B---3--:R-:W-:Y:S03]  /*6580*/  @P2 LOP3.LUT R0, R211, 0x10, RZ, 0xc0, !PT ;  /* 0x00000010d3002812 */ /* 0x008fe600078ec0ff */
[C---:B------:R-:W-:Y:S04]  /*6590*/  HMMA.16816.F32.BF16 R16, R164.reuse, R174, R16 ;  /* 0x000000aea410723c */ /* 0x040fe80000041810 */
[----:B------:R-:W-:Y:S01]  /*65a0*/  @P2 LOP3.LUT R240, R0, 0x7, R2, 0xf8, !PT ;  /* 0x0000000700f02812 */ /* 0x000fe200078ef802 */
[C---:B------:R-:W-:Y:S03]  /*65b0*/  IMAD.WIDE R230, R227.reuse, -0xc0, R194 ;  /* 0xffffff40e3e67825 */ /* 0x040fe600078e02c2 */
[-C--:B----4-:R-:W-:Y:S01]  /*65c0*/  HMMA.16816.F32.BF16 R20, R164, R168.reuse, R20 ;  /* 0x000000a8a414723c */ /* 0x090fe20000041814 */
[----:B------:R-:W-:Y:S02]  /*65d0*/  @P2 STL [R1+0x14], R240 ;  /* 0x000014f001002387 */ /* 0x000fe40000100800 */
[----:B------:R-:W-:Y:S01]  /*65e0*/  LEA R182, P0, R227, R230, 0x5 ;  /* 0x000000e6e3b67211 */ /* 0x000fe200078028ff */
[C---:B------:R-:W-:Y:S02]  /*65f0*/  VIADD R0, R207.reuse, 0x40 ;  /* 0x00000040cf007836 */ /* 0x040fe40000000000 */
[----:B------:R-:W-:Y:S01]  /*6600*/  @P5 VIADD R0, R207, 0xffffffc0 ;  /* 0xffffffc0cf005836 */ /* 0x000fe20000000000 */
[C---:B------:R-:W-:Y:S01]  /*6610*/  LEA.HI.X.SX32 R183, R227.reuse, R231, 0x5, P0 ;  /* 0x000000e7e3b77211 */ /* 0x040fe200000f2eff */
[C---:B------:R-:W-:Y:S04]  /*6620*/  HMMA.16816.F32.BF16 R24, R176.reuse, R168, R24 ;  /* 0x000000a8b018723c */ /* 0x040fe80000041818 */
[C---:B------:R-:W-:Y:S04]  /*6630*/  LEA R180, P0, R227.reuse, R182, 0x5 ;  /* 0x000000b6e3b47211 */ /* 0x040fe800078028ff */
[-C--:B------:R-:W-:Y:S03]  /*6640*/  HMMA.16816.F32.BF16 R28, R176, R170.reuse, R28 ;  /* 0x000000aab01c723c */ /* 0x080fe6000004181c */
[C---:B------:R-:W-:Y:S02]  /*6650*/  LEA.HI.X.SX32 R181, R227.reuse, R183, 0x5, P0 ;  /* 0x000000b7e3b57211 */ /* 0x040fe400000f2eff */
[C---:B------:R-:W-:Y:S03]  /*6660*/  LEA R174, P0, R227.reuse, R180, 0x5 ;  /* 0x000000b4e3ae7211 */ /* 0x040fe600078028ff */
[----:B------:R-:W-:Y:S04]  /*6670*/  HMMA.16816.F32.BF16 R32, R164, R170, R32 ;  /* 0x000000aaa420723c */ /* 0x000fe80000041820 */
[----:B------:R-:W-:Y:S01]  /*6680*/  @P2 IMAD.WIDE.U32 R164, R240, R241, UR16 ;  /* 0x00000010f0a42e25 */ /* 0x000fe2000f8e00f1 */
[C---:B------:R-:W-:Y:S01]  /*6690*/  LEA.HI.X.SX32 R175, R227.reuse, R181, 0x5, P0 ;  /* 0x000000b5e3af7211 */ /* 0x040fe200000f2eff */
[----:B------:R-:W-:Y:S01]  /*66a0*/  @UP0 UMOV UR16, UR27 ;  /* 0x0000001b00100c82 */ /* 0x000fe20008000000 */
[C---:B------:R-:W-:Y:S01]  /*66b0*/  LEA R172, P0, R227.reuse, R174, 0x5 ;  /* 0x000000aee3ac7211 */ /* 0x040fe200078028ff */
[----:B------:R-:W-:Y:S01]  /*66c0*/  @UP0 UMOV UR17, UR19 ;  /* 0x0000001300110c82 */ /* 0x000fe20008000000 */
[----:B-----5:R-:W2:Y:S02]  /*66d0*/  @P2 LDG.E R239, desc[UR30][R164.64+-0x100] ;  /* 0xffff001ea4ef2981 */ /* 0x020ea4000c1e1900 */
[C---:B------:R-:W-:Y:S03]  /*66e0*/  LEA.HI.X.SX32 R173, R227.reuse, R175, 0x5, P0 ;  /* 0x000000afe3ad7211 */ /* 0x040fe600000f2eff */
[----:B------:R-:W3:Y:S01]  /*66f0*/  @P2 LDG.E R238, desc[UR30][R164.64+-0xe0] ;  /* 0xffff201ea4ee2981 */ /* 0x000ee2000c1e1900 */
[C---:B------:R-:W-:Y:S04]  /*6700*/  LEA R170, P0, R227.reuse, R172, 0x5 ;  /* 0x000000ace3aa7211 */ /* 0x040fe800078028ff */
[----:B------:R-:W4:Y:S01]  /*6710*/  @P2 LDG.E R237, desc[UR30][R164.64+-0x80] ;  /* 0xffff801ea4ed2981 */ /* 0x000f22000c1e1900 */
[C---:B------:R-:W-:Y:S02]  /*6720*/  LEA.HI.X.SX32 R171, R227.reuse, R173, 0x5, P0 ;  /* 0x000000ade3ab7211 */ /* 0x040fe400000f2eff */
[C---:B------:R-:W-:Y:S02]  /*6730*/  LEA R176, P0, R227.reuse, R170, 0x5 ;  /* 0x000000aae3b07211 */ /* 0x040fe400078028ff */
[----:B------:R1:W5:Y:S02]  /*6740*/  @P2 LDG.E R236, desc[UR30][R164.64+-0x60] ;  /* 0xffffa01ea4ec2981 */ /* 0x000364000c1e1900 */
[C---:B------:R-:W-:Y:S03]  /*6750*/  LEA.HI.X.SX32 R177, R227.reuse, R171, 0x5, P0 ;  /* 0x000000abe3b17211 */ /* 0x040fe600000f2eff */
[----:B------:R-:W-:Y:S05]  /*6760*/  REDG.E.ADD.F32.FTZ.RN.STRONG.GPU desc[UR30][R242.64], R4 ;  /* 0x00000004f20079a6 */ /* 0x000fea000c12f31e */
[----:B------:R-:W-:Y:S01]  /*6770*/  REDG.E.ADD.F32.FTZ.RN.STRONG.GPU desc[UR30][R228.64], R5 ;  /* 0x00000005e40079a6 */ /* 0x000fe2000c12f31e */
[C---:B------:R-:W-:Y:S04]  /*6780*/  IMAD.WIDE R178, R227.reuse, -0xc0, R176 ;  /* 0xffffff40e3b27825 */ /* 0x040fe800078e02b0 */
[----:B------:R1:W-:Y:S01]  /*6790*/  REDG.E.ADD.F32.FTZ.RN.STRONG.GPU desc[UR30][R204.64], R6 ;  /* 0x00000006cc0079a6 */ /* 0x0003e2000c12f31e */
[C---:B------:R-:W-:Y:S04]  /*67a0*/  LEA R168, P0, R227.reuse, R178, 0x5 ;  /* 0x000000b2e3a87211 */ /* 0x040fe800078028ff */
[----:B------:R1:W-:Y:S01]  /*67b0*/  REDG.E.ADD.F32.FTZ.RN.STRONG.GPU desc[UR30][R202.64], R7 ;  /* 0x00000007ca0079a6 */ /* 0x0003e2000c12f31e */
[C---:B------:R-:W-:Y:S04]  /*67c0*/  LEA.HI.X.SX32 R169, R227.reuse, R179, 0x5, P0 ;  /* 0x000000b3e3a97211 */ /* 0x040fe800000f2eff */
[----:B------:R1:W-:Y:S01]  /*67d0*/  REDG.E.ADD.F32.FTZ.RN.STRONG.GPU desc[UR30][R200.64], R8 ;  /* 0x00000008c80079a6 */ /* 0x0003e2000c12f31e */
[C---:B------:R-:W-:Y:S04]  /*67e0*/  LEA R166, P0, R227.reuse, R168, 0x5 ;  /* 0x000000a8e3a67211 */ /* 0x040fe800078028ff */
[----:B------:R1:W-:Y:S01]  /*67f0*/  REDG.E.ADD.F32.FTZ.RN.STRONG.GPU desc[UR30][R198.64], R9 ;  /* 0x00000009c60079a6 */ /* 0x0003e2000c12f31e */
[C---:B------:R-:W-:Y:S02]  /*6800*/  LEA.HI.X.SX32 R167, R227.reuse, R169, 0x5, P0 ;  /* 0x000000a9e3a77211 */ /* 0x040fe400000f2eff */
[C---:B-1----:R-:W-:Y:S02]  /*6810*/  LEA R164, P0, R227.reuse, R166, 0x5 ;  /* 0x000000a6e3a47211 */ /* 0x042fe400078028ff */
[----:B------:R-:W-:Y:S02]  /*6820*/  REDG.E.ADD.F32.FTZ.RN.STRONG.GPU desc[UR30][R196.64], R10 ;  /* 0x0000000ac40079a6 */ /* 0x000fe4000c12f31e */
[C---:B------:R-:W-:Y:S03]  /*6830*/  LEA.HI.X.SX32 R165, R227.reuse, R167, 0x5, P0 ;  /* 0x000000a7e3a57211 */ /* 0x040fe600000f2eff */
[----:B------:R-:W-:Y:S05]  /*6840*/  REDG.E.ADD.F32.FTZ.RN.STRONG.GPU desc[UR30][R232.64], R11 ;  /* 0x0000000be80079a6 */ /* 0x000fea000c12f31e */
        /* <DEDUP_REMOVED lines=8> */
[C---:B------:R-:W-:Y:S02]  /*68d0*/  LEA R8, P0, R227.reuse, R4, 0x5 ;  /* 0x00000004e3087211 */ /* 0x040fe400078028ff */
[----:B------:R-:W-:Y:S02]  /*68e0*/  REDG.E.ADD.F32.FTZ.RN.STRONG.GPU desc[UR30][R188.64+0x80], R12 ;  /* 0x0000800cbc0079a6 */ /* 0x000fe4000c12f31e */
[----:B------:R-:W-:Y:S03]  /*68f0*/  LEA.HI.X.SX32 R9, R227, R5, 0x5, P0 ;  /* 0x00000005e3097211 */ /* 0x000fe600000f2eff */
[----:B------:R-:W-:Y:S01]  /*6900*/  REDG.E.ADD.F32.FTZ.RN.STRONG.GPU desc[UR30][R186.64+0x80], R13 ;  /* 0x0000800dba0079a6 */ /* 0x000fe2000c12f31e */
[----:B------:R-:W-:Y:S01]  /*6910*/  PLOP3.LUT P0, PT, PT, PT, UP1, 0x80, 0x8 ;  /* 0x000000000008781c */ /* 0x000fe20003f0f018 */
[----:B------:R-:W-:Y:S03]  /*6920*/  @UP0 UIADD3 UR18, UP1, UPT, UR18, -0x100, URZ ;  /* 0xffffff0012120890 */ /* 0x000fe6000ff3e0ff */
[----:B------:R-:W-:Y:S01]  /*6930*/  REDG.E.ADD.F32.FTZ.RN.STRONG.GPU desc[UR30][R184.64+0x80], R14 ;  /* 0x0000800eb80079a6 */ /* 0x000fe2000c12f31e */
[----:B------:R-:W-:Y:S04]  /*6940*/  @UP0 UIADD3.X UR5, UPT, UPT, UR5, -0x1, URZ, UP1, !UPT ;  /* 0xffffffff05050890 */ /* 0x000fe80008ffe4ff */
[----:B------:R-:W-:Y:S01]  /*6950*/  REDG.E.ADD.F32.FTZ.RN.STRONG.GPU desc[UR30][R194.64+0x80], R15 ;  /* 0x0000800fc20079a6 */ /* 0x000fe2000c12f31e */
[----:B------:R-:W-:Y:S04]  /*6960*/  UISETP.GT.AND UP1, UPT, UR38, UR7, UPT ;  /* 0x000000072600728c */ /* 0x000fe8000bf24270 */
        /* <DEDUP_REMOVED lines=20> */
[----:B------:R-:W2:Y:S05]  /*6ab0*/  LDSM.16.MT88.4 R20, [R207+0x2000] ;  /* 0x00200000cf14783b */ /* 0x000eaa0000004200 */
[----:B------:R-:W2:Y:S05]  /*6ac0*/  LDSM.16.MT88.4 R24, [R0+0x2000] ;  /* 0x002000000018783b */ /* 0x000eaa0000004200 */
[----:B------:R-:W-:Y:S05]  /*6ad0*/  LDSM.16.MT88.4 R32, [R3+0x1c800] ;  /* 0x01c800000320783b */ /* 0x000fea0000004200 */
[----:B------:R-:W3:Y:S05]  /*6ae0*/  LDSM.16.MT88.4 R28, [R207+0x800] ;  /* 0x00080000cf1c783b */ /* 0x000eea0000004200 */
[----:B------:R-:W5:Y:S01]  /*6af0*/  LDSM.16.MT88.4 R164, [R3+0x1e800] ;  /* 0x01e8000003a4783b */ /* 0x000f620000004200 */
[-C--:B-1----:R-:W-:Y:S04]  /*6b00*/  HMMA.16816.F32.BF16 R100, R4, R8.reuse, R100 ;  /* 0x000000080464723c */ /* 0x082fe80000041864 */
[----:B------:R-:W1:Y:S05]  /*6b10*/  LDSM.16.MT88.4 R168, [R0+0x800] ;  /* 0x0008000000a8783b */ /* 0x000e6a0000004200 */
[----:B------:R-:W4:Y:S01]  /*6b20*/  LDSM.16.MT88.4 R172, [R207+0x2800] ;  /* 0x00280000cfac783b */ /* 0x000f220000004200 */
[C---:B------:R-:W-:Y:S04]  /*6b30*/  HMMA.16816.F32.BF16 R104, R12.reuse, R8, R104 ;  /* 0x000000080c68723c */ /* 0x040fe80000041868 */
[----:B------:R-:W-:Y:S04]  /*6b40*/  LDSM.16.MT88.4 R176, [R3+0x1f800] ;  /* 0x01f8000003b0783b */ /* 0x000fe80000004200 */
[-C--:B------:R-:W-:Y:S01]  /*6b50*/  HMMA.16816.F32.BF16 R108, R12, R10.reuse, R108 ;  /* 0x0000000a0c6c723c */ /* 0x080fe2000004186c */
[----:B------:R-:W-:Y:S07]  /*6b60*/  LDSM.16.MT88.4 R180, [R207+0x3800] ;  /* 0x00380000cfb4783b */ /* 0x000fee0000004200 */
[C---:B------:R-:W-:Y:S01]  /*6b70*/  HMMA.16816.F32.BF16 R112, R4.reuse, R10, R112 ;  /* 0x0000000a0470723c */ /* 0x040fe20000041870 */
[----:B------:R-:W4:Y:S07]  /*6b80*/  LDSM.16.MT88.4 R8, [R0+0x2800] ;  /* 0x002800000008783b */ /* 0x000f2e0000004200 */
[-C--:B------:R-:W-:Y:S08]  /*6b90*/  HMMA.16816.F32.BF16 R116, R4, R16.reuse, R116 ;  /* 0x000000100474723c */ /* 0x080ff00000041874 */
[C---:B------:R-:W-:Y:S08]  /*6ba0*/  HMMA.16816.F32.BF16 R120, R12.reuse, R16, R120 ;  /* 0x000000100c78723c */ /* 0x040ff00000041878 */
[-C--:B------:R-:W-:Y:S08]  /*6bb0*/  HMMA.16816.F32.BF16 R124, R12, R18.reuse, R124 ;  /* 0x000000120c7c723c */ /* 0x080ff0000004187c */
[C---:B------:R-:W-:Y:S01]  /*6bc0*/  HMMA.16816.F32.BF16 R128, R4.reuse, R18, R128 ;  /* 0x000000120480723c */ /* 0x040fe20000041880 */
[----:B------:R-:W-:Y:S07]  /*6bd0*/  LDSM.16.MT88.4 R16, [R3+0x1f000] ;  /* 0x01f000000310783b */ /* 0x000fee0000004200 */
[-C--:B--2---:R-:W-:Y:S08]  /*6be0*/  HMMA.16816.F32.BF16 R132, R4, R20.reuse, R132 ;  /* 0x000000140484723c */ /* 0x084ff00000041884 */
        /* <DEDUP_REMOVED lines=10> */
[----:B------:R-:W2:Y:S02]  /*6c90*/  LDSM.16.MT88.4 R24, [R207+0x3000] ;  /* 0x00300000cf18783b */ /* 0x000ea40000004200 */
[-C--:B---3--:R-:W-:Y:S03]  /*6ca0*/  HMMA.16816.F32.BF16 R100, R32, R28.reuse, R100 ;  /* 0x0000001c2064723c */ /* 0x088fe60000041864 */
[----:B-----5:R3:W-:Y:S05]  /*6cb0*/  @P2 STL [R1+0x28], R236 ;  /* 0x000028ec01002387 */ /* 0x0207ea0000100800 */
[C---:B------:R-:W-:Y:S08]  /*6cc0*/  HMMA.16816.F32.BF16 R104, R164.reuse, R28, R104 ;  /* 0x0000001ca468723c */ /* 0x040ff00000041868 */
[-C--:B------:R-:W-:Y:S08]  /*6cd0*/  HMMA.16816.F32.BF16 R108, R164, R30.reuse, R108 ;  /* 0x0000001ea46c723c */ /* 0x080ff0000004186c */
[C---:B------:R-:W-:Y:S01]  /*6ce0*/  HMMA.16816.F32.BF16 R112, R32.reuse, R30, R112 ;  /* 0x0000001e2070723c */ /* 0x040fe20000041870 */
[----:B------:R-:W5:Y:S05]  /*6cf0*/  LDSM.16.MT88.4 R28, [R0+0x3000] ;  /* 0x00300000001c783b */ /* 0x000f6a0000004200 */
[----:B---3--:R-:W3:Y:S02]  /*6d00*/  LDL.LU R236, [R1+0x8] ;  /* 0x0000080001ec7983 */ /* 0x008ee40000300800 */
[-C--:B-1----:R-:W-:Y:S03]  /*6d10*/  HMMA.16816.F32.BF16 R116, R32, R168.reuse, R116 ;  /* 0x000000a82074723c */ /* 0x082fe60000041874 */
[----:B------:R-:W-:Y:S05]  /*6d20*/  @P2 STL [R1+0x34], R239 ;  /* 0x000034ef01002387 */ /* 0x000fea0000100800 */
[----:B------:R-:W-:Y:S01]  /*6d30*/  @P2 STL [R1+0x30], R238 ;  /* 0x000030ee01002387 */ /* 0x000fe20000100800 */
[C---:B------:R-:W-:Y:S04]  /*6d40*/  HMMA.16816.F32.BF16 R120, R164.reuse, R168, R120 ;  /* 0x000000a8a478723c */ /* 0x040fe80000041878 */
[----:B----4-:R-:W-:Y:S04]  /*6d50*/  @P2 STL [R1+0x2c], R237 ;  /* 0x00002ced01002387 */ /* 0x010fe80000100800 */
        /* <DEDUP_REMOVED lines=11> */
[----:B------:R-:W4:Y:S07]  /*6e10*/  LDSM.16.MT88.4 R164, [R0+0x1800] ;  /* 0x0018000000a4783b */ /* 0x000f2e0000004200 */
[----:B------:R-:W-:Y:S01]  /*6e20*/  HMMA.16816.F32.BF16 R160, R32, R10, R160 ;  /* 0x0000000a20a0723c */ /* 0x000fe200000418a0 */
[----:B------:R5:W3:Y:S07]  /*6e30*/  LDSM.16.MT88.4 R8, [R0+0x3800] ;  /* 0x003800000008783b */ /* 0x000aee0000004200 */
[-C--:B--2---:R-:W-:Y:S08]  /*6e40*/  HMMA.16816.F32.BF16 R100, R4, R12.reuse, R100 ;  /* 0x0000000c0464723c */ /* 0x084ff00000041864 */
[C---:B------:R-:W-:Y:S08]  /*6e50*/  HMMA.16816.F32.BF16 R104, R16.reuse, R12, R104 ;  /* 0x0000000c1068723c */ /* 0x040ff00000041868 */
[-C--:B------:R-:W-:Y:S03]  /*6e60*/  HMMA.16816.F32.BF16 R108, R16, R14.reuse, R108 ;  /* 0x0000000e106c723c */ /* 0x080fe6000004186c */
[C---:B-----5:R-:W-:Y:S02]  /*6e70*/  VIADD R0, R207.reuse, 0xffffc000 ;  /* 0xffffc000cf007836 */ /* 0x060fe40000000000 */
        /* <DEDUP_REMOVED lines=19> */
[-C--:B----4-:R-:W-:Y:S08]  /*6fb0*/  HMMA.16816.F32.BF16 R116, R168, R164.reuse, R116 ;  /* 0x000000a4a874723c */ /* 0x090ff00000041874 */
[C---:B------:R-:W-:Y:S08]  /*6fc0*/  HMMA.16816.F32.BF16 R120, R176.reuse, R164, R120 ;  /* 0x000000a4b078723c */ /* 0x040ff00000041878 */
[-C--:B------:R-:W-:Y:S08]  /*6fd0*/  HMMA.16816.F32.BF16 R124, R176, R166.reuse, R124 ;  /* 0x000000a6b07c723c */ /* 0x080ff0000004187c */
[C---:B------:R-:W-:Y:S08]  /*6fe0*/  HMMA.16816.F32.BF16 R128, R168.reuse, R166, R128 ;  /* 0x000000a6a880723c */ /* 0x040ff00000041880 */
[-C--:B------:R-:W-:Y:S08]  /*6ff0*/  HMMA.16816.F32.BF16 R132, R168, R180.reuse, R132 ;  /* 0x000000b4a884723c */ /* 0x080ff00000041884 */
[C---:B------:R-:W-:Y:S04]  /*7000*/  HMMA.16816.F32.BF16 R136, R176.reuse, R180, R136 ;  /* 0x000000b4b088723c */ /* 0x040fe80000041888 */
[----:B---3--:R-:W-:Y:S04]  /*7010*/  VIADD R236, R236, 0xffffffc0 ;  /* 0xffffffc0ecec7836 */ /* 0x008fe80000000000 */
        /* <DEDUP_REMOVED lines=8> */
[----:B--2---:R-:W-:Y:S11]  /*70a0*/  BRA.U UP1, `(.L_x_942) ;  /* 0xffffffb101047547 */ /* 0x004ff6000b83ffff */
.L_x_939:
[----:B------:R-:W2:Y:S01]  /*70b0*/  LDL.LU R165, [R1+0x10] ;  /* 0x0000100001a57983 */ /* 0x000ea20000300800 */
[C---:B------:R-:W-:Y:S01]  /*70c0*/  IMAD.SHL.U32 R3, R222.reuse, 0x10, RZ ;  /* 0x00000010de037824 */ /* 0x040fe200078e00ff */
[----:B------:R-:W-:Y:S01]  /*70d0*/  F2FP.BF16.F32.PACK_AB R164, R37, R36 ;  /* 0x0000002425a4723e */ /* 0x000fe200000010ff */
[----:B------:R-:W1:Y:S01]  /*70e0*/  LDCU UR5, c[0x0][0x500] ;  /* 0x0000a000ff0577ac */ /* 0x000e620008000800 */
[C---:B------:R-:W-:Y:S01]  /*70f0*/  IMAD.SHL.U32 R37, R222.reuse, 0x20, RZ ;  /* 0x00000020de257824 */ /* 0x040fe200078e00ff */
[C---:B------:R-:W-:Y:S01]  /*7100*/  R2P PR, R222.reuse, 0x18 ;  /* 0x00000018de007804 */ /* 0x040fe20000000000 */
[----:B------:R-:W-:Y:S01]  /*7110*/  IMAD.SHL.U32 R2, R222, 0x2, RZ ;  /* 0x00000002de027824 */ /* 0x000fe200078e00ff */
[----:B------:R-:W-:Y:S01]  /*7120*/  LOP3.LUT R3, R3, 0x1c0, RZ, 0xc0, !PT ;  /* 0x000001c003037812 */ /* 0x000fe200078ec0ff */
[----:B------:R-:W-:Y:S01]  /*7130*/  USHF.L.U32 UR14, UR33, 0x7, URZ ;  /* 0x00000007210e7899 */ /* 0x000fe200080006ff */
[----:B------:R-:W-:Y:S01]  /*7140*/  LOP3.LUT R37, R37, 0xc00, RZ, 0xc0, !PT ;  /* 0x00000c0025257812 */ /* 0x000fe200078ec0ff */
[----:B------:R-:W3:Y:S01]  /*7150*/  LDCU.64 UR6, c[0x0][0x5a8] ;  /* 0x0000b500ff0677ac */ /* 0x000ee20008000a00 */
[----:B------:R-:W-:-:S02]  /*7160*/  F2FP.BF16.F32.PACK_AB R39, R39, R38 ;  /* 0x000000262727723e */ /* 0x000fc400000010ff */
[----:B------:R-:W-:Y:S01]  /*7170*/  F2FP.BF16.F32.PACK_AB R48, R49, R48 ;  /* 0x000000303130723e */ /* 0x000fe200000010ff */
[----:B------:R-:W-:Y:S01]  /*7180*/  UMOV UR27, UR22 ;  /* 0x00000016001b7c82 */ /* 0x000fe20008000000 */
[----:B------:R-:W-:Y:S01]  /*7190*/  F2FP.BF16.F32.PACK_AB R50, R51, R50 ;  /* 0x000000323332723e */ /* 0x000fe200000010ff */
[----:B------:R-:W4:Y:S01]  /*71a0*/  LDCU.64 UR12, c[0x0][0x5b0] ;  /* 0x0000b600ff0c77ac */ /* 0x000f220008000a00 */
[----:B------:R-:W-:Y:S02]  /*71b0*/  F2FP.BF16.F32.PACK_AB R40, R41, R40 ;  /* 0x000000282928723e */ /* 0x000fe400000010ff */
[----:B------:R-:W-:Y:S01]  /*71c0*/  F2FP.BF16.F32.PACK_AB R42, R43, R42 ;  /* 0x0000002a2b2a723e */ /* 0x000fe200000010ff */
        /* <DEDUP_REMOVED lines=89> */
[----:B------:R-:W-:Y:S01]  /*7760*/  USHF.R.S32.HI UR5, URZ, 0x1f, UR14 ;  /* 0x0000001fff057899 */ /* 0x000fe2000801140e */
[----:B------:R-:W-:Y:S01]  /*7770*/  F2FP.BF16.F32.PACK_AB R11, R11, R150 ;  /* 0x000000960b0b723e */ /* 0x000fe200000010ff */
[----:B------:R-:W-:Y:S01]  /*7780*/  UIADD3 UR14, UP0, UPT, UR40, UR14, URZ ;  /* 0x0000000e280e7290 */ /* 0x000fe2000ff1e0ff */
[----:B------:R-:W-:Y:S01]  /*7790*/  F2FP.BF16.F32.PACK_AB R7, R7, R160 ;  /* 0x000000a00707723e */ /* 0x000fe200000010ff */
[----:B---3--:R-:W-:Y:S01]  /*77a0*/  UIMAD UR7, UR27, UR7, URZ ;  /* 0x000000071b0772a4 */ /* 0x008fe2000f8e02ff */
[----:B------:R-:W-:Y:S01]  /*77b0*/  F2FP.BF16.F32.PACK_AB R6, R6, R162 ;  /* 0x000000a20606723e */ /* 0x000fe200000010ff */
[----:B------:R-:W-:Y:S01]  /*77c0*/  ULEA.HI.X.SX32 UR40, UR40, UR5, 0x1, UP0 ;  /* 0x0000000528287291 */ /* 0x000fe200080f0eff */
[----:B------:R-:W-:Y:S01]  /*77d0*/  F2FP.BF16.F32.PACK_AB R10, R10, R152 ;  /* 0x000000980a0a723e */ /* 0x000fe200000010ff */
[----:B----4-:R-:W-:Y:S01]  /*77e0*/  UIMAD UR13, UR27, UR13, URZ ;  /* 0x0000000d1b0d72a4 */ /* 0x010fe2000f8e02ff */
[----:B------:R-:W-:-:S02]  /*77f0*/  F2FP.BF16.F32.PACK_AB R9, R9, R154 ;  /* 0x0000009a0909723e */ /* 0x000fc400000010ff */
[----:B------:R-:W-:Y:S02]  /*7800*/  F2FP.BF16.F32.PACK_AB R5, R5, R156 ;  /* 0x0000009c0505723e */ /* 0x000fe400000010ff */
[----:B------:R-:W-:Y:S02]  /*7810*/  F2FP.BF16.F32.PACK_AB R36, R36, R158 ;  /* 0x0000009e2424723e */ /* 0x000fe400000010ff */
[----:B------:R-:W-:Y:S02]  /*7820*/  F2FP.BF16.F32.PACK_AB R44, R45, R44 ;  /* 0x0000002c2d2c723e */ /* 0x000fe400000010ff */
[----:B------:R-:W-:Y:S02]  /*7830*/  F2FP.BF16.F32.PACK_AB R46, R47, R46 ;  /* 0x0000002e2f2e723e */ /* 0x000fe400000010ff */
[----:B------:R-:W-:Y:S02]  /*7840*/  F2FP.BF16.F32.PACK_AB R52, R53, R52 ;  /* 0x000000343534723e */ /* 0x000fe400000010ff */
        /* <DEDUP_REMOVED lines=23> */
[----:B------:R-:W-:Y:S02]  /*79c0*/  MOV R213, RZ ;  /* 0x000000ff00d57202 */ /* 0x000fe40000000f00 */
[----:B--2---:R-:W-:-:S04]  /*79d0*/  LOP3.LUT R0, R165, 0x1f8, RZ, 0xc0, !PT ;  /* 0x000001f8a5007812 */ /* 0x004fc800078ec0ff */
[--C-:B------:R-:W-:Y:S02]  /*79e0*/  LOP3.LUT R4, R0, 0x38, R222.reuse, 0x78, !PT ;  /* 0x0000003800047812 */ /* 0x100fe400078e78de */
[----:B------:R-:W-:Y:S02]  /*79f0*/  SHF.R.U32.HI R222, RZ, 0x4, R222 ;  /* 0x00000004ffde7819 */ /* 0x000fe400000116de */
[--C-:B------:R-:W-:Y:S02]  /*7a00*/  LOP3.LUT R0, R3, 0x38, R2.reuse, 0xf8, !PT ;  /* 0x0000003803007812 */ /* 0x100fe400078ef802 */
[----:B------:R-:W-:Y:S02]  /*7a10*/  LOP3.LUT R2, R37, 0x6, R2, 0xf8, !PT ;  /* 0x0000000625027812 */ /* 0x000fe400078ef802 */
[----:B------:R-:W-:Y:S02]  /*7a20*/  LOP3.LUT R0, R0, 0x8, R222, 0x78, !PT ;  /* 0x0000000800007812 */ /* 0x000fe400078e78de */
[----:B------:R-:W-:-:S02]  /*7a30*/  MOV R3, 0x20 ;  /* 0x0000002000037802 */ /* 0x000fc40000000f00 */
[----:B------:R-:W-:Y:S02]  /*7a40*/  LOP3.LUT R0, R2, R0, RZ, 0xfc, !PT ;  /* 0x0000000002007212 */ /* 0x000fe400078efcff */
[----:B------:R-:W-:Y:S02]  /*7a50*/  SEL R3, R3, 0xffffffe0, !P3 ;  /* 0xffffffe003037807 */ /* 0x000fe40005800000 */
[----:B------:R-:W-:Y:S01]  /*7a60*/  LEA R0, R0, UR4, 0x1 ;  /* 0x0000000400007c11 */ /* 0x000fe2000f8e08ff */
[----:B------:R-:W-:Y:S01]  /*7a70*/  BAR.SYNC.DEFER_BLOCKING 0x0 ;  /* 0x0000000000007b1d */ /* 0x000fe20000010000 */
[----:B------:R-:W-:Y:S02]  /*7a80*/  LOP3.LUT R38, R4, 0x1e00, R165, 0xf8, !PT ;  /* 0x00001e0004267812 */ /* 0x000fe400078ef8a5 */
[C---:B------:R-:W-:Y:S01]  /*7a90*/  IADD3 R4, PT, PT, R0.reuse, 0xc040, RZ ;  /* 0x0000c04000047810 */ /* 0x040fe20007ffe0ff */
[C---:B------:R-:W-:Y:S02]  /*7aa0*/  VIADD R37, R0.reuse, 0xc000 ;  /* 0x0000c00000257836 */ /* 0x040fe40000000000 */
[----:B------:R-:W-:-:S02]  /*7ab0*/  IMAD.IADD R2, R0, 0x1, R3 ;  /* 0x0000000100027824 */ /* 0x000fc400078e0203 */
[----:B------:R-:W-:Y:S01]  /*7ac0*/  @P4 VIADD R4, R37, 0xffffffc0 ;  /* 0xffffffc025044836 */ /* 0x000fe20000000000 */
[----:B------:R-:W-:Y:S04]  /*7ad0*/  STS [R0+0xc000], R16 ;  /* 0x00c0001000007388 */ /* 0x000fe80000000800 */
[----:B------:R-:W-:Y:S04]  /*7ae0*/  STS [R0+0xc400], R15 ;  /* 0x00c4000f00007388 */ /* 0x000fe80000000800 */
[----:B------:R1:W-:Y:S04]  /*7af0*/  STS [R2+0xc400], R8 ;  /* 0x00c4000802007388 */ /* 0x0003e80000000800 */
[----:B------:R-:W-:Y:S04]  /*7b00*/  STS [R2+0xc000], R12 ;  /* 0x00c0000c02007388 */ /* 0x000fe80000000800 */
[----:B------:R-:W-:Y:S04]  /*7b10*/  STS [R0+0xe000], R14 ;  /* 0x00e0000e00007388 */ /* 0x000fe80000000800 */
[----:B------:R2:W-:Y:S04]  /*7b20*/  STS [R0+0xe400], R13 ;  /* 0x00e4000d00007388 */ /* 0x0005e80000000800 */
[----:B------:R-:W-:Y:S04]  /*7b30*/  STS [R2+0xe000], R35 ;  /* 0x00e0002302007388 */ /* 0x000fe80000000800 */
[----:B------:R-:W-:Y:S04]  /*7b40*/  STS [R2+0xe400], R34 ;  /* 0x00e4002202007388 */ /* 0x000fe80000000800 */
[----:B------:R-:W-:Y:S01]  /*7b50*/  STS [R4], R33 ;  /* 0x0000002104007388 */ /* 0x000fe20000000800 */
[----:B-1----:R-:W-:-:S03]  /*7b60*/  IMAD.IADD R8, R3, 0x1, R4 ;  /* 0x0000000103087824 */ /* 0x002fc600078e0204 */
[----:B------:R-:W-:Y:S04]  /*7b70*/  STS [R4+0x400], R32 ;  /* 0x0004002004007388 */ /* 0x000fe80000000800 */
[----:B------:R-:W-:Y:S04]  /*7b80*/  STS [R8], R29 ;  /* 0x0000001d08007388 */ /* 0x000fe80000000800 */
[----:B------:R-:W-:Y:S01]  /*7b90*/  STS [R8+0x400], R28 ;  /* 0x0004001c08007388 */ /* 0x000fe20000000800 */
[----:B--2---:R-:W1:Y:S03]  /*7ba0*/  LDC.64 R12, c[0x0][0x5d8] ;  /* 0x00017600ff0c7b82 */ /* 0x004e660000000a00 */
        /* <DEDUP_REMOVED lines=14> */
[----:B--2---:R-:W2:Y:S03]  /*7c90*/  LDC.64 R20, c[0x0][0x5c8] ;  /* 0x00017200ff147b82 */ /* 0x004ea60000000a00 */
        /* <DEDUP_REMOVED lines=9> */
[----:B---3--:R-:W3:Y:S03]  /*7d30*/  LDC.64 R10, c[0x0][0x5c0] ;  /* 0x00017000ff0a7b82 */ /* 0x008ee60000000a00 */
[----:B------:R-:W-:Y:S04]  /*7d40*/  STS [R2+0x14400], R50 ;  /* 0x0144003202007388 */ /* 0x000fe80000000800 */
[----:B------:R-:W-:Y:S04]  /*7d50*/  STS [R0+0x16000], R40 ;  /* 0x0160002800007388 */ /* 0x000fe80000000800 */
[----:B------:R-:W-:Y:S04]  /*7d60*/  STS [R0+0x16400], R42 ;  /* 0x0164002a00007388 */ /* 0x000fe80000000800 */
[----:B------:R-:W-:Y:S04]  /*7d70*/  STS [R2+0x16000], R44 ;  /* 0x0160002c02007388 */ /* 0x000fe80000000800 */
[----:B------:R-:W-:Y:S04]  /*7d80*/  STS [R2+0x16400], R46 ;  /* 0x0164002e02007388 */ /* 0x000fe80000000800 */
[----:B------:R-:W-:Y:S01]  /*7d90*/  STS [R4+0x8000], R52 ;  /* 0x0080003404007388 */ /* 0x000fe20000000800 */
[C---:B---3--:R-:W-:Y:S01]  /*7da0*/  IMAD R3, R10.reuse, UR40, RZ ;  /* 0x000000280a037c24 */ /* 0x048fe2000f8e02ff */
[C---:B------:R-:W-:Y:S01]  /*7db0*/  SHF.L.U64.HI R22, R10.reuse, 0x6, R11 ;  /* 0x000000060a167819 */ /* 0x040fe2000001020b */
[----:B------:R-:W-:Y:S01]  /*7dc0*/  IMAD.WIDE.U32 R6, R10, UR14, R212 ;  /* 0x0000000e0a067c25 */ /* 0x000fe2000f8e00d4 */
        /* <DEDUP_REMOVED lines=19> */
[----:B------:R4:W-:Y:S04]  /*7f00*/  STS [R2+0x1a400], R78 ;  /* 0x01a4004e02007388 */ /* 0x0009e80000000800 */
[----:B------:R-:W-:Y:S04]  /*7f10*/  STS [R4+0xc000], R84 ;  /* 0x00c0005404007388 */ /* 0x000fe80000000800 */
[----:B------:R-:W-:Y:S04]  /*7f20*/  STS [R4+0xc400], R86 ;  /* 0x00c4005604007388 */ /* 0x000fe80000000800 */
[----:B------:R-:W-:Y:S04]  /*7f30*/  STS [R8+0xc000], R96 ;  /* 0x00c0006008007388 */ /* 0x000fe80000000800 */
[----:B------:R-:W-:Y:S01]  /*7f40*/  STS [R8+0xc400], R98 ;  /* 0x00c4006208007388 */ /* 0x000fe20000000800 */
[----:B---3--:R-:W-:Y:S01]  /*7f50*/  LEA R0, R38, UR4, 0x1 ;  /* 0x0000000426007c11 */ /* 0x008fe2000f8e08ff */
[----:B------:R-:W3:Y:S02]  /*7f60*/  LDCU.128 UR4, c[0x0][0x560] ;  /* 0x0000ac00ff0477ac */ /* 0x000ee40008000c00 */
[----:B------:R-:W-:Y:S04]  /*7f70*/  STS [R4+0xe000], R88 ;  /* 0x00e0005804007388 */ /* 0x000fe80000000800 */
[----:B------:R5:W-:Y:S01]  /*7f80*/  STS [R4+0xe400], R90 ;  /* 0x00e4005a04007388 */ /* 0x000be20000000800 */
[----:B----4-:R-:W-:-:S03]  /*7f90*/  IMAD.MOV.U32 R2, RZ, RZ, R6 ;  /* 0x000000ffff027224 */ /* 0x010fc600078e0006 */
[----:B------:R-:W-:Y:S01]  /*7fa0*/  STS [R8+0xe000], R92 ;  /* 0x00e0005c08007388 */ /* 0x000fe20000000800 */
[----:B-1----:R-:W-:-:S03]  /*7fb0*/  IMAD.WIDE.U32 R6, R12, UR25, R2 ;  /* 0x000000190c067c25 */ /* 0x002fc6000f8e0002 */
[----:B------:R1:W-:Y:S01]  /*7fc0*/  STS [R8+0xe400], R94 ;  /* 0x00e4005e08007388 */ /* 0x0003e20000000800 */
[C---:B--2---:R-:W-:Y:S01]  /*7fd0*/  IMAD.WIDE.U32 R2, R20.reuse, UR14, R212 ;  /* 0x0000000e14027c25 */ /* 0x044fe2000f8e00d4 */
[----:B------:R-:W-:Y:S03]  /*7fe0*/  BAR.SYNC.DEFER_BLOCKING 0x0 ;  /* 0x0000000000007b1d */ /* 0x000fe60000010000 */
[----:B------:R-:W-:Y:S01]  /*7ff0*/  IMAD R5, R13, UR25, R7 ;  /* 0x000000190d057c24 */ /* 0x000fe2000f8e0207 */
[----:B------:R-:W-:Y:S01]  /*8000*/  MOV R7, UR12 ;  /* 0x0000000c00077c02 */ /* 0x000fe20008000f00 */
[----:B-----5:R-:W-:-:S04]  /*8010*/  IMAD R4, R20, UR40, RZ ;  /* 0x0000002814047c24 */ /* 0x020fc8000f8e02ff */
[----:B------:R-:W-:Y:S01]  /*8020*/  IMAD R4, R21, UR14, R4 ;  /* 0x0000000e15047c24 */ /* 0x000fe2000f8e0204 */
[----:B-1----:R-:W1:Y:S03]  /*8030*/  LDC.64 R8, c[0x0][0x5e0] ;  /* 0x00017800ff087b82 */ /* 0x002e660000000a00 */
[----:B------:R-:W-:Y:S01]  /*8040*/  IMAD.IADD R3, R3, 0x1, R4 ;  /* 0x0000000103037824 */ /* 0x000fe200078e0204 */
[----:B------:R-:W2:Y:S01]  /*8050*/  LDS.128 R76, [R0+0xc000] ;  /* 0x00c00000004c7984 */ /* 0x000ea20000000c00 */
[----:B------:R-:W-:Y:S02]  /*8060*/  IMAD.MOV.U32 R4, RZ, RZ, R6 ;  /* 0x000000ffff047224 */ /* 0x000fe400078e0006 */
[----:B------:R-:W-:Y:S01]  /*8070*/  IMAD.WIDE.U32 R6, R7, UR27, R2 ;  /* 0x0000001b07067c25 */ /* 0x000fe2000f8e0002 */
[----:B------:R-:W4:Y:S03]  /*8080*/  LDS.128 R68, [R0+0x10000] ;  /* 0x0100000000447984 */ /* 0x000f260000000c00 */
[C---:B------:R-:W-:Y:S01]  /*8090*/  IMAD.WIDE.U32 R4, R210.reuse, R10, R4 ;  /* 0x0000000ad2047225 */ /* 0x040fe200078e0004 */
[----:B------:R-:W5:Y:S03]  /*80a0*/  LDS.128 R72, [R0+0xd000] ;  /* 0x00d0000000487984 */ /* 0x000f660000000c00 */
[----:B------:R-:W-:Y:S01]  /*80b0*/  IMAD R3, R210, R11, R5 ;  /* 0x0000000bd2037224 */ /* 0x000fe200078e0205 */
[----:B------:R-:W5:Y:S01]  /*80c0*/  LDS.128 R64, [R0+0x11000] ;  /* 0x0110000000407984 */ /* 0x000f620000000c00 */
[----:B---3--:R-:W-:Y:S01]  /*80d0*/  LEA R2, P0, R4, UR4, 0x1 ;  /* 0x0000000404027c11 */ /* 0x008fe2000f8008ff */
[----:B------:R-:W-:-:S02]  /*80e0*/  VIADD R5, R7, UR13 ;  /* 0x0000000d07057c36 */ /* 0x000fc40008000000 */
[----:B------:R-:W3:Y:S01]  /*80f0*/  LDS.128 R52, [R0+0xe000] ;  /* 0x00e0000000347984 */ /* 0x000ee20000000c00 */
[----:B------:R-:W-:Y:S02]  /*8100*/  LEA.HI.X R3, R4, UR5, R3, 0x1, P0 ;  /* 0x0000000504037c11 */ /* 0x000fe400080f0c03 */
[----:B------:R-:W-:Y:S01]  /*8110*/  MOV R4, R6 ;  /* 0x0000000600047202 */ /* 0x000fe20000000f00 */
[----:B------:R-:W3:Y:S01]  /*8120*/  LDS.128 R48, [R0+0x12000] ;  /* 0x0120000000307984 */ /* 0x000ee20000000c00 */
[----:B------:R-:W-:-:S03]  /*8130*/  LEA R6, P0, R10, R2, 0x7 ;  /* 0x000000020a067211 */ /* 0x000fc600078038ff */
[----:B------:R-:W3:Y:S01]  /*8140*/  LDS.128 R60, [R0+0xf000] ;  /* 0x00f00000003c7984 */ /* 0x000ee20000000c00 */
[C---:B------:R-:W-:Y:S01]  /*8150*/  LEA.HI.X R7, R10.reuse, R3, R11, 0x7, P0 ;  /* 0x000000030a077211 */ /* 0x040fe200000f3c0b */
[----:B------:R-:W-:Y:S02]  /*8160*/  IMAD.SHL.U32 R10, R10, 0x40, RZ ;  /* 0x000000400a0a7824 */ /* 0x000fe400078e00ff */
[----:B------:R-:W3:Y:S01]  /*8170*/  LDS.128 R56, [R0+0x13000] ;  /* 0x0130000000387984 */ /* 0x000ee20000000c00 */
[----:B-1----:R-:W-:Y:S02]  /*8180*/  IMAD.WIDE.U32 R4, R8, UR25, R4 ;  /* 0x0000001908047c25 */ /* 0x002fe4000f8e0004 */
[----:B------:R-:W-:Y:S01]  /*8190*/  IADD3 R8, P0, PT, R10, R2, RZ ;  /* 0x000000020a087210 */ /* 0x000fe20007f1e0ff */
[----:B------:R-:W1:Y:S01]  /*81a0*/  LDS.128 R40, [R0+0x14000] ;  /* 0x0140000000287984 */ /* 0x000e620000000c00 */
[----:B------:R-:W-:Y:S01]  /*81b0*/  IMAD R5, R9, UR25, R5 ;  /* 0x0000001909057c24 */ /* 0x000fe2000f8e0205 */
[----:B------:R-:W-:-:S02]  /*81c0*/  IADD3 R10, P1, PT, R6, R10, RZ ;  /* 0x0000000a060a7210 */ /* 0x000fc40007f3e0ff */
[----:B------:R-:W1:Y:S01]  /*81d0*/  LDS.128 R44, [R0+0x18000] ;  /* 0x01800000002c7984 */ /* 0x000e620000000c00 */
[----:B------:R-:W-:Y:S01]  /*81e0*/  IMAD.X R9, R22, 0x1, R3, P0 ;  /* 0x0000000116097824 */ /* 0x000fe200000e0603 */
[----:B------:R-:W-:Y:S01]  /*81f0*/  IADD3.X R11, PT, PT, R7, R22, RZ, P1, !PT ;  /* 0x00000016070b7210 */ /* 0x000fe20000ffe4ff */
[C---:B------:R-:W-:Y:S01]  /*8200*/  IMAD.SHL.U32 R22, R20.reuse, 0x40, RZ ;  /* 0x0000004014167824 */ /* 0x040fe200078e00ff */
[----:B------:R-:W1:Y:S04]  /*8210*/  LDS.128 R36, [R0+0x15000] ;  /* 0x0150000000247984 */ /* 0x000e680000000c00 */
[----:B------:R-:W1:Y:S04]  /*8220*/  LDS.128 R24, [R0+0x19000] ;  /* 0x0190000000187984 */ /* 0x000e680000000c00 */
[----:B------:R-:W1:Y:S04]  /*8230*/  LDS.128 R32, [R0+0x16000] ;  /* 0x0160000000207984 */ /* 0x000e680000000c00 */
[----:B------:R-:W1:Y:S04]  /*8240*/  LDS.128 R16, [R0+0x1a000] ;  /* 0x01a0000000107984 */ /* 0x000e680000000c00 */
[----:B------:R-:W1:Y:S04]  /*8250*/  LDS.128 R28, [R0+0x17000] ;  /* 0x01700000001c7984 */ /* 0x000e680000000c00 */
[----:B------:R3:W1:Y:S04]  /*8260*/  LDS.128 R12, [R0+0x1b000] ;  /* 0x01b00000000c7984 */ /* 0x0006680000000c00 */
[----:B--2---:R-:W-:Y:S04]  /*8270*/  STG.E.128 desc[UR30][R2.64], R76 ;  /* 0x0000004c02007986 */ /* 0x004fe8000c101d1e */
[----:B----4-:R2:W-:Y:S04]  /*8280*/  STG.E.128 desc[UR30][R2.64+0x80], R68 ;  /* 0x0000804402007986 */ /* 0x0105e8000c101d1e */
[----:B-----5:R-:W-:Y:S04]  /*8290*/  STG.E.128 desc[UR30][R8.64], R72 ;  /* 0x0000004808007986 */ /* 0x020fe8000c101d1e */
[----:B------:R4:W-:Y:S04]  /*82a0*/  STG.E.128 desc[UR30][R8.64+0x80], R64 ;  /* 0x0000804008007986 */ /* 0x0009e8000c101d1e */
[----:B---3--:R-:W-:Y:S01]  /*82b0*/  STG.E.128 desc[UR30][R6.64], R52 ;  /* 0x0000003406007986 */ /* 0x008fe2000c101d1e */
[----:B------:R-:W-:-:S03]  /*82c0*/  SHF.L.U64.HI R0, R20, 0x6, R21 ;  /* 0x0000000614007819 */ /* 0x000fc60000010215 */
[----:B------:R3:W-:Y:S04]  /*82d0*/  STG.E.128 desc[UR30][R6.64+0x80], R48 ;  /* 0x0000803006007986 */ /* 0x0007e8000c101d1e */
[----:B------:R3:W-:Y:S04]  /*82e0*/  STG.E.128 desc[UR30][R10.64], R60 ;  /* 0x0000003c0a007986 */ /* 0x0007e8000c101d1e */
[----:B------:R3:W-:Y:S01]  /*82f0*/  STG.E.128 desc[UR30][R10.64+0x80], R56 ;  /* 0x000080380a007986 */ /* 0x0007e2000c101d1e */
[----:B--2---:R-:W-:-:S04]  /*8300*/  IMAD.WIDE.U32 R2, R210, R20, R4 ;  /* 0x00000014d2027225 */ /* 0x004fc800078e0004 */
[----:B------:R-:W-:Y:S01]  /*8310*/  IMAD R210, R210, R21, R3 ;  /* 0x00000015d2d27224 */ /* 0x000fe200078e0203 */
[----:B------:R-:W-:-:S04]  /*8320*/  LEA R4, P0, R2, UR6, 0x1 ;  /* 0x0000000602047c11 */ /* 0x000fc8000f8008ff */
[----:B------:R-:W-:Y:S02]  /*8330*/  LEA.HI.X R5, R2, UR7, R210, 0x1, P0 ;  /* 0x0000000702057c11 */ /* 0x000fe400080f0cd2 */
[-C--:B------:R-:W-:Y:S02]  /*8340*/  LEA R2, P0, R20, R4.reuse, 0x7 ;  /* 0x0000000414027211 */ /* 0x080fe400078038ff */
[----:B----4-:R-:W-:Y:S01]  /*8350*/  IADD3 R8, P1, PT, R22, R4, RZ ;  /* 0x0000000416087210 */ /* 0x010fe20007f3e0ff */
[----:B-1----:R2:W-:Y:S01]  /*8360*/  STG.E.128 desc[UR30][R4.64], R40 ;  /* 0x0000002804007986 */ /* 0x0025e2000c101d1e */
[----:B------:R-:W-:Y:S02]  /*8370*/  LEA.HI.X R3, R20, R5, R21, 0x7, P0 ;  /* 0x0000000514037211 */ /* 0x000fe400000f3c15 */
[----:B---3--:R-:W-:Y:S01]  /*8380*/  IADD3 R6, P0, PT, R2, R22, RZ ;  /* 0x0000001602067210 */ /* 0x008fe20007f1e0ff */
[----:B------:R-:W-:Y:S01]  /*8390*/  IMAD.X R9, R0, 0x1, R5, P1 ;  /* 0x0000000100097824 */ /* 0x000fe200008e0605 */
[----:B------:R2:W-:Y:S02]  /*83a0*/  STG.E.128 desc[UR30][R4.64+0x80], R44 ;  /* 0x0000802c04007986 */ /* 0x0005e4000c101d1e */
[----:B------:R-:W-:-:S02]  /*83b0*/  IADD3.X R7, PT, PT, R3, R0, RZ, P0, !PT ;  /* 0x0000000003077210 */ /* 0x000fc400007fe4ff */
[----:B------:R2:W-:Y:S04]  /*83c0*/  STG.E.128 desc[UR30][R8.64], R36 ;  /* 0x0000002408007986 */ /* 0x0005e8000c101d1e */
[----:B------:R2:W-:Y:S04]  /*83d0*/  STG.E.128 desc[UR30][R8.64+0x80], R24 ;  /* 0x0000801808007986 */ /* 0x0005e8000c101d1e */
[----:B------:R2:W-:Y:S04]  /*83e0*/  STG.E.128 desc[UR30][R2.64], R32 ;  /* 0x0000002002007986 */ /* 0x0005e8000c101d1e */
[----:B------:R2:W-:Y:S04]  /*83f0*/  STG.E.128 desc[UR30][R2.64+0x80], R16 ;  /* 0x0000801002007986 */ /* 0x0005e8000c101d1e */
[----:B------:R2:W-:Y:S04]  /*8400*/  STG.E.128 desc[UR30][R6.64], R28 ;  /* 0x0000001c06007986 */ /* 0x0005e8000c101d1e */
[----:B------:R2:W-:Y:S02]  /*8410*/  STG.E.128 desc[UR30][R6.64+0x80], R12 ;  /* 0x0000800c06007986 */ /* 0x0005e4000c101d1e */
.L_x_936:
        /* <DEDUP_REMOVED lines=10> */
.L_x_944:
        /* <DEDUP_REMOVED lines=12> */
.L_x_1264:


//--------------------- .text._ZN5flash44flash_bwd_dq_dk_dv_loop_seqk_parallel_kernelI23Flash_bwd_kernel_traitsILi128ELi64ELi128ELi8ELi2ELi4ELi2ELb0ELb0EN7cutlass10bfloat16_tE19Flash_kernel_traitsILi128ELi64ELi128ELi8ES3_EELb1ELb1ELb0ELb0ELb0ELb1ELb0EEEvNS_16Flash_bwd_paramsE --------------------------
	.section	.text._ZN5flash44flash_bwd_dq_dk_dv_loop_seqk_parallel_kernelI23Flash_bwd_kernel_traitsILi128ELi64ELi128ELi8ELi2ELi4ELi2ELb0ELb0EN7cutlass10bfloat16_tE19Flash_kernel_traitsILi128ELi64ELi128ELi8ES3_EELb1ELb1ELb0ELb0ELb0ELb1ELb0EEEvNS_16Flash_bwd_paramsE,"ax",@progbits
	.align	128
        .global         _ZN5flash44flash_bwd_dq_dk_dv_loop_seqk_parallel_kernelI23Flash_bwd_kernel_traitsILi128ELi64ELi128ELi8ELi2ELi4ELi2ELb0ELb0EN7cutlass10bfloat16_tE19Flash_kernel_traitsILi128ELi64ELi128ELi8ES3_EELb1ELb1ELb0ELb0ELb0ELb1ELb0EEEvNS_16Flash_bwd_paramsE
        .type           _ZN5flash44flash_bwd_dq_dk_dv_loop_seqk_parallel_kernelI23Flash_bwd_kernel_traitsILi128ELi64ELi128ELi8ELi2ELi4ELi2ELb0ELb0EN7cutlass10bfloat16_tE19Flash_kernel_traitsILi128ELi64ELi128ELi8ES3_EELb1ELb1ELb0ELb0ELb0ELb1ELb0EEEvNS_16Flash_bwd_paramsE,@function
        .size           _ZN5flash44flash_bwd_dq_dk_dv_loop_seqk_parallel_kernelI23Flash_bwd_kernel_traitsILi128ELi64ELi128ELi8ELi2ELi4ELi2ELb0ELb0EN7cutlass10bfloat16_tE19Flash_kernel_traitsILi128ELi64ELi128ELi8ES3_EELb1ELb1ELb0ELb0ELb0ELb1ELb0EEEvNS_16Flash_bwd_paramsE,(.L_x_1265 - _ZN5flash44flash_bwd_dq_dk_dv_loop_seqk_parallel_kernelI23Flash_bwd_kernel_traitsILi128ELi64ELi128ELi8ELi2ELi4ELi2ELb0ELb0EN7cutlass10bfloat16_tE19Flash_kernel_traitsILi128ELi64ELi128ELi8ES3_EELb1ELb1ELb0ELb0ELb0ELb1ELb0EEEvNS_16Flash_bwd_paramsE)
        .other          _ZN5flash44flash_bwd_dq_dk_dv_loop_seqk_parallel_kernelI23Flash_bwd_kernel_traitsILi128ELi64ELi128ELi8ELi2ELi4ELi2ELb0ELb0EN7cutlass10bfloat16_tE19Flash_kernel_traitsILi128ELi64ELi128ELi8ES3_EELb1ELb1ELb0ELb0ELb0ELb1ELb0EEEvNS_16Flash_bwd_paramsE,@"STO_CUDA_ENTRY STV_DEFAULT"
_ZN5flash44flash_bwd_dq_dk_dv_loop_seqk_parallel_kernelI23Flash_bwd_kernel_traitsILi128ELi64ELi128ELi8ELi2ELi4ELi2ELb0ELb0EN7cutlass10bfloat16_tE19Flash_kernel_traitsILi128ELi64ELi128ELi8ES3_EELb1ELb1ELb0ELb0ELb0ELb1ELb0EEEvNS_16Flash_bwd_paramsE:
.text._ZN5flash44flash_bwd_dq_dk_dv_loop_seqk_parallel_kernelI23Flash_bwd_kernel_traitsILi128ELi64ELi128ELi8ELi2ELi4ELi2ELb0ELb0EN7cutlass10bfloat16_tE19Flash_kernel_traitsILi128ELi64ELi128ELi8ES3_EELb1ELb1ELb0ELb0ELb0ELb1ELb0EEEvNS_16Flash_bwd_paramsE:
        /* <DEDUP_REMOVED lines=13> */
[----:B------:R-:W3:Y:S01]  /*00d0*/  S2UR UR25, SR_CgaCtaId ;  /* 0x00000000001979c3 */ /* 0x000ee20000008800 */
[----:B------:R-:W4:Y:S01]  /*00e0*/  LDCU.64 UR4, c[0x0][0x468] ;  /* 0x00008d00ff0477ac */ /* 0x000f220008000a00 */
[----:B------:R-:W5:Y:S06]  /*00f0*/  LDCU.U8 UR8, c[0x0][0x532] ;  /* 0x0000a640ff0877ac */ /* 0x000f6c0008000000 */
[----:B------:R-:W-:Y:S01]  /*0100*/  S2UR UR23, SR_CTAID.Z ;  /* 0x00000000001779c3 */ /* 0x000fe20000002700 */
[----:B------:R-:W3:Y:S01]  /*0110*/  LDCU UR10, c[0x0][0x438] ;  /* 0x00008700ff0a77ac */ /* 0x000ee20008000800 */
[----:B------:R-:W3:Y:S06]  /*0120*/  LDCU.64 UR34, c[0x0][0x358] ;  /* 0x00006b00ff2277ac */ /* 0x000eec0008000a00 */
[----:B------:R-:W-:Y:S01]  /*0130*/  S2UR UR21, SR_CTAID.X ;  /* 0x00000000001579c3 */ /* 0x000fe20000002500 */
[----:B-1----:R-:W-:-:S02]  /*0140*/  ULEA UR38, UP0, UR24, UR38, 0x2 ;  /* 0x0000002618267291 */ /* 0x002fc4000f8010ff */
[----:B--2---:R-:W-:Y:S02]  /*0150*/  UISETP.NE.U32.AND UP1, UPT, UR6, URZ, UPT ;  /* 0x000000ff0600728c */ /* 0x004fe4000bf25070 */
[----:B------:R-:W-:Y:S02]  /*0160*/  ULEA.HI.X UR39, UR24, UR39, URZ, 0x2, UP0 ;  /* 0x0000002718277291 */ /* 0x000fe400080f14ff */
[----:B------:R-:W-:Y:S01]  /*0170*/  UISETP.NE.U32.AND UP0, UPT, UR6, URZ, UPT ;  /* 0x000000ff0600728c */ /* 0x000fe2000bf05070 */
[----:B------:R-:W-:Y:S01]  /*0180*/  S2UR UR18, SR_CTAID.Y ;  /* 0x00000000001279c3 */ /* 0x000fe20000002600 */
[----:B----4-:R-:W-:Y:S02]  /*0190*/  UISETP.EQ.U32.AND UP2, UPT, UR4, URZ, UPT ;  /* 0x000000ff0400728c */ /* 0x010fe4000bf42070 */
[----:B------:R-:W-:Y:S02]  /*01a0*/  UISETP.NE.U32.AND UP6, UPT, UR4, URZ, UPT ;  /* 0x000000ff0400728c */ /* 0x000fe4000bfc5070 */
[----:B------:R-:W-:-:S02]  /*01b0*/  UISETP.NE.AND.EX UP5, UPT, UR7, URZ, UPT, UP1 ;  /* 0x000000ff0700728c */ /* 0x000fc4000bfa5310 */
[----:B------:R-:W-:Y:S01]  /*01c0*/  UISETP.NE.AND.EX UP4, UPT, UR7, URZ, UPT, UP0 ;  /* 0x000000ff0700728c */ /* 0x000fe2000bf85300 */
[----:B------:R-:W1:Y:S01]  /*01d0*/  S2UR UR4, SR_CgaCtaId ;  /* 0x00000000000479c3 */ /* 0x000e620000008800 */
[----:B------:R-:W2:Y:S01]  /*01e0*/  LDCU.64 UR6, c[0x0][0x470] ;  /* 0x00008e00ff0677ac */ /* 0x000ea20008000a00 */
[----:B-----5:R-:W-:Y:S02]  /*01f0*/  UISETP.NE.AND UP3, UPT, UR8, URZ, UPT ;  /* 0x000000ff0800728c */ /* 0x020fe4000bf65270 */
[----:B------:R-:W-:-:S04]  /*0200*/  UISETP.NE.AND.EX UP6, UPT, UR5, URZ, UPT, UP6 ;  /* 0x000000ff0500728c */ /* 0x000fc8000bfc5360 */
[----:B------:R-:W4:Y:S01]  /*0210*/  S2UR UR20, SR_CTAID.Z ;  /* 0x00000000001479c3 */ /* 0x000f220000002700 */
        /* <DEDUP_REMOVED lines=8> */
[----:B------:R-:W2:Y:S01]  /*02a0*/  @!UP4 LDCU UR22, c[0x0][0x434] ;  /* 0x00008680ff16c7ac */ /* 0x000ea20008000800 */
[----:B---3--:R-:W-:-:S02]  /*02b0*/  ULEA UR25, UR25, UR8, 0x18 ;  /* 0x0000000819197291 */ /* 0x008fc4000f8ec0ff */
[----:B-1----:R-:W-:Y:S02]  /*02c0*/  ULEA UR4, UR4, UR5, 0x18 ;  /* 0x0000000504047291 */ /* 0x002fe4000f8ec0ff */
[----:B------:R-:W-:Y:S01]  /*02d0*/  UISETP.NE.AND.EX UP3, UPT, UR7, URZ, UPT, UP0 ;  /* 0x000000ff0700728c */ /* 0x000fe2000bf65300 */
[----:B------:R-:W-:Y:S01]  /*02e0*/  UMOV UR30, 0xffffc000 ;  /* 0xffffc000001e7882 */ /* 0x000fe20000000000 */
[----:B------:R-:W-:Y:S01]  /*02f0*/  UMOV UR31, URZ ;  /* 0x000000ff001f7c82 */ /* 0x000fe20008000000 */
[----:B------:R-:W-:-:S08]  /*0300*/  UMOV UR32, URZ ;  /* 0x000000ff00207c82 */ /* 0x000fd00008000000 */
.L_x_997:
[----:B-1----:R-:W1:Y:S01]  /*0310*/  LDCU.64 UR8, c[0x0][0x478] ;  /* 0x00008f00ff0877ac */ /* 0x002e620008000a00 */
[----:B------:R-:W-:Y:S02]  /*0320*/  PLOP3.LUT P1, PT, PT, PT, UP3, 0x80, 0x8 ;  /* 0x000000000008781c */ /* 0x000fe40003f2f038 */
[----:B------:R-:W-:Y:S01]  /*0330*/  PLOP3.LUT P4, PT, PT, PT, UP5, 0x80, 0x8 ;  /* 0x000000000008781c */ /* 0x000fe20003f8f058 */
[----:B------:R-:W-:Y:S01]  /*0340*/  @UP3 ULEA UR12, UP0, UR24, UR6, 0x2 ;  /* 0x00000006180c3291 */ /* 0x000fe2000f8010ff */
[----:B------:R-:W-:Y:S01]  /*0350*/  PLOP3.LUT P2, PT, PT, PT, UP4, 0x80, 0x8 ;  /* 0x000000000008781c */ /* 0x000fe20003f4f048 */
[----:B------:R-:W-:Y:S02]  /*0360*/  UISETP.NE.AND UP2, UPT, UR27, URZ, UPT ;  /* 0x000000ff1b00728c */ /* 0x000fe4000bf45270 */
[----:B------:R-:W-:Y:S02]  /*0370*/  @UP3 ULEA.HI.X UR13, UR24, UR7, URZ, 0x2, UP0 ;  /* 0x00000007180d3291 */ /* 0x000fe400080f14ff */
[----:B---3--:R-:W-:-:S04]  /*0380*/  IMAD.U32 R4, RZ, RZ, UR12 ;  /* 0x0000000cff047e24 */ /* 0x008fc8000f8e00ff */
[----:B------:R-:W-:Y:S01]  /*0390*/  IMAD.U32 R5, RZ, RZ, UR13 ;  /* 0x0000000dff057e24 */ /* 0x000fe2000f8e00ff */
[----:B----4-:R-:W-:Y:S02]  /*03a0*/  UIMAD.WIDE.U32 UR12, UR24, 0x4, UR28 ;  /* 0x00000004180c78a5 */ /* 0x010fe4000f8e001c */
[----:B-1----:R-:W-:Y:S02]  /*03b0*/  UISETP.NE.U32.AND UP0, UPT, UR8, URZ, UPT ;  /* 0x000000ff0800728c */ /* 0x002fe4000bf05070 */
[----:B------:R-:W3:Y:S02]  /*03c0*/  @P1 LDG.E R6, desc[UR34][R4.64] ;  /* 0x0000002204061981 */ /* 0x000ee4000c1e1900 */
[----:B------:R-:W-:-:S06]  /*03d0*/  UISETP.NE.AND.EX UP0, UPT, UR9, URZ, UPT, UP0 ;  /* 0x000000ff0900728c */ /* 0x000fcc000bf05300 */
[----:B------:R-:W-:-:S05]  /*03e0*/  PLOP3.LUT P0, PT, PT, PT, UP0, 0x80, 0x8 ;  /* 0x000000000008781c */ /* 0x000fca0003f0f008 */
[----:B------:R-:W-:Y:S01]  /*03f0*/  @UP0 ULEA UR14, UP1, UR24, UR8, 0x2 ;  /* 0x00000008180e0291 */ /* 0x000fe2000f8210ff */
[----:B------:R-:W-:Y:S01]  /*0400*/  PLOP3.LUT P3, PT, PT, PT, UP2, 0x80, 0x8 ;  /* 0x000000000008781c */ /* 0x000fe20003f6f028 */
[----:B------:R-:W1:Y:S02]  /*0410*/  @!UP0 LDCU UR5, c[0x0][0x43c] ;  /* 0x00008780ff0587ac */ /* 0x000e640008000800 */
[----:B------:R-:W-:Y:S02]  /*0420*/  @UP0 ULEA.HI.X UR15, UR24, UR9, URZ, 0x2, UP1 ;  /* 0x00000009180f0291 */ /* 0x000fe400088f14ff */
[----:B------:R-:W-:Y:S01]  /*0430*/  IMAD.U32 R2, RZ, RZ, UR14 ;  /* 0x0000000eff027e24 */ /* 0x000fe2000f8e00ff */
[----:B------:R-:W4:Y:S03]  /*0440*/  @!UP0 LDCU.64 UR8, c[0x0][0x488] ;  /* 0x00009100ff0887ac */ /* 0x000f260008000a00 */
[----:B------:R-:W-:-:S05]  /*0450*/  IMAD.U32 R3, RZ, RZ, UR15 ;  /* 0x0000000fff037e24 */ /* 0x000fca000f8e00ff */
[----:B-----5:R5:W2:Y:S01]  /*0460*/  @P0 LDG.E R4, desc[UR34][R2.64] ;  /* 0x0000002202040981 */ /* 0x020aa2000c1e1900 */
[----:B------:R-:W-:Y:S01]  /*0470*/  UMOV UR37, URZ ;  /* 0x000000ff00257c82 */ /* 0x000fe20008000000 */
[----:B------:R-:W-:Y:S01]  /*0480*/  UMOV UR16, 0xffffffff ;  /* 0xffffffff00107882 */ /* 0x000fe20000000000 */
[----:B------:R-:W-:Y:S01]  /*0490*/  UMOV UR40, 0xffffffff ;  /* 0xffffffff00287882 */ /* 0x000fe20000000000 */
[----:B----4-:R-:W-:-:S04]  /*04a0*/  @!UP0 UISETP.NE.U32.AND UP1, UPT, UR8, URZ, UPT ;  /* 0x000000ff0800828c */ /* 0x010fc8000bf25070 */
[----:B------:R-:W-:-:S04]  /*04b0*/  @!UP0 UISETP.NE.AND.EX UP1, UPT, UR9, URZ, UPT, UP1 ;  /* 0x000000ff0900828c */ /* 0x000fc8000bf25310 */
[----:B-1----:R-:W-:Y:S01]  /*04c0*/  @!UP0 USEL UR9, UR5, URZ, UP1 ;  /* 0x000000ff05098287 */ /* 0x002fe20008800000 */
[----:B-----5:R-:W-:Y:S02]  /*04d0*/  IMAD.U32 R2, RZ, RZ, UR12 ;  /* 0x0000000cff027e24 */ /* 0x020fe4000f8e00ff */
[----:B------:R-:W-:-:S05]  /*04e0*/  IMAD.U32 R3, RZ, RZ, UR13 ;  /* 0x0000000dff037e24 */ /* 0x000fca000f8e00ff */
[----:B------:R-:W4:Y:S04]  /*04f0*/  @P4 LDG.E R5, desc[UR34][R2.64] ;  /* 0x0000002202054981 */ /* 0x000f28000c1e1900 */
[----:B------:R1:W5:Y:S02]  /*0500*/  @P2 LDG.E R0, desc[UR34][R2.64+0x4] ;  /* 0x0000042202002981 */ /* 0x000364000c1e1900 */
[----:B-1----:R-:W-:Y:S02]  /*0510*/  IMAD.U32 R2, RZ, RZ, UR38 ;  /* 0x00000026ff027e24 */ /* 0x002fe4000f8e00ff */
[----:B------:R-:W-:-:S05]  /*0520*/  IMAD.U32 R3, RZ, RZ, UR39 ;  /* 0x00000027ff037e24 */ /* 0x000fca000f8e00ff */
[----:B------:R-:W5:Y:S01]  /*0530*/  @!P3 LDG.E R2, desc[UR34][R2.64] ;  /* 0x000000220202b981 */ /* 0x000f62000c1e1900 */
[----:B------:R-:W-:Y:S01]  /*0540*/  USHF.L.U32 UR5, UR36, 0x7, URZ ;  /* 0x0000000724057899 */ /* 0x000fe200080006ff */
[----:B---3--:R-:W-:Y:S02]  /*0550*/  @P1 R2UR UR37, R6 ;  /* 0x00000000062512ca */ /* 0x008fe400000e0000 */
[----:B--2---:R-:W-:-:S13]  /*0560*/  @P0 R2UR UR33, R4 ;  /* 0x00000000042102ca */ /* 0x004fda00000e0000 */
        /* <DEDUP_REMOVED lines=14> */
.L_x_945:
        /* <DEDUP_REMOVED lines=35> */
.L_x_947:
[----:B------:R-:W1:Y:S01]  /*0880*/  LDCU.64 UR14, c[0x0][0x3b8] ;  /* 0x00007700ff0e77ac */ /* 0x000e620008000a00 */
[----:B------:R-:W-:-:S04]  /*0890*/  UIADD3 UR8, UPT, UPT, UR37, UR40, URZ ;  /* 0x0000002825087290 */ /* 0x000fc8000fffe0ff */
[----:B-1----:R-:W-:Y:S02]  /*08a0*/  UIMAD.WIDE.U32 UR10, UR8, UR14, URZ ;  /* 0x0000000e080a72a5 */ /* 0x002fe4000f8e00ff */
[----:B------:R-:W-:-:S04]  /*08b0*/  UIMAD UR8, UR8, UR15, URZ ;  /* 0x0000000f080872a4 */ /* 0x000fc8000f8e02ff */
[----:B------:R-:W-:Y:S01]  /*08c0*/  UIADD3 UR8, UPT, UPT, UR11, UR8, URZ ;  /* 0x000000080b087290 */ /* 0x000fe2000fffe0ff */
[----:B------:R-:W-:-:S05]  /*08d0*/  UMOV UR46, UR10 ;  /* 0x0000000a002e7c82 */ /* 0x000fca0008000000 */
[----:B------:R-:W-:Y:S02]  /*08e0*/  MOV R22, UR8 ;  /* 0x0000000800167c02 */ /* 0x000fe40008000f00 */
.L_x_948:
        /* <DEDUP_REMOVED lines=43> */
.L_x_949:
[----:B------:R-:W1:Y:S01]  /*0ba0*/  LDCU.64 UR12, c[0x0][0x3c0] ;  /* 0x00007800ff0c77ac */ /* 0x000e620008000a00 */
[----:B------:R-:W-:-:S04]  /*0bb0*/  UIADD3 UR8, UPT, UPT, UR37, UR40, URZ ;  /* 0x0000002825087290 */ /* 0x000fc8000fffe0ff */
[----:B-1----:R-:W-:Y:S02]  /*0bc0*/  UIMAD.WIDE.U32 UR48, UR8, UR12, URZ ;  /* 0x0000000c083072a5 */ /* 0x002fe4000f8e00ff */
[----:B------:R-:W-:-:S04]  /*0bd0*/  UIMAD UR8, UR8, UR13, URZ ;  /* 0x0000000d080872a4 */ /* 0x000fc8000f8e02ff */
[----:B------:R-:W-:-:S06]  /*0be0*/  UIADD3 UR8, UPT, UPT, UR49, UR8, URZ ;  /* 0x0000000831087290 */ /* 0x000fcc000fffe0ff */
[----:B------:R-:W-:-:S07]  /*0bf0*/  MOV R18, UR8 ;  /* 0x0000000800127c02 */ /* 0x000fce0008000f00 */
.L_x_950:
        /* <DEDUP_REMOVED lines=24> */
[----:B------:R-:W-:-:S04]  /*0d80*/  UIMAD UR8, UR9, UR10, UR8 ;  /* 0x0000000a090872a4 */ /* 0x000fc8000f8e0208 */
[----:B------:R-:W-:Y:S01]  /*0d90*/  UIADD3 UR8, UPT, UPT, UR57, UR8, URZ ;  /* 0x0000000839087290 */ /* 0x000fe2000fffe0ff */
[----:B------:R-:W-:Y:S11]  /*0da0*/  BRA `(.L_x_952) ;  /* 0x00000000000c7947 */ /* 0x000ff60003800000 */
.L_x_951:
[----:B------:R-:W-:Y:S02]  /*0db0*/  UIMAD.WIDE.U32 UR56, UR50, UR16, URZ ;  /* 0x00000010323872a5 */ /* 0x000fe4000f8e00ff */
[----:B------:R-:W-:-:S04]  /*0dc0*/  UIMAD UR8, UR51, UR16, URZ ;  /* 0x00000010330872a4 */ /* 0x000fc8000f8e02ff */
[----:B------:R-:W-:Y:S02]  /*0dd0*/  UIADD3 UR8, UPT, UPT, UR57, UR8, URZ ;  /* 0x0000000839087290 */ /* 0x000fe4000fffe0ff */
.L_x_952:
        /* <DEDUP_REMOVED lines=20> */
.L_x_953:
[----:B------:R-:W1:Y:S01]  /*0f20*/  LDCU UR58, c[0x0][0x434] ;  /* 0x00008680ff3a77ac */ /* 0x000e620008000800 */
[----:B------:R-:W-:-:S04]  /*0f30*/  UIMAD UR10, UR24, UR45, UR23 ;  /* 0x0000002d180a72a4 */ /* 0x000fc8000f8e0217 */
[----:B-1----:R-:W-:Y:S02]  /*0f40*/  UIMAD UR58, UR10, UR58, URZ ;  /* 0x0000003a0a3a72a4 */ /* 0x002fe4000f8e02ff */
.L_x_954:
        /* <DEDUP_REMOVED lines=11> */
.L_x_955:
[----:B------:R-:W1:Y:S01]  /*1000*/  LDCU UR57, c[0x0][0x444] ;  /* 0x00008880ff3977ac */ /* 0x000e620008000800 */
[----:B------:R-:W-:-:S04]  /*1010*/  UIMAD UR10, UR24, UR45, UR23 ;  /* 0x0000002d180a72a4 */ /* 0x000fc8000f8e0217 */
[----:B-1----:R-:W-:-:S12]  /*1020*/  UIMAD UR57, UR10, UR57, URZ ;  /* 0x000000390a3972a4 */ /* 0x002fd8000f8e02ff */
.L_x_956:
        /* <DEDUP_REMOVED lines=11> */
[----:B------:R-:W-:-:S02]  /*10e0*/  ULEA UR57, UR51, UR57, 0x6 ;  /* 0x0000003933397291 */ /* 0x000fc4000f8e30ff */
[----:B------:R-:W-:Y:S02]  /*10f0*/  ULEA UR58, UR51, UR58, 0x6 ;  /* 0x0000003a333a7291 */ /* 0x000fe4000f8e30ff */
[----:B---3--:R-:W-:-:S04]  /*1100*/  UIADD3 UR9, UPT, UPT, UR50, -UR9, -UR33 ;  /* 0x8000000932097290 */ /* 0x008fc8000fffe821 */
[----:B------:R-:W-:Y:S01]  /*1110*/  USHF.R.S32.HI UR8, URZ, 0x1f, UR9 ;  /* 0x0000001fff087899 */ /* 0x000fe20008011409 */
[----:B--2---:R-:W-:-:S03]  /*1120*/  IMAD R6, R14, UR53, RZ ;  /* 0x000000350e067c24 */ /* 0x004fc6000f8e02ff */
[----:B------:R-:W-:Y:S01]  /*1130*/  ULEA.HI UR8, UR8, UR9, URZ, 0x6 ;  /* 0x0000000908087291 */ /* 0x000fe2000f8f30ff */
[----:B-1----:R-:W-:-:S03]  /*1140*/  IMAD.SHL.U32 R43, R42, 0x8, RZ ;  /* 0x000000082a2b7824 */ /* 0x002fc600078e00ff */
[----:B------:R-:W-:Y:S01]  /*1150*/  USHF.R.S32.HI UR49, URZ, 0x6, UR8 ;  /* 0x00000006ff317899 */ /* 0x000fe20008011408 */
[--C-:B------:R-:W-:Y:S02]  /*1160*/  SHF.R.U32.HI R41, RZ, 0x3, R42.reuse ;  /* 0x00000003ff297819 */ /* 0x100fe4000001162a */
[----:B------:R-:W-:Y:S01]  /*1170*/  LOP3.LUT R246, R42, 0x1f, RZ, 0xc0, !PT ;  /* 0x0000001f2af67812 */ /* 0x000fe200078ec0ff */
[----:B------:R-:W-:Y:S01]  /*1180*/  UISETP.LT.AND UP0, UPT, URZ, UR49, UPT ;  /* 0x00000031ff00728c */ /* 0x000fe2000bf01270 */
[----:B------:R-:W-:Y:S02]  /*1190*/  LOP3.LUT R12, R43, 0x38, RZ, 0xc0, !PT ;  /* 0x000000382b0c7812 */ /* 0x000fe400078ec0ff */
[----:B------:R-:W1:Y:S01]  /*11a0*/  LDCU.128 UR8, c[0x0][0x590] ;  /* 0x0000b200ff0877ac */ /* 0x000e620008000c00 */
[----:B------:R-:W-:Y:S02]  /*11b0*/  SHF.R.U32.HI R241, RZ, 0x5, R42 ;  /* 0x00000005fff17819 */ /* 0x000fe4000001162a */
[----:B------:R-:W-:Y:S01]  /*11c0*/  IADD3 R2, P0, PT, R12, UR62, RZ ;  /* 0x0000003e0c027c10 */ /* 0x000fe2000ff1e0ff */
[----:B------:R-:W-:Y:S01]  /*11d0*/  IMAD.WIDE.U32 R4, R14, UR52, R12 ;  /* 0x000000340e047c25 */ /* 0x000fe2000f8e000c */
[----:B------:R-:W-:Y:S01]  /*11e0*/  USEL UR49, URZ, UR49, !UP0 ;  /* 0x00000031ff317287 */ /* 0x000fe2000c000000 */
[----:B------:R-:W2:Y:S02]  /*11f0*/  LDCU.64 UR62, c[0x0][0x420] ;  /* 0x00008400ff3e77ac */ /* 0x000ea40008000a00 */
[----:B------:R-:W-:Y:S01]  /*1200*/  IMAD.X R3, RZ, RZ, UR17, P0 ;  /* 0x00000011ff037e24 */ /* 0x000fe200080e06ff */
[----:B------:R-:W-:-:S02]  /*1210*/  UISETP.GT.AND UP0, UPT, UR43, UR49, UPT ;  /* 0x000000312b00728c */ /* 0x000fc4000bf04270 */
[----:B-1----:R-:W-:Y:S01]  /*1220*/  UIMAD UR16, UR53, UR8, URZ ;  /* 0x00000008351072a4 */ /* 0x002fe2000f8e02ff */
[----:B------:R-:W-:Y:S01]  /*1230*/  IMAD.U32 R0, RZ, RZ, UR8 ;  /* 0x00000008ff007e24 */ /* 0x000fe2000f8e00ff */
[----:B------:R-:W-:Y:S02]  /*1240*/  UIMAD UR53, UR45, UR60, URZ ;  /* 0x0000003c2d3572a4 */ /* 0x000fe4000f8e02ff */
[----:B------:R-:W-:Y:S01]  /*1250*/  UIMAD UR16, UR52, UR9, UR16 ;  /* 0x00000009341072a4 */ /* 0x000fe2000f8e0210 */
[----:B------:R-:W-:Y:S01]  /*1260*/  IMAD.WIDE.U32 R2, R0, UR52, R2 ;  /* 0x0000003400027c25 */ /* 0x000fe2000f8e0002 */
[----:B------:R-:W1:Y:S03]  /*1270*/  LDCU.64 UR60, c[0x0][0x5e8] ;  /* 0x0000bd00ff3c77ac */ /* 0x000e660008000a00 */
[----:B------:R-:W-:Y:S01]  /*1280*/  IMAD.U32 R0, RZ, RZ, UR10 ;  /* 0x0000000aff007e24 */ /* 0x000fe2000f8e00ff */
[----:B------:R-:W-:-:S05]  /*1290*/  IADD3 R3, PT, PT, R3, UR16, RZ ;  /* 0x0000001003037c10 */ /* 0x000fca000fffe0ff */
[----:B------:R-:W3:Y:S01]  /*12a0*/  LDCU.64 UR16, c[0x0][0x3c8] ;  /* 0x00007900ff1077ac */ /* 0x000ee20008000a00 */
[----:B------:R-:W-:-:S04]  /*12b0*/  IMAD.WIDE.U32 R2, R0, UR23, R2 ;  /* 0x0000001700027c25 */ /* 0x000fc8000f8e0002 */
[----:B------:R-:W-:Y:S01]  /*12c0*/  IMAD.U32 R0, RZ, RZ, UR11 ;  /* 0x0000000bff007e24 */ /* 0x000fe2000f8e00ff */
[----:B------:R-:W5:Y:S03]  /*12d0*/  LDCU.64 UR10, c[0x0][0x550] ;  /* 0x0000aa00ff0a77ac */ /* 0x000f660008000a00 */
[----:B------:R-:W-:Y:S01]  /*12e0*/  IMAD R3, R0, UR23, R3 ;  /* 0x0000001700037c24 */ /* 0x000fe2000f8e0203 */
[----:B-1----:R-:W-:Y:S01]  /*12f0*/  UIMAD.WIDE UR60, UR57, 0x4, UR60 ;  /* 0x00000004393c78a5 */ /* 0x002fe2000f8e023c */
[----:B------:R-:W-:Y:S01]  /*1300*/  IMAD R0, R15, UR52, R6 ;  /* 0x000000340f007c24 */ /* 0x000fe2000f8e0206 */
[----:B------:R-:W-:Y:S01]  /*1310*/  IADD3 R6, P0, PT, R4, UR54, RZ ;  /* 0x0000003604067c10 */ /* 0x000fe2000ff1e0ff */
[----:B------:R-:W-:Y:S01]  /*1320*/  IMAD.WIDE.U32 R2, R41, UR8, R2 ;  /* 0x0000000829027c25 */ /* 0x000fe2000f8e0002 */
[----:B------:R-:W-:Y:S02]  /*1330*/  USHF.L.U32 UR52, UR8, 0x5, URZ ;  /* 0x0000000508347899 */ /* 0x000fe400080006ff */
[----:B------:R-:W-:Y:S01]  /*1340*/  IADD3.X R7, PT, PT, R5, UR47, R0, P0, !PT ;  /* 0x0000002f05077c10 */ /* 0x000fe200087fe400 */
[----:B------:R-:W-:Y:S01]  /*1350*/  IMAD R11, R41, UR9, R3 ;  /* 0x00000009290b7c24 */ /* 0x000fe2000f8e0203 */
[----:B---3--:R-:W-:Y:S01]  /*1360*/  MOV R0, UR16 ;  /* 0x0000001000007c02 */ /* 0x008fe20008000f00 */
[----:B----4-:R-:W-:Y:S01]  /*1370*/  IMAD.WIDE.U32 R4, R8, UR21, RZ ;  /* 0x0000001508047c25 */ /* 0x010fe2000f8e00ff */
[----:B------:R-:W-:Y:S01]  /*1380*/  USHF.L.U64.HI UR47, UR8, 0x5, UR9 ;  /* 0x00000005082f7899 */ /* 0x000fe20008010209 */
[----:B------:R-:W1:Y:S02]  /*1390*/  LDCU.64 UR8, c[0x0][0x380] ;  /* 0x00007000ff0877ac */ /* 0x000e640008000a00 */
[----:B------:R-:W-:Y:S01]  /*13a0*/  IMAD.U32 R3, RZ, RZ, UR17 ;  /* 0x00000011ff037e24 */ /* 0x000fe2000f8e00ff */
[----:B------:R-:W-:Y:S01]  /*13b0*/  SEL R4, R4, RZ, P6 ;  /* 0x000000ff04047207 */ /* 0x000fe20003000000 */
[----:B------:R-:W-:Y:S01]  /*13c0*/  IMAD.WIDE.U32 R6, R0, UR23, R6 ;  /* 0x0000001700067c25 */ /* 0x000fe2000f8e0006 */
[----:B------:R-:W3:Y:S01]  /*13d0*/  LDCU.64 UR16, c[0x0][0x570] ;  /* 0x0000ae00ff1077ac */ /* 0x000ee20008000a00 */
        /* <DEDUP_REMOVED lines=9> */
[C---:B------:R-:W-:Y:S01]  /*1470*/  VIADD R11, R41.reuse, 0x40 ;  /* 0x00000040290b7836 */ /* 0x040fe20000000000 */
[----:B------:R-:W-:Y:S01]  /*1480*/  SEL R0, R8, RZ, P6 ;  /* 0x000000ff08007207 */ /* 0x000fe20003000000 */
[----:B------:R-:W-:Y:S01]  /*1490*/  IMAD.WIDE.U32 R2, R41, R14, R2 ;  /* 0x0000000e29027225 */ /* 0x000fe200078e0002 */
[----:B------:R-:W-:-:S02]  /*14a0*/  MOV R4, UR54 ;  /* 0x0000003600047c02 */ /* 0x000fc40008000f00 */
[----:B------:R-:W-:Y:S01]  /*14b0*/  IADD3.X R5, PT, PT, R5, UR55, R0, P1, P0 ;  /* 0x0000003705057c10 */ /* 0x000fe20008fe0400 */
[----:B------:R-:W-:Y:S01]  /*14c0*/  IMAD R3, R41, R15, R3 ;  /* 0x0000000f29037224 */ /* 0x000fe200078e0203 */
[----:B------:R-:W-:Y:S01]  /*14d0*/  IADD3 R0, P0, PT, R9, UR54, RZ ;  /* 0x0000003609007c10 */ /* 0x000fe2000ff1e0ff */
[----:B--2---:R-:W-:Y:S01]  /*14e0*/  UIMAD.WIDE UR54, UR58, 0x4, UR62 ;  /* 0x000000043a3678a5 */ /* 0x004fe2000f8e023e */
[----:B-1----:R-:W-:Y:S02]  /*14f0*/  LEA R243, P1, R2, UR8, 0x1 ;  /* 0x0000000802f37c11 */ /* 0x002fe4000f8208ff */
[----:B------:R-:W-:Y:S01]  /*1500*/  LEA.HI.X.SX32 R4, R4, R5, 0x1, P0 ;  /* 0x0000000504047211 */ /* 0x000fe200000f0eff */
[----:B------:R-:W-:Y:S01]  /*1510*/  VIADD R5, R41, 0x20 ;  /* 0x0000002029057836 */ /* 0x000fe20000000000 */
[----:B---3--:R-:W-:Y:S01]  /*1520*/  LEA R236, P0, R0, UR16, 0x2 ;  /* 0x0000001000ec7c11 */ /* 0x008fe2000f8010ff */
[----:B------:R-:W-:Y:S01]  /*1530*/  UMOV UR16, UR60 ;  /* 0x0000003c00107c82 */ /* 0x000fe20008000000 */
[----:B------:R-:W-:-:S02]  /*1540*/  LEA.HI.X R242, R2, UR9, R3, 0x1, P1 ;  /* 0x0000000902f27c11 */ /* 0x000fc400088f0c03 */
[----:B------:R-:W-:Y:S01]  /*1550*/  LEA.HI.X R237, R0, UR17, R4, 0x2, P0 ;  /* 0x0000001100ed7c11 */ /* 0x000fe200080f1404 */
[C---:B------:R-:W-:Y:S01]  /*1560*/  IMAD.SHL.U32 R0, R14.reuse, 0x20, RZ ;  /* 0x000000200e007824 */ /* 0x040fe200078e00ff */
[C---:B------:R-:W-:Y:S01]  /*1570*/  IADD3 R20, P2, PT, R41.reuse, 0x40, RZ ;  /* 0x0000004029147810 */ /* 0x040fe20007f5e0ff */
[----:B------:R-:W-:Y:S01]  /*1580*/  UMOV UR17, UR61 ;  /* 0x0000003d00117c82 */ /* 0x000fe20008000000 */
[C---:B------:R-:W-:Y:S02]  /*1590*/  IADD3 R16, P0, PT, R41.reuse, 0x20, RZ ;  /* 0x0000002029107810 */ /* 0x040fe40007f1e0ff */
        /* <DEDUP_REMOVED lines=20> */
.L_x_958:
[----:B------:R-:W1:Y:S01]  /*16e0*/  LDCU.64 UR12, c[0x0][0x5c0] ;  /* 0x0000b800ff0c77ac */ /* 0x000e620008000a00 */
[----:B------:R-:W-:-:S04]  /*16f0*/  UIADD3 UR8, UPT, UPT, UR37, UR40, URZ ;  /* 0x0000002825087290 */ /* 0x000fc8000fffe0ff */
[----:B-1----:R-:W-:Y:S02]  /*1700*/  UIMAD.WIDE.U32 UR16, UR8, UR12, URZ ;  /* 0x0000000c081072a5 */ /* 0x002fe4000f8e00ff */
[----:B------:R-:W-:-:S04]  /*1710*/  UIMAD UR8, UR8, UR13, URZ ;  /* 0x0000000d080872a4 */ /* 0x000fc8000f8e02ff */
[----:B------:R-:W-:-:S06]  /*1720*/  UIADD3 UR8, UPT, UPT, UR17, UR8, URZ ;  /* 0x0000000811087290 */ /* 0x000fcc000fffe0ff */
[----:B------:R-:W-:Y:S02]  /*1730*/  MOV R0, UR8 ;  /* 0x0000000800007c02 */ /* 0x000fe40008000f00 */
.L_x_959:
        /* <DEDUP_REMOVED lines=13> */
.L_x_960:
[----:B------:R-:W1:Y:S01]  /*1810*/  LDCU.64 UR10, c[0x0][0x5c8] ;  /* 0x0000b900ff0a77ac */ /* 0x000e620008000a00 */
[----:B------:R-:W-:-:S04]  /*1820*/  UIADD3 UR37, UPT, UPT, UR37, UR40, URZ ;  /* 0x0000002825257290 */ /* 0x000fc8000fffe0ff */
[----:B-1----:R-:W-:Y:S02]  /*1830*/  UIMAD.WIDE.U32 UR14, UR37, UR10, URZ ;  /* 0x0000000a250e72a5 */ /* 0x002fe4000f8e00ff */
[----:B------:R-:W-:-:S04]  /*1840*/  UIMAD UR37, UR37, UR11, URZ ;  /* 0x0000000b252572a4 */ /* 0x000fc8000f8e02ff */
[----:B------:R-:W-:-:S06]  /*1850*/  UIADD3 UR37, UPT, UPT, UR15, UR37, URZ ;  /* 0x000000250f257290 */ /* 0x000fcc000fffe0ff */
[----:B------:R-:W-:-:S07]  /*1860*/  MOV R9, UR37 ;  /* 0x0000002500097c02 */ /* 0x000fce0008000f00 */
.L_x_961:
        /* <DEDUP_REMOVED lines=27> */
.L_x_963:
[----:B------:R-:W-:Y:S05]  /*1a20*/  BSYNC.RECONVERGENT B0 ;  /* 0x0000000000007941 */ /* 0x000fea0003800200 */
.L_x_962:
        /* <DEDUP_REMOVED lines=13> */
.L_x_965:
[----:B------:R-:W-:Y:S05]  /*1b00*/  BSYNC.RECONVERGENT B0 ;  /* 0x0000000000007941 */ /* 0x000fea0003800200 */
.L_x_964:
        /* <DEDUP_REMOVED lines=13> */
.L_x_967:
[----:B------:R-:W-:Y:S05]  /*1be0*/  BSYNC.RECONVERGENT B0 ;  /* 0x0000000000007941 */ /* 0x000fea0003800200 */
.L_x_966:
        /* <DEDUP_REMOVED lines=13> */
.L_x_969:
[----:B------:R-:W-:Y:S05]  /*1cc0*/  BSYNC.RECONVERGENT B0 ;  /* 0x0000000000007941 */ /* 0x000fea0003800200 */
.L_x_968:
        /* <DEDUP_REMOVED lines=22> */
.L_x_971:
[----:B------:R-:W-:Y:S05]  /*1e30*/  BSYNC.RECONVERGENT B0 ;  /* 0x0000000000007941 */ /* 0x000fea0003800200 */
.L_x_970:
        /* <DEDUP_REMOVED lines=13> */
.L_x_973:
[----:B------:R-:W-:Y:S05]  /*1f10*/  BSYNC.RECONVERGENT B0 ;  /* 0x0000000000007941 */ /* 0x000fea0003800200 */
.L_x_972:
        /* <DEDUP_REMOVED lines=13> */
.L_x_975:
[----:B------:R-:W-:Y:S05]  /*1ff0*/  BSYNC.RECONVERGENT B0 ;  /* 0x0000000000007941 */ /* 0x000fea0003800200 */
.L_x_974:
        /* <DEDUP_REMOVED lines=13> */
.L_x_957:
[----:B------:R-:W-:Y:S01]  /*20d0*/  UIMAD UR56, UR51, -0x40, UR42 ;  /* 0xffffffc0333878a4 */ /* 0x000fe2000f8e022a */
[----:B------:R-:W-:Y:S01]  /*20e0*/  IMAD.U32 R2, RZ, RZ, UR14 ;  /* 0x0000000eff027e24 */ /* 0x000fe2000f8e00ff */
[----:B------:R-:W-:Y:S01]  /*20f0*/  UIMAD UR58, UR41, UR14, URZ ;  /* 0x0000000e293a72a4 */ /* 0x000fe2000f8e02ff */
[----:B------:R-:W-:Y:S01]  /*2100*/  IMAD.U32 R8, RZ, RZ, UR52 ;  /* 0x00000034ff087e24 */ /* 0x000fe2000f8e00ff */
[----:B------:R-:W1:Y:S01]  /*2110*/  LDCU.64 UR10, c[0x0][0x3d0] ;  /* 0x00007a00ff0a77ac */ /* 0x000e620008000a00 */
[----:B------:R-:W-:Y:S01]  /*2120*/  IMAD.WIDE.U32 R2, R2, UR5, R12 ;  /* 0x0000000502027c25 */ /* 0x000fe2000f8e000c */
[----:B------:R-:W-:Y:S01]  /*2130*/  ISETP.GE.AND P5, PT, R5, UR56, PT ;  /* 0x0000003805007c0c */ /* 0x000fe2000bfa6270 */
[----:B------:R-:W-:Y:S01]  /*2140*/  @P6 BAR.SYNC.DEFER_BLOCKING 0x0 ;  /* 0x0000000000006b1d */ /* 0x000fe20000010000 */
[----:B------:R-:W-:Y:S01]  /*2150*/  UIMAD UR58, UR5, UR15, UR58 ;  /* 0x0000000f053a72a4 */ /* 0x000fe2000f8e023a */
[----:B------:R-:W-:Y:S01]  /*2160*/  IMAD.U32 R7, RZ, RZ, UR52 ;  /* 0x00000034ff077e24 */ /* 0x000fe2000f8e00ff */
[----:B------:R-:W-:Y:S01]  /*2170*/  IADD3 R2, P0, PT, R2, UR46, RZ ;  /* 0x0000002e02027c10 */ /* 0x000fe2000ff1e0ff */
[----:B------:R-:W-:Y:S01]  /*2180*/  IMAD.U32 R6, RZ, RZ, UR47 ;  /* 0x0000002fff067e24 */ /* 0x000fe2000f8e00ff */
[----:B------:R-:W-:Y:S01]  /*2190*/  UIADD3 UR57, UPT, UPT, -UR5, UR33, URZ ;  /* 0x0000002105397290 */ /* 0x000fe2000fffe1ff */
[----:B------:R-:W-:Y:S01]  /*21a0*/  IMAD.U32 R4, RZ, RZ, UR12 ;  /* 0x0000000cff047e24 */ /* 0x000fe2000f8e00ff */
[----:B------:R-:W2:Y:S01]  /*21b0*/  LDCU.64 UR8, c[0x0][0x3d8] ;  /* 0x00007b00ff0877ac */ /* 0x000ea20008000a00 */
[----:B------:R-:W-:Y:S01]  /*21c0*/  IADD3.X R3, PT, PT, R22, UR58, R3, P0, !PT ;  /* 0x0000003a16037c10 */ /* 0x000fe200087fe403 */
[----:B------:R-:W3:Y:S01]  /*21d0*/  S2R R217, SR_TID.X ;  /* 0x0000000000d97919 */ /* 0x000ee20000002100 */
[----:B------:R-:W-:Y:S01]  /*21e0*/  ISETP.GE.AND P6, PT, R41, UR56, PT ;  /* 0x0000003829007c0c */ /* 0x000fe2000bfc6270 */
[----:B------:R-:W-:Y:S01]  /*21f0*/  UIMAD UR41, UR41, UR12, URZ ;  /* 0x0000000c292972a4 */ /* 0x000fe2000f8e02ff */
[----:B------:R-:W-:Y:S01]  /*2200*/  @!P5 LEA R8, P1, R8, R245, 0x1 ;  /* 0x000000f50808d211 */ /* 0x000fe200078208ff */
[----:B------:R-:W-:Y:S01]  /*2210*/  ULOP3.LUT UR51, UR51, 0x80000001, URZ, 0xc0, !UPT ;  /* 0x8000000133337892 */ /* 0x000fe2000f8ec0ff */
[----:B------:R-:W-:Y:S01]  /*2220*/  @!P5 LEA R22, P4, R0, R243, 0x1 ;  /* 0x000000f30016d211 */ /* 0x000fe200078808ff */
[----:B------:R-:W-:Y:S01]  /*2230*/  UIMAD UR41, UR5, UR13, UR41 ;  /* 0x0000000d052972a4 */ /* 0x000fe2000f8e0229 */
[----:B------:R-:W-:Y:S01]  /*2240*/  @!P5 LEA.HI.X R9, R7, R244, R6, 0x1, P1 ;  /* 0x000000f40709d211 */ /* 0x000fe200008f0c06 */
[----:B-1----:R-:W-:Y:S01]  /*2250*/  IMAD.WIDE.U32 R2, R10, UR10, R2 ;  /* 0x0000000a0a027c25 */ /* 0x002fe2000f8e0002 */
[----:B------:R-:W-:Y:S01]  /*2260*/  LOP3.LUT R6, R43, 0x1f8, RZ, 0xc0, !PT ;  /* 0x000001f82b067812 */ /* 0x000fe200078ec0ff */
[----:B------:R-:W-:Y:S01]  /*2270*/  UISETP.NE.AND UP0, UPT, UR51, 0x1, UPT ;  /* 0x000000013300788c */ /* 0x000fe2000bf05270 */
[----:B------:R-:W-:Y:S01]  /*2280*/  @!P5 LEA.HI.X R23, R0, R242, R15, 0x1, P4 ;  /* 0x000000f20017d211 */ /* 0x000fe200020f0c0f */
[----:B------:R-:W-:Y:S01]  /*2290*/  IMAD R0, R19, UR10, RZ ;  /* 0x0000000a13007c24 */ /* 0x000fe2000f8e02ff */
[----:B------:R-:W-:Y:S01]  /*22a0*/  ISETP.GE.AND P3, PT, R5, UR57, PT ;  /* 0x0000003905007c0c */ /* 0x000fe2000bf66270 */
[----:B------:R-:W-:Y:S01]  /*22b0*/  IMAD.WIDE.U32 R4, R4, UR5, R12 ;  /* 0x0000000504047c25 */ /* 0x000fe2000f8e000c */
[----:B------:R-:W-:Y:S01]  /*22c0*/  ISETP.GE.AND P4, PT, R41, UR57, PT ;  /* 0x0000003929007c0c */ /* 0x000fe2000bf86270 */
[----:B------:R-:W-:Y:S01]  /*22d0*/  USEL UR5, URZ, 0x4000, UP0 ;  /* 0x00004000ff057887 */ /* 0x000fe20008000000 */
[----:B------:R-:W-:Y:S01]  /*22e0*/  LOP3.LUT R6, R6, 0x38, R42, 0x78, !PT ;  /* 0x0000003806067812 */ /* 0x000fe200078e782a */
[----:B--2---:R-:W-:Y:S01]  /*22f0*/  IMAD R7, R19, UR8, RZ ;  /* 0x0000000813077c24 */ /* 0x004fe2000f8e02ff */
[----:B------:R-:W-:Y:S01]  /*2300*/  IADD3 R4, P0, PT, R4, UR48, RZ ;  /* 0x0000003004047c10 */ /* 0x000fe2000ff1e0ff */
[----:B------:R-:W-:Y:S01]  /*2310*/  IMAD.MOV.U32 R251, RZ, RZ, 0x7f800000 ;  /* 0x7f800000fffb7424 */ /* 0x000fe200078e00ff */
[----:B------:R-:W-:Y:S01]  /*2320*/  LOP3.LUT R6, R6, 0x1e00, R43, 0xf8, !PT ;  /* 0x00001e0006067812 */ /* 0x000fe200078ef82b */
[C---:B------:R-:W-:Y:S01]  /*2330*/  IMAD R12, R10.reuse, UR9, R7 ;  /* 0x000000090a0c7c24 */ /* 0x040fe2000f8e0207 */
[----:B------:R-:W-:Y:S01]  /*2340*/  ISETP.GE.AND P2, PT, R11, UR57, PT ;  /* 0x000000390b007c0c */ /* 0x000fe2000bf46270 */
[----:B------:R-:W-:Y:S01]  /*2350*/  IMAD R11, R10, UR11, R0 ;  /* 0x0000000b0a0b7c24 */ /* 0x000fe2000f8e0200 */
[----:B------:R-:W-:Y:S01]  /*2360*/  ISETP.GE.AND P1, PT, R14, UR57, PT ;  /* 0x000000390e007c0c */ /* 0x000fe2000bf26270 */
[----:B------:R-:W-:Y:S01]  /*2370*/  @!P6 IMAD.MOV.U32 R7, RZ, RZ, R244 ;  /* 0x000000ffff07e224 */ /* 0x000fe200078e00f4 */
[----:B------:R-:W-:Y:S01]  /*2380*/  IADD3.X R5, PT, PT, R18, UR41, R5, P0, !PT ;  /* 0x0000002912057c10 */ /* 0x000fe200087fe405 */
[----:B------:R-:W1:Y:S01]  /*2390*/  @!P4 LDC.64 R34, c[0x0][0x388] ;  /* 0x0000e200ff22cb82 */ /* 0x000e620000000a00 */
[----:B------:R-:W-:Y:S01]  /*23a0*/  LEA R0, R6, UR25, 0x1 ;  /* 0x0000001906007c11 */ /* 0x000fe2000f8e08ff */
[----:B------:R-:W-:-:S02]  /*23b0*/  @!P6 IMAD.MOV.U32 R6, RZ, RZ, R245 ;  /* 0x000000ffff06e224 */ /* 0x000fc400078e00f5 */
[----:B------:R-:W-:Y:S02]  /*23c0*/  IMAD.MOV.U32 R250, RZ, RZ, 0x7f800000 ;  /* 0x7f800000fffa7424 */ /* 0x000fe400078e00ff */
[----:B------:R-:W-:Y:S01]  /*23d0*/  IMAD.MOV.U32 R249, RZ, RZ, 0x7f800000 ;  /* 0x7f800000fff97424 */ /* 0x000fe200078e00ff */
[----:B------:R-:W-:Y:S01]  /*23e0*/  @!PT LDS RZ, [RZ] ;  /* 0x00000000fffff984 */ /* 0x000fe20000000800 */
[----:B------:R-:W-:Y:S01]  /*23f0*/  @!PT LDS RZ, [RZ] ;  /* 0x00000000fffff984 */ /* 0x000fe20000000800 */
[----:B------:R-:W-:Y:S01]  /*2400*/  @!PT LDS RZ, [RZ] ;  /* 0x00000000fffff984 */ /* 0x000fe20000000800 */
[----:B------:R-:W-:Y:S01]  /*2410*/  @!P6 LDGSTS.E.BYPASS.LTC128B.128 [R0+0x8000], desc[UR34][R6.64] ;  /* 0x080000000600efae */ /* 0x000fe2000b981a22 */
[----:B------:R-:W-:Y:S01]  /*2420*/  IMAD.WIDE.U32 R4, R10, UR8, R4 ;  /* 0x000000080a047c25 */ /* 0x000fe2000f8e0004 */
[----:B------:R-:W2:Y:S03]  /*2430*/  @!P3 LDC.64 R32, c[0x0][0x388] ;  /* 0x0000e200ff20bb82 */ /* 0x000ea60000000a00 */
[----:B------:R-:W-:Y:S01]  /*2440*/  IMAD.MOV.U32 R248, RZ, RZ, 0x7f800000 ;  /* 0x7f800000fff87424 */ /* 0x000fe200078e00ff */
[----:B------:R4:W-:Y:S01]  /*2450*/  @!P6 LDGSTS.E.BYPASS.LTC128B.128 [R0+0xa000], desc[UR34][R6.64+0x80] ;  /* 0x0a0000800600efae */ /* 0x0009e2000b981a22 */
[----:B------:R-:W-:-:S02]  /*2460*/  IMAD.IADD R3, R3, 0x1, R11 ;  /* 0x0000000103037824 */ /* 0x000fc400078e020b */
[----:B------:R-:W-:Y:S01]  /*2470*/  IMAD.SHL.U32 R208, R42, 0x40, RZ ;  /* 0x000000402ad07824 */ /* 0x000fe200078e00ff */
[----:B------:R-:W-:Y:S01]  /*2480*/  @P6 STS.128 [R0+0x8000], RZ ;  /* 0x008000ff00006388 */ /* 0x000fe20000000c00 */
[----:B------:R-:W-:Y:S01]  /*2490*/  IMAD.IADD R5, R5, 0x1, R12 ;  /* 0x0000000105057824 */ /* 0x000fe200078e020c */
[----:B------:R-:W2:Y:S01]  /*24a0*/  @!P2 LDC.64 R30, c[0x0][0x388] ;  /* 0x0000e200ff1eab82 */ /* 0x000ea20000000a00 */
[----:B------:R-:W-:Y:S01]  /*24b0*/  @!P4 IMAD.MOV.U32 R18, RZ, RZ, R2 ;  /* 0x000000ffff12c224 */ /* 0x000fe200078e0002 */
[----:B------:R-:W-:Y:S01]  /*24c0*/  @P6 STS.128 [R0+0xa000], RZ ;  /* 0x00a000ff00006388 */ /* 0x000fe20000000c00 */
[----:B------:R-:W-:Y:S01]  /*24d0*/  @!P4 IMAD.MOV.U32 R19, RZ, RZ, R3 ;  /* 0x000000ffff13c224 */ /* 0x000fe200078e0003 */
[----:B------:R-:W-:Y:S01]  /*24e0*/  LOP3.LUT R241, R241, 0x1, RZ, 0xc0, !PT ;  /* 0x00000001f1f17812 */ /* 0x000fe200078ec0ff */
[--C-:B------:R-:W-:Y:S01]  /*24f0*/  @!P1 IMAD.MOV.U32 R24, RZ, RZ, R4.reuse ;  /* 0x000000ffff189224 */ /* 0x100fe200078e0004 */
[----:B------:R-:W-:Y:S01]  /*2500*/  @P5 STS.128 [R0+0x9000], RZ ;  /* 0x009000ff00005388 */ /* 0x000fe20000000c00 */
[--C-:B------:R-:W-:Y:S01]  /*2510*/  @!P1 IMAD.MOV.U32 R25, RZ, RZ, R5.reuse ;  /* 0x000000ffff199224 */ /* 0x100fe200078e0005 */
[----:B------:R-:W-:Y:S01]  /*2520*/  UIMAD UR45, UR24, UR45, UR23 ;  /* 0x0000002d182d72a4 */ /* 0x000fe2000f8e0217 */
[----:B------:R-:W-:Y:S01]  /*2530*/  @!P3 IMAD.MOV.U32 R10, RZ, RZ, R4 ;  /* 0x000000ffff0ab224 */ /* 0x000fe200078e0004 */
[----:B------:R-:W-:Y:S01]  /*2540*/  @P5 STS.128 [R0+0xb000], RZ ;  /* 0x00b000ff00005388 */ /* 0x000fe20000000c00 */
[----:B------:R-:W-:Y:S01]  /*2550*/  @!P3 IMAD.MOV.U32 R11, RZ, RZ, R5 ;  /* 0x000000ffff0bb224 */ /* 0x000fe200078e0005 */
[----:B------:R-:W1:Y:S01]  /*2560*/  LDC R239, c[0x0][0x44c] ;  /* 0x00011300ffef7b82 */ /* 0x000e620000000800 */
[----:B------:R-:W-:Y:S01]  /*2570*/  @!P2 IMAD.MOV.U32 R14, RZ, RZ, R2 ;  /* 0x000000ffff0ea224 */ /* 0x000fe200078e0002 */
[----:B------:R-:W-:Y:S01]  /*2580*/  @!PT LDS RZ, [RZ] ;  /* 0x00000000fffff984 */ /* 0x000fe20000000800 */
[----:B------:R-:W-:Y:S01]  /*2590*/  @!PT LDS RZ, [RZ] ;  /* 0x00000000fffff984 */ /* 0x000fe20000000800 */
[----:B------:R-:W-:Y:S01]  /*25a0*/  @!PT LDS RZ, [RZ] ;  /* 0x00000000fffff984 */ /* 0x000fe20000000800 */
[----:B------:R-:W-:Y:S01]  /*25b0*/  @!P5 LDGSTS.E.BYPASS.LTC128B.128 [R0+0x9000], desc[UR34][R8.64] ;  /* 0x090000000800dfae */ /* 0x000fe2000b981a22 */
[----:B------:R-:W-:-:S02]  /*25c0*/  @!P2 IMAD.MOV.U32 R15, RZ, RZ, R3 ;  /* 0x000000ffff0fa224 */ /* 0x000fc400078e0003 */
[----:B------:R-:W-:Y:S01]  /*25d0*/  IMAD.SHL.U32 R209, R42, 0x20, RZ ;  /* 0x000000202ad17824 */ /* 0x000fe200078e00ff */
[----:B------:R2:W-:Y:S01]  /*25e0*/  @!P5 LDGSTS.E.BYPASS.LTC128B.128 [R0+0xb000], desc[UR34][R8.64+0x80] ;  /* 0x0b0000800800dfae */ /* 0x0005e2000b981a22 */
[----:B------:R-:W-:Y:S02]  /*25f0*/  @!P1 IMAD.MOV.U32 R26, RZ, RZ, R2 ;  /* 0x000000ffff1a9224 */ /* 0x000fe400078e0002 */
[----:B---3--:R-:W-:Y:S01]  /*2600*/  IMAD.SHL.U32 R45, R217, 0x2, RZ ;  /* 0x00000002d92d7824 */ /* 0x008fe200078e00ff */
[--C-:B------:R-:W-:Y:S01]  /*2610*/  SHF.R.U32.HI R44, RZ, 0x1, R217.reuse ;  /* 0x00000001ff2c7819 */ /* 0x100fe200000116d9 */
[C---:B----4-:R-:W-:Y:S02]  /*2620*/  @!P3 IMAD R7, R17.reuse, UR14, RZ ;  /* 0x0000000e1107bc24 */ /* 0x050fe4000f8e02ff */
[----:B------:R-:W-:Y:S02]  /*2630*/  IMAD.MOV.U32 R204, RZ, RZ, 0x40 ;  /* 0x00000040ffcc7424 */ /* 0x000fe400078e00ff */
[----:B------:R-:W-:Y:S01]  /*2640*/  IMAD.MOV.U32 R203, RZ, RZ, 0x20 ;  /* 0x00000020ffcb7424 */ /* 0x000fe200078e00ff */
[----:B------:R-:W-:Y:S01]  /*2650*/  SHF.R.U32.HI R218, RZ, 0x3, R217 ;  /* 0x00000003ffda7819 */ /* 0x000fe200000116d9 */
[----:B------:R-:W-:Y:S01]  /*2660*/  @!P3 IMAD R6, R17, UR12, RZ ;  /* 0x0000000c1106bc24 */ /* 0x000fe2000f8e02ff */
[----:B------:R-:W-:Y:S01]  /*2670*/  CS2R R158, SRZ ;  /* 0x00000000009e7805 */ /* 0x000fe2000001ff00 */
[C---:B------:R-:W-:Y:S01]  /*2680*/  @!P3 IMAD R37, R16.reuse, UR15, R7 ;  /* 0x0000000f1025bc24 */ /* 0x040fe2000f8e0207 */
[----:B------:R-:W-:Y:S01]  /*2690*/  CS2R R156, SRZ ;  /* 0x00000000009c7805 */ /* 0x000fe2000001ff00 */
[C---:B------:R-:W-:Y:S01]  /*26a0*/  @!P3 IMAD R40, R16.reuse, UR13, R6 ;  /* 0x0000000d1028bc24 */ /* 0x040fe2000f8e0206 */
[----:B------:R-:W-:Y:S01]  /*26b0*/  CS2R R162, SRZ ;  /* 0x0000000000a27805 */ /* 0x000fe2000001ff00 */
[----:B------:R-:W-:Y:S01]  /*26c0*/  @!P3 IMAD.WIDE.U32 R6, R16, UR14, R2 ;  /* 0x0000000e1006bc25 */ /* 0x000fe2000f8e0002 */
[----:B------:R-:W-:-:S02]  /*26d0*/  CS2R R160, SRZ ;  /* 0x0000000000a07805 */ /* 0x000fc4000001ff00 */
[----:B------:R-:W-:Y:S02]  /*26e0*/  CS2R R154, SRZ ;  /* 0x00000000009a7805 */ /* 0x000fe4000001ff00 */
[----:B------:R-:W-:Y:S01]  /*26f0*/  CS2R R152, SRZ ;  /* 0x0000000000987805 */ /* 0x000fe2000001ff00 */
[----:B------:R-:W-:Y:S01]  /*2700*/  @!P1 IMAD.MOV.U32 R27, RZ, RZ, R3 ;  /* 0x000000ffff1b9224 */ /* 0x000fe200078e0003 */
[----:B------:R-:W-:Y:S01]  /*2710*/  CS2R R150, SRZ ;  /* 0x0000000000967805 */ /* 0x000fe2000001ff00 */
[----:B------:R-:W-:Y:S01]  /*2720*/  @!P3 IMAD.WIDE.U32 R16, R16, UR12, R10 ;  /* 0x0000000c1010bc25 */ /* 0x000fe2000f8e000a */
[----:B------:R-:W-:Y:S02]  /*2730*/  CS2R R148, SRZ ;  /* 0x0000000000947805 */ /* 0x000fe4000001ff00 */
[----:B------:R-:W-:Y:S02]  /*2740*/  CS2R R142, SRZ ;  /* 0x00000000008e7805 */ /* 0x000fe4000001ff00 */
[----:B------:R-:W-:Y:S01]  /*2750*/  CS2R R140, SRZ ;  /* 0x00000000008c7805 */ /* 0x000fe2000001ff00 */
[C---:B--2---:R-:W-:Y:S01]  /*2760*/  @!P1 IMAD R9, R29.reuse, UR14, RZ ;  /* 0x0000000e1d099c24 */ /* 0x044fe2000f8e02ff */
[----:B------:R-:W-:Y:S01]  /*2770*/  CS2R R146, SRZ ;  /* 0x0000000000927805 */ /* 0x000fe2000001ff00 */
[----:B------:R-:W-:Y:S01]  /*2780*/  @!P1 IMAD R8, R29, UR12, RZ ;  /* 0x0000000c1d089c24 */ /* 0x000fe2000f8e02ff */
[----:B------:R-:W-:Y:S01]  /*2790*/  CS2R R144, SRZ ;  /* 0x0000000000907805 */ /* 0x000fe2000001ff00 */
[C---:B------:R-:W-:Y:S01]  /*27a0*/  @!P1 IMAD R36, R28.reuse, UR15, R9 ;  /* 0x0000000f1c249c24 */ /* 0x040fe2000f8e0209 */
[----:B------:R-:W-:Y:S01]  /*27b0*/  CS2R R138, SRZ ;  /* 0x00000000008a7805 */ /* 0x000fe2000001ff00 */
[----:B------:R-:W-:Y:S01]  /*27c0*/  @!P1 IMAD R38, R28, UR13, R8 ;  /* 0x0000000d1c269c24 */ /* 0x000fe2000f8e0208 */
[----:B------:R-:W-:Y:S01]  /*27d0*/  CS2R R136, SRZ ;  /* 0x0000000000887805 */ /* 0x000fe2000001ff00 */
[----:B------:R-:W-:Y:S01]  /*27e0*/  @!P4 IMAD.WIDE.U32 R8, R41, UR14, R18 ;  /* 0x0000000e2908cc25 */ /* 0x000fe2000f8e0012 */
[----:B------:R-:W-:-:S02]  /*27f0*/  CS2R R134, SRZ ;  /* 0x0000000000867805 */ /* 0x000fc4000001ff00 */
[----:B------:R-:W-:Y:S02]  /*2800*/  CS2R R132, SRZ ;  /* 0x0000000000847805 */ /* 0x000fe4000001ff00 */
[----:B------:R-:W-:Y:S01]  /*2810*/  CS2R R126, SRZ ;  /* 0x00000000007e7805 */ /* 0x000fe2000001ff00 */
[----:B------:R-:W-:Y:S01]  /*2820*/  @!P1 IMAD.WIDE.U32 R18, R28, UR12, R24 ;  /* 0x0000000c1c129c25 */ /* 0x000fe2000f8e0018 */
[C---:B-1----:R-:W-:Y:S01]  /*2830*/  @!P4 LEA R10, P0, R8.reuse, R34, 0x1 ;  /* 0x00000022080ac211 */ /* 0x042fe200078008ff */
[----:B------:R-:W1:Y:S01]  /*2840*/  @!P1 LDC.64 R24, c[0x0][0x388] ;  /* 0x0000e200ff189b82 */ /* 0x000e620000000a00 */
[----:B------:R-:W-:Y:S01]  /*2850*/  CS2R R124, SRZ ;  /* 0x00000000007c7805 */ /* 0x000fe2000001ff00 */
[----:B------:R-:W-:Y:S01]  /*2860*/  @!P4 IMAD R9, R41, UR15, R9 ;  /* 0x0000000f2909cc24 */ /* 0x000fe2000f8e0209 */
[----:B------:R-:W-:Y:S01]  /*2870*/  CS2R R130, SRZ ;  /* 0x0000000000827805 */ /* 0x000fe2000001ff00 */
[C---:B------:R-:W-:Y:S01]  /*2880*/  @!P2 IMAD R3, R21.reuse, UR14, RZ ;  /* 0x0000000e1503ac24 */ /* 0x040fe2000f8e02ff */
[----:B------:R-:W-:Y:S01]  /*2890*/  CS2R R128, SRZ ;  /* 0x0000000000807805 */ /* 0x000fe2000001ff00 */
[----:B------:R-:W-:Y:S01]  /*28a0*/  @!P2 IMAD R2, R21, UR12, RZ ;  /* 0x0000000c1502ac24 */ /* 0x000fe2000f8e02ff */
[----:B------:R-:W-:Y:S01]  /*28b0*/  @!P4 LEA.HI.X R11, R8, R35, R9, 0x1, P0 ;  /* 0x00000023080bc211 */ /* 0x000fe200000f0c09 */
[----:B------:R-:W-:Y:S01]  /*28c0*/  @!P2 IMAD.MOV.U32 R12, RZ, RZ, R4 ;  /* 0x000000ffff0ca224 */ /* 0x000fe200078e0004 */
[----:B------:R-:W-:Y:S01]  /*28d0*/  @!P3 LEA R8, P0, R6, R32, 0x1 ;  /* 0x000000200608b211 */ /* 0x000fe200078008ff */
[----:B------:R-:W-:Y:S01]  /*28e0*/  @!P2 IMAD.MOV.U32 R13, RZ, RZ, R5 ;  /* 0x000000ffff0da224 */ /* 0x000fe200078e0005 */
[----:B------:R-:W-:Y:S01]  /*28f0*/  CS2R R122, SRZ ;  /* 0x00000000007a7805 */ /* 0x000fe2000001ff00 */
[C---:B------:R-:W-:Y:S01]  /*2900*/  @!P2 IMAD R29, R20.reuse, UR15, R3 ;  /* 0x0000000f141dac24 */ /* 0x040fe2000f8e0203 */
[----:B------:R-:W-:Y:S01]  /*2910*/  CS2R R120, SRZ ;  /* 0x0000000000787805 */ /* 0x000fe2000001ff00 */
[C---:B------:R-:W-:Y:S01]  /*2920*/  @!P2 IMAD R39, R20.reuse, UR13, R2 ;  /* 0x0000000d1427ac24 */ /* 0x040fe2000f8e0202 */
[----:B------:R-:W-:Y:S01]  /*2930*/  CS2R R118, SRZ ;  /* 0x0000000000767805 */ /* 0x000fe2000001ff00 */
[----:B------:R-:W-:Y:S01]  /*2940*/  @!P3 IMAD.IADD R7, R7, 0x1, R37 ;  /* 0x000000010707b824 */ /* 0x000fe200078e0225 */
[----:B------:R-:W-:Y:S01]  /*2950*/  CS2R R116, SRZ ;  /* 0x0000000000747805 */ /* 0x000fe2000001ff00 */
[----:B------:R-:W-:Y:S01]  /*2960*/  @!P2 IMAD.WIDE.U32 R2, R20, UR14, R14 ;  /* 0x0000000e1402ac25 */ /* 0x000fe2000f8e000e */
[----:B------:R-:W-:-:S02]  /*2970*/  CS2R R110, SRZ ;  /* 0x00000000006e7805 */ /* 0x000fc4000001ff00 */
[----:B------:R-:W-:Y:S02]  /*2980*/  CS2R R108, SRZ ;  /* 0x00000000006c7805 */ /* 0x000fe4000001ff00 */
[----:B------:R-:W-:Y:S01]  /*2990*/  @!P3 LEA.HI.X R9, R6, R33, R7, 0x1, P0 ;  /* 0x000000210609b211 */ /* 0x000fe200000f0c07 */
[----:B------:R-:W-:Y:S01]  /*29a0*/  @!P2 IMAD.WIDE.U32 R20, R20, UR12, R12 ;  /* 0x0000000c1414ac25 */ /* 0x000fe2000f8e000c */
[----:B------:R-:W-:Y:S02]  /*29b0*/  @!P2 LEA R6, P0, R2, R30, 0x1 ;  /* 0x0000001e0206a211 */ /* 0x000fe400078008ff */
[----:B------:R-:W-:Y:S02]  /*29c0*/  CS2R R114, SRZ ;  /* 0x0000000000727805 */ /* 0x000fe4000001ff00 */
[----:B------:R-:W-:Y:S01]  /*29d0*/  CS2R R112, SRZ ;  /* 0x0000000000707805 */ /* 0x000fe2000001ff00 */
[----:B------:R-:W-:Y:S01]  /*29e0*/  VIADD R238, R0, UR5 ;  /* 0x0000000500ee7c36 */ /* 0x000fe20008000000 */
[----:B------:R-:W-:Y:S01]  /*29f0*/  CS2R R106, SRZ ;  /* 0x00000000006a7805 */ /* 0x000fe2000001ff00 */
[----:B------:R-:W-:Y:S01]  /*2a00*/  @!P6 IMAD.MOV.U32 R12, RZ, RZ, R243 ;  /* 0x000000ffff0ce224 */ /* 0x000fe200078e00f3 */
[----:B------:R-:W-:Y:S01]  /*2a10*/  CS2R R104, SRZ ;  /* 0x0000000000687805 */ /* 0x000fe2000001ff00 */
[----:B------:R-:W-:Y:S01]  /*2a20*/  @!P6 IMAD.MOV.U32 R13, RZ, RZ, R242 ;  /* 0x000000ffff0de224 */ /* 0x000fe200078e00f2 */
[----:B------:R-:W-:Y:S01]  /*2a30*/  CS2R R102, SRZ ;  /* 0x0000000000667805 */ /* 0x000fe2000001ff00 */
[----:B------:R-:W-:Y:S01]  /*2a40*/  @!P1 IMAD.WIDE.U32 R14, R28, UR14, R26 ;  /* 0x0000000e1c0e9c25 */ /* 0x000fe2000f8e001a */
[----:B------:R-:W-:Y:S01]  /*2a50*/  CS2R R100, SRZ ;  /* 0x0000000000647805 */ /* 0x000fe2000001ff00 */
[----:B------:R-:W2:Y:S01]  /*2a60*/  @!P4 LDC.64 R26, c[0x0][0x390] ;  /* 0x0000e400ff1acb82 */ /* 0x000ea20000000a00 */
[----:B------:R-:W-:Y:S01]  /*2a70*/  @!P6 LDGSTS.E.BYPASS.LTC128B.128 [R238], desc[UR34][R12.64] ;  /* 0x000000000ceeefae */ /* 0x000fe2000b981a22 */
[----:B------:R-:W-:Y:S01]  /*2a80*/  @!P2 IMAD.IADD R3, R3, 0x1, R29 ;  /* 0x000000010303a824 */ /* 0x000fe200078e021d */
[----:B------:R-:W-:Y:S01]  /*2a90*/  CS2R R94, SRZ ;  /* 0x00000000005e7805 */ /* 0x000fe2000001ff00 */
[----:B------:R-:W-:Y:S01]  /*2aa0*/  @!P4 IMAD.WIDE.U32 R4, R41, UR12, R4 ;  /* 0x0000000c2904cc25 */ /* 0x000fe2000f8e0004 */
[----:B------:R3:W-:Y:S01]  /*2ab0*/  @!P6 LDGSTS.E.BYPASS.LTC128B.128 [R238+0x2000], desc[UR34][R12.64+0x80] ;  /* 0x020000800ceeefae */ /* 0x0007e2000b981a22 */
[----:B------:R-:W-:-:S02]  /*2ac0*/  CS2R R92, SRZ ;  /* 0x00000000005c7805 */ /* 0x000fc4000001ff00 */
[----:B------:R-:W-:Y:S01]  /*2ad0*/  @!P2 LEA.HI.X R7, R2, R31, R3, 0x1, P0 ;  /* 0x0000001f0207a211 */ /* 0x000fe200000f0c03 */
[----:B------:R-:W-:Y:S01]  /*2ae0*/  @!P1 IMAD.IADD R3, R15, 0x1, R36 ;  /* 0x000000010f039824 */ /* 0x000fe200078e0224 */
[----:B------:R-:W-:Y:S01]  /*2af0*/  @P6 STS.128 [R238], RZ ;  /* 0x000000ffee006388 */ /* 0x000fe20000000c00 */
[C---:B-1----:R-:W-:Y:S01]  /*2b00*/  @!P1 LEA R2, P0, R14.reuse, R24, 0x1 ;  /* 0x000000180e029211 */ /* 0x042fe200078008ff */
[----:B------:R-:W-:Y:S01]  /*2b10*/  @!P4 IMAD R5, R41, UR13, R5 ;  /* 0x0000000d2905cc24 */ /* 0x000fe2000f8e0205 */
[----:B------:R-:W-:Y:S01]  /*2b20*/  CS2R R98, SRZ ;  /* 0x0000000000627805 */ /* 0x000fe2000001ff00 */
[----:B------:R-:W-:Y:S01]  /*2b30*/  @P6 STS.128 [R238+0x2000], RZ ;  /* 0x002000ffee006388 */ /* 0x000fe20000000c00 */
[----:B------:R-:W-:Y:S01]  /*2b40*/  @!P1 LEA.HI.X R3, R14, R25, R3, 0x1, P0 ;  /* 0x000000190e039211 */ /* 0x000fe200000f0c03 */
[----:B------:R-:W-:Y:S01]  /*2b50*/  IMAD.SHL.U32 R216, R217, 0x8, RZ ;  /* 0x00000008d9d87824 */ /* 0x000fe200078e00ff */
[----:B------:R-:W1:Y:S01]  /*2b60*/  LDC.64 R14, c[0x0][0x528] ;  /* 0x00014a00ff0e7b82 */ /* 0x000e620000000a00 */
        /* <DEDUP_REMOVED lines=17> */
[----:B------:R-:W-:Y:S01]  /*2c80*/  CS2R R72, SRZ ;  /* 0x0000000000487805 */ /* 0x000fe2000001ff00 */
[----:B---3--:R-:W3:Y:S01]  /*2c90*/  @!P2 LDC.64 R12, c[0x0][0x390] ;  /* 0x0000e400ff0cab82 */ /* 0x008ee20000000a00 */
[----:B------:R-:W-:Y:S01]  /*2ca0*/  @!P4 LDGSTS.E.BYPASS.LTC128B.128 [R0+0xc000], desc[UR34][R10.64] ;  /* 0x0c0000000a00cfae */ /* 0x000fe2000b981a22 */
[----:B------:R-:W-:Y:S02]  /*2cb0*/  CS2R R70, SRZ ;  /* 0x0000000000467805 */ /* 0x000fe4000001ff00 */
[----:B------:R-:W-:-:S02]  /*2cc0*/  CS2R R68, SRZ ;  /* 0x0000000000447805 */ /* 0x000fc4000001ff00 */
[----:B------:R-:W-:Y:S01]  /*2cd0*/  CS2R R62, SRZ ;  /* 0x00000000003e7805 */ /* 0x000fe2000001ff00 */
[----:B------:R2:W-:Y:S01]  /*2ce0*/  @!P4 LDGSTS.E.BYPASS.LTC128B.128 [R0+0x10000], desc[UR34][R10.64+0x80] ;  /* 0x100000800a00cfae */ /* 0x0005e2000b981a22 */
[----:B------:R-:W-:Y:S02]  /*2cf0*/  CS2R R60, SRZ ;  /* 0x00000000003c7805 */ /* 0x000fe4000001ff00 */
[----:B------:R-:W-:Y:S02]  /*2d00*/  CS2R R66, SRZ ;  /* 0x0000000000427805 */ /* 0x000fe4000001ff00 */
[----:B------:R-:W-:Y:S01]  /*2d10*/  CS2R R64, SRZ ;  /* 0x0000000000407805 */ /* 0x000fe2000001ff00 */
[----:B------:R-:W-:Y:S01]  /*2d20*/  @P4 STS.128 [R0+0xc000], RZ ;  /* 0x00c000ff00004388 */ /* 0x000fe20000000c00 */
[----:B------:R-:W-:Y:S02]  /*2d30*/  CS2R R58, SRZ ;  /* 0x00000000003a7805 */ /* 0x000fe4000001ff00 */
[----:B------:R-:W-:-:S02]  /*2d40*/  CS2R R56, SRZ ;  /* 0x0000000000387805 */ /* 0x000fc4000001ff00 */
[----:B------:R-:W-:Y:S01]  /*2d50*/  CS2R R54, SRZ ;  /* 0x0000000000367805 */ /* 0x000fe2000001ff00 */
[----:B------:R-:W-:Y:S01]  /*2d60*/  @P4 STS.128 [R0+0x10000], RZ ;  /* 0x010000ff00004388 */ /* 0x000fe20000000c00 */
[----:B------:R-:W-:Y:S02]  /*2d70*/  CS2R R52, SRZ ;  /* 0x0000000000347805 */ /* 0x000fe4000001ff00 */
[----:B------:R-:W-:Y:S02]  /*2d80*/  CS2R R46, SRZ ;  /* 0x00000000002e7805 */ /* 0x000fe4000001ff00 */
[----:B------:R-:W-:Y:S01]  /*2d90*/  CS2R R50, SRZ ;  /* 0x0000000000327805 */ /* 0x000fe2000001ff00 */
[----:B------:R-:W-:Y:S01]  /*2da0*/  @P3 STS.128 [R0+0xd000], RZ ;  /* 0x00d000ff00003388 */ /* 0x000fe20000000c00 */
[----:B------:R-:W-:Y:S01]  /*2db0*/  CS2R R48, SRZ ;  /* 0x0000000000307805 */ /* 0x000fe2000001ff00 */
[----:B------:R-:W-:Y:S02]  /*2dc0*/  UIADD3 UR50, UPT, UPT, UR50, 0x80, -UR33 ;  /* 0x0000008032327890 */ /* 0x000fe4000fffe821 */
[----:B------:R-:W-:Y:S01]  /*2dd0*/  @P3 STS.128 [R0+0x11000], RZ ;  /* 0x011000ff00003388 */ /* 0x000fe20000000c00 */
[----:B------:R-:W-:Y:S01]  /*2de0*/  USHF.L.U32 UR53, UR53, 0x3, URZ ;  /* 0x0000000335357899 */ /* 0x000fe200080006ff */
[----:B----4-:R-:W4:Y:S02]  /*2df0*/  @!P1 LDC.64 R22, c[0x0][0x390] ;  /* 0x0000e400ff169b82 */ /* 0x010f240000000a00 */
[----:B------:R-:W-:Y:S01]  /*2e00*/  @!PT LDS RZ, [RZ] ;  /* 0x00000000fffff984 */ /* 0x000fe20000000800 */
[----:B------:R-:W-:Y:S01]  /*2e10*/  @!PT LDS RZ, [RZ] ;  /* 0x00000000fffff984 */ /* 0x000fe20000000800 */
[----:B------:R-:W-:Y:S01]  /*2e20*/  @!PT LDS RZ, [RZ] ;  /* 0x00000000fffff984 */ /* 0x000fe20000000800 */
[----:B------:R-:W-:Y:S01]  /*2e30*/  @!P3 LDGSTS.E.BYPASS.LTC128B.128 [R0+0xd000], desc[UR34][R8.64] ;  /* 0x0d0000000800bfae */ /* 0x000fe2000b981a22 */
[----:B------:R-:W1:Y:S03]  /*2e40*/  LDCU UR8, c[0x0][0x3e0] ;  /* 0x00007c00ff0877ac */ /* 0x000e660008000800 */
[----:B------:R3:W-:Y:S01]  /*2e50*/  @!P3 LDGSTS.E.BYPASS.LTC128B.128 [R0+0x11000], desc[UR34][R8.64+0x80] ;  /* 0x110000800800bfae */ /* 0x0007e2000b981a22 */
[----:B------:R-:W1:Y:S01]  /*2e60*/  LDCU UR10, c[0x0][0x45c] ;  /* 0x00008b80ff0a77ac */ /* 0x000e620008000800 */
[----:B--2---:R-:W2:Y:S02]  /*2e70*/  @!P3 LDC.64 R10, c[0x0][0x390] ;  /* 0x0000e400ff0abb82 */ /* 0x004ea40000000a00 */
[----:B------:R-:W-:Y:S01]  /*2e80*/  @P2 STS.128 [R0+0xe000], RZ ;  /* 0x00e000ff00002388 */ /* 0x000fe20000000c00 */
[----:B------:R-:W1:Y:S03]  /*2e90*/  LDCU.U8 UR9, c[0x0][0x4f8] ;  /* 0x00009f00ff0977ac */ /* 0x000e660008000000 */
[----:B------:R-:W-:Y:S04]  /*2ea0*/  @P2 STS.128 [R0+0x12000], RZ ;  /* 0x012000ff00002388 */ /* 0x000fe80000000c00 */
[----:B------:R-:W-:Y:S01]  /*2eb0*/  @!PT LDS RZ, [RZ] ;  /* 0x00000000fffff984 */ /* 0x000fe20000000800 */
[----:B------:R-:W-:Y:S01]  /*2ec0*/  @!PT LDS RZ, [RZ] ;  /* 0x00000000fffff984 */ /* 0x000fe20000000800 */
[----:B------:R-:W-:Y:S01]  /*2ed0*/  @!PT LDS RZ, [RZ] ;  /* 0x00000000fffff984 */ /* 0x000fe20000000800 */
[----:B------:R-:W-:Y:S04]  /*2ee0*/  @!P2 LDGSTS.E.BYPASS.LTC128B.128 [R0+0xe000], desc[UR34][R6.64] ;  /* 0x0e0000000600afae */ /* 0x000fe8000b981a22 */
[----:B------:R2:W-:Y:S04]  /*2ef0*/  @!P2 LDGSTS.E.BYPASS.LTC128B.128 [R0+0x12000], desc[UR34][R6.64+0x80] ;  /* 0x120000800600afae */ /* 0x0005e8000b981a22 */
[----:B------:R-:W-:Y:S04]  /*2f00*/  @P1 STS.128 [R0+0xf000], RZ ;  /* 0x00f000ff00001388 */ /* 0x000fe80000000c00 */
[----:B------:R-:W-:Y:S01]  /*2f10*/  @P1 STS.128 [R0+0x13000], RZ ;  /* 0x013000ff00001388 */ /* 0x000fe20000000c00 */
[----:B---3--:R-:W-:-:S03]  /*2f20*/  @!P4 LEA R8, P0, R4, R26, 0x1 ;  /* 0x0000001a0408c211 */ /* 0x008fc600078008ff */
[----:B------:R-:W-:Y:S01]  /*2f30*/  @!PT LDS RZ, [RZ] ;  /* 0x00000000fffff984 */ /* 0x000fe20000000800 */
[----:B------:R-:W-:Y:S01]  /*2f40*/  @!PT LDS RZ, [RZ] ;  /* 0x00000000fffff984 */ /* 0x000fe20000000800 */
[----:B------:R-:W-:Y:S01]  /*2f50*/  @!PT LDS RZ, [RZ] ;  /* 0x00000000fffff984 */ /* 0x000fe20000000800 */
[----:B------:R-:W-:Y:S01]  /*2f60*/  @!P1 LDGSTS.E.BYPASS.LTC128B.128 [R0+0xf000], desc[UR34][R2.64] ;  /* 0x0f00000002009fae */ /* 0x000fe2000b981a22 */
[----:B------:R-:W-:-:S03]  /*2f70*/  @!P4 LEA.HI.X R9, R4, R27, R5, 0x1, P0 ;  /* 0x0000001b0409c211 */ /* 0x000fc600000f0c05 */
[----:B------:R4:W-:Y:S01]  /*2f80*/  @!P1 LDGSTS.E.BYPASS.LTC128B.128 [R0+0x13000], desc[UR34][R2.64+0x80] ;  /* 0x1300008002009fae */ /* 0x0009e2000b981a22 */
[----:B------:R-:W-:-:S03]  /*2f90*/  @!P3 IMAD.IADD R4, R17, 0x1, R40 ;  /* 0x000000011104b824 */ /* 0x000fc600078e0228 */
[----:B------:R-:W-:Y:S04]  /*2fa0*/  @!P4 LDGSTS.E.BYPASS.LTC128B.128 [R0+0x14000], desc[UR34][R8.64] ;  /* 0x140000000800cfae */ /* 0x000fe8000b981a22 */
[----:B------:R-:W-:Y:S01]  /*2fb0*/  @!P4 LDGSTS.E.BYPASS.LTC128B.128 [R0+0x18000], desc[UR34][R8.64+0x80] ;  /* 0x180000800800cfae */ /* 0x000fe2000b981a22 */
[C---:B--2---:R-:W-:Y:S01]  /*2fc0*/  @!P3 LEA R6, P0, R16.reuse, R10, 0x1 ;  /* 0x0000000a1006b211 */ /* 0x044fe200078008ff */
[----:B------:R-:W-:Y:S02]  /*2fd0*/  @!P1 IMAD.IADD R10, R19, 0x1, R38 ;  /* 0x00000001130a9824 */ /* 0x000fe400078e0226 */
[----:B------:R-:W-:Y:S01]  /*2fe0*/  @P4 STS.128 [R0+0x14000], RZ ;  /* 0x014000ff00004388 */ /* 0x000fe20000000c00 */
[----:B------:R-:W-:Y:S02]  /*2ff0*/  @!P3 LEA.HI.X R7, R16, R11, R4, 0x1, P0 ;  /* 0x0000000b1007b211 */ /* 0x000fe400000f0c04 */
[----:B------:R-:W-:Y:S01]  /*3000*/  @!P2 LEA R4, P5, R20, R12, 0x1 ;  /* 0x0000000c1404a211 */ /* 0x000fe200078a08ff */
[----:B------:R-:W-:Y:S04]  /*3010*/  @P4 STS.128 [R0+0x18000], RZ ;  /* 0x018000ff00004388 */ /* 0x000fe80000000c00 */
[----:B------:R-:W-:Y:S04]  /*3020*/  @P3 STS.128 [R0+0x15000], RZ ;  /* 0x015000ff00003388 */ /* 0x000fe80000000c00 */
[----:B------:R-:W-:Y:S01]  /*3030*/  @P3 STS.128 [R0+0x19000], RZ ;  /* 0x019000ff00003388 */ /* 0x000fe20000000c00 */
[----:B----4-:R-:W-:Y:S01]  /*3040*/  @!P1 LEA R2, P0, R18, R22, 0x1 ;  /* 0x0000001612029211 */ /* 0x010fe200078008ff */
[----:B------:R-:W-:-:S02]  /*3050*/  @!P2 IMAD.IADD R3, R21, 0x1, R39 ;  /* 0x000000011503a824 */ /* 0x000fc400078e0227 */
[----:B------:R-:W-:Y:S01]  /*3060*/  @!PT LDS RZ, [RZ] ;  /* 0x00000000fffff984 */ /* 0x000fe20000000800 */
[----:B------:R-:W-:Y:S01]  /*3070*/  @!PT LDS RZ, [RZ] ;  /* 0x00000000fffff984 */ /* 0x000fe20000000800 */
[----:B------:R-:W-:Y:S01]  /*3080*/  @!PT LDS RZ, [RZ] ;  /* 0x00000000fffff984 */ /* 0x000fe20000000800 */
[----:B------:R-:W-:Y:S03]  /*3090*/  @!P3 LDGSTS.E.BYPASS.LTC128B.128 [R0+0x15000], desc[UR34][R6.64] ;  /* 0x150000000600bfae */ /* 0x000fe6000b981a22 */
[----:B------:R-:W-:Y:S01]  /*30a0*/  @!P2 LEA.HI.X R5, R20, R13, R3, 0x1, P5 ;  /* 0x0000000d1405a211 */ /* 0x000fe200028f0c03 */
[----:B------:R-:W-:Y:S01]  /*30b0*/  @!P3 LDGSTS.E.BYPASS.LTC128B.128 [R0+0x19000], desc[UR34][R6.64+0x80] ;  /* 0x190000800600bfae */ /* 0x000fe2000b981a22 */
[----:B------:R-:W-:-:S03]  /*30c0*/  @!P1 LEA.HI.X R3, R18, R23, R10, 0x1, P0 ;  /* 0x0000001712039211 */ /* 0x000fc600000f0c0a */
[----:B-1----:R-:W2:Y:S04]  /*30d0*/  LDG.E.64 R8, desc[UR34][R14.64+0x8] ;  /* 0x000008220e087981 */ /* 0x002ea8000c1e1b00 */
[----:B------:R-:W3:Y:S04]  /*30e0*/  LDG.E.64 R10, desc[UR34][R14.64] ;  /* 0x000000220e0a7981 */ /* 0x000ee8000c1e1b00 */
[----:B------:R-:W-:Y:S04]  /*30f0*/  @P2 STS.128 [R0+0x16000], RZ ;  /* 0x016000ff00002388 */ /* 0x000fe80000000c00 */
[----:B------:R-:W-:Y:S04]  /*3100*/  @P2 STS.128 [R0+0x1a000], RZ ;  /* 0x01a000ff00002388 */ /* 0x000fe80000000c00 */
        /* <DEDUP_REMOVED lines=11> */
[----:B------:R4:W-:Y:S01]  /*31c0*/  @!P1 LDGSTS.E.BYPASS.LTC128B.128 [R0+0x1b000], desc[UR34][R2.64+0x80] ;  /* 0x1b00008002009fae */ /* 0x0009e2000b981a22 */
[----:B------:R-:W-:-:S03]  /*31d0*/  USHF.L.U32 UR45, UR45, 0x5, URZ ;  /* 0x000000052d2d7899 */ /* 0x000fc600080006ff */
[----:B------:R-:W0:Y:S01]  /*31e0*/  LDGDEPBAR ;  /* 0x00000000000079af */ /* 0x000e220000000000 */
[----:B-1----:R-:W-:-:S04]  /*31f0*/  SHF.R.U32.HI R4, RZ, 0x1, R42 ;  /* 0x00000001ff047819 */ /* 0x002fc8000001162a */
[----:B------:R-:W-:Y:S02]  /*3200*/  LOP3.LUT R240, R4, 0x10, RZ, 0xc0, !PT ;  /* 0x0000001004f07812 */ /* 0x000fe400078ec0ff */
[----:B----4-:R-:W-:-:S04]  /*3210*/  SHF.R.U32.HI R0, RZ, 0x2, R42 ;  /* 0x00000002ff007819 */ /* 0x010fc8000001162a */
[----:B------:R-:W-:-:S04]  /*3220*/  LOP3.LUT R240, R240, 0x7, R0, 0xf8, !PT ;  /* 0x00000007f0f07812 */ /* 0x000fc800078ef800 */
[C---:B------:R-:W-:Y:S01]  /*3230*/  LOP3.LUT R2, R240.reuse, 0x20, RZ, 0xfc, !PT ;  /* 0x00000020f0027812 */ /* 0x040fe200078efcff */
[C---:B------:R-:W-:Y:S02]  /*3240*/  VIADD R3, R240.reuse, 0x8 ;  /* 0x00000008f0037836 */ /* 0x040fe40000000000 */
[C---:B------:R-:W-:Y:S01]  /*3250*/  VIADD R0, R240.reuse, 0x28 ;  /* 0x00000028f0007836 */ /* 0x040fe20000000000 */
[----:B------:R-:W-:Y:S02]  /*3260*/  ISETP.GE.AND P3, PT, R240, UR56, PT ;  /* 0x00000038f0007c0c */ /* 0x000fe4000bf66270 */
[----:B------:R-:W-:Y:S02]  /*3270*/  ISETP.GE.AND P2, PT, R3, UR56, PT ;  /* 0x0000003803007c0c */ /* 0x000fe4000bf46270 */
[----:B------:R-:W-:Y:S02]  /*3280*/  ISETP.GE.AND P1, PT, R2, UR56, PT ;  /* 0x0000003802007c0c */ /* 0x000fe4000bf26270 */
[----:B------:R-:W-:Y:S01]  /*3290*/  ISETP.GE.AND P0, PT, R0, UR56, PT ;  /* 0x0000003800007c0c */ /* 0x000fe2000bf06270 */
[----:B------:R-:W-:-:S04]  /*32a0*/  IMAD.MOV.U32 R2, RZ, RZ, 0x4 ;  /* 0x00000004ff027424 */ /* 0x000fc800078e00ff */
[----:B------:R-:W-:-:S04]  /*32b0*/  IMAD.WIDE.U32 R2, R240, R2, UR54 ;  /* 0x00000036f0027e25 */ /* 0x000fc8000f8e0002 */
[----:B------:R-:W-:Y:S01]  /*32c0*/  IMAD.U32 R0, RZ, RZ, UR43 ;  /* 0x0000002bff007e24 */ /* 0x000fe2000f8e00ff */
[----:B------:R-:W5:Y:S04]  /*32d0*/  @!P3 LDG.E R251, desc[UR34][R2.64] ;  /* 0x0000002202fbb981 */ /* 0x000f68000c1e1900 */
[----:B------:R-:W5:Y:S04]  /*32e0*/  @!P2 LDG.E R250, desc[UR34][R2.64+0x20] ;  /* 0x0000202202faa981 */ /* 0x000f68000c1e1900 */
[----:B------:R-:W5:Y:S04]  /*32f0*/  @!P1 LDG.E R249, desc[UR34][R2.64+0x80] ;  /* 0x0000802202f99981 */ /* 0x000f68000c1e1900 */
[----:B------:R1:W5:Y:S01]  /*3300*/  @!P0 LDG.E R248, desc[UR34][R2.64+0xa0] ;  /* 0x0000a02202f88981 */ /* 0x000362000c1e1900 */
[----:B------:R-:W-:Y:S01]  /*3310*/  IMAD R241, R0, 0x4, R241 ;  /* 0x0000000400f17824 */ /* 0x000fe200078e02f1 */
[----:B------:R-:W-:-:S02]  /*3320*/  LOP3.LUT R5, R208, 0x200, RZ, 0xc0, !PT ;  /* 0x00000200d0057812 */ /* 0x000fc400078ec0ff */
[----:B-1----:R-:W-:Y:S02]  /*3330*/  LOP3.LUT R2, R208, 0x1c0, RZ, 0xc0, !PT ;  /* 0x000001c0d0027812 */ /* 0x002fe400078ec0ff */
[----:B------:R-:W-:Y:S02]  /*3340*/  SHF.R.U32.HI R3, RZ, 0x4, R42 ;  /* 0x00000004ff037819 */ /* 0x000fe4000001162a */
[----:B------:R-:W-:Y:S02]  /*3350*/  LOP3.LUT R0, R2, 0x38, R43, 0xf8, !PT ;  /* 0x0000003802007812 */ /* 0x000fe400078ef82b */
[----:B------:R-:W-:-:S04]  /*3360*/  LOP3.LUT R2, R3, 0x8, RZ, 0xc0, !PT ;  /* 0x0000000803027812 */ /* 0x000fc800078ec0ff */
[----:B------:R-:W-:Y:S02]  /*3370*/  LOP3.LUT R2, R2, 0x10, R42, 0xf8, !PT ;  /* 0x0000001002027812 */ /* 0x000fe400078ef82a */
[----:B------:R-:W-:Y:S02]  /*3380*/  LOP3.LUT R4, R0, 0x8, R4, 0x78, !PT ;  /* 0x0000000800047812 */ /* 0x000fe400078e7804 */
[----:B------:R-:W-:Y:S02]  /*3390*/  LOP3.LUT R6, R2, R0, RZ, 0x3c, !PT ;  /* 0x0000000002067212 */ /* 0x000fe400078e3cff */
[----:B------:R-:W-:Y:S01]  /*33a0*/  LOP3.LUT R3, R0, 0x8, R42, 0x78, !PT ;  /* 0x0000000800037812 */ /* 0x000fe200078e782a */
[----:B------:R-:W-:Y:S02]  /*33b0*/  IMAD.U32 R0, RZ, RZ, UR44 ;  /* 0x0000002cff007e24 */ /* 0x000fe4000f8e00ff */
[----:B------:R-:W-:-:S03]  /*33c0*/  IMAD.U32 R2, RZ, RZ, UR42 ;  /* 0x0000002aff027e24 */ /* 0x000fc6000f8e00ff */
[----:B------:R-:W-:Y:S02]  /*33d0*/  IADD3 R0, PT, PT, R0, UR33, R240 ;  /* 0x0000002100007c10 */ /* 0x000fe4000fffe0f0 */
[--C-:B------:R-:W-:Y:S02]  /*33e0*/  LOP3.LUT R5, R5, 0x400, R209.reuse, 0xf8, !PT ;  /* 0x0000040005057812 */ /* 0x100fe400078ef8d1 */
[----:B------:R-:W-:Y:S01]  /*33f0*/  IADD3 R235, PT, PT, R0, -0x1f, -R2 ;  /* 0xffffffe100eb7810 */ /* 0x000fe20007ffe802 */
[----:B------:R-:W-:Y:S01]  /*3400*/  IMAD.SHL.U32 R2, R217, 0x40, RZ ;  /* 0x00000040d9027824 */ /* 0x000fe200078e00ff */
[----:B------:R-:W-:Y:S01]  /*3410*/  LOP3.LUT R209, R3, 0x7a00, R209, 0xf8, !PT ;  /* 0x00007a0003d17812 */ /* 0x000fe200078ef8d1 */
[C---:B------:R-:W-:Y:S01]  /*3420*/  IMAD.SHL.U32 R3, R217.reuse, 0x10, RZ ;  /* 0x00000010d9037824 */ /* 0x040fe200078e00ff */
[----:B------:R-:W-:Y:S01]  /*3430*/  USHF.R.S32.HI UR11, URZ, 0x1f, UR45 ;  /* 0x0000001fff0b7899 */ /* 0x000fe2000801142d */
[----:B------:R-:W-:Y:S01]  /*3440*/  LOP3.LUT R208, R6, 0x200, R208, 0xf8, !PT ;  /* 0x0000020006d07812 */ /* 0x000fe200078ef8d0 */
[----:B------:R-:W-:Y:S01]  /*3450*/  IMAD.SHL.U32 R6, R217, 0x20, RZ ;  /* 0x00000020d9067824 */ /* 0x000fe200078e00ff */
[----:B------:R-:W-:-:S02]  /*3460*/  LOP3.LUT R0, R2, 0x1c0, RZ, 0xc0, !PT ;  /* 0x000001c002007812 */ /* 0x000fc400078ec0ff */
[----:B------:R-:W-:Y:S02]  /*3470*/  LOP3.LUT R3, R3, 0x1c0, RZ, 0xc0, !PT ;  /* 0x000001c003037812 */ /* 0x000fe400078ec0ff */
[----:B------:R-:W-:Y:S02]  /*3480*/  R2P PR, R42, 0x6 ;  /* 0x000000062a007804 */ /* 0x000fe40000000000 */
[----:B------:R-:W-:Y:S02]  /*3490*/  LOP3.LUT R0, R0, 0x38, R216, 0xf8, !PT ;  /* 0x0000003800007812 */ /* 0x000fe400078ef8d8 */
[----:B------:R-:W-:Y:S02]  /*34a0*/  LOP3.LUT R213, R5, R4, RZ, 0xfc, !PT ;  /* 0x0000000405d57212 */ /* 0x000fe400078efcff */
[----:B------:R-:W-:Y:S02]  /*34b0*/  LOP3.LUT R2, R2, 0x200, RZ, 0xc0, !PT ;  /* 0x0000020002027812 */ /* 0x000fe400078ec0ff */
[----:B------:R-:W-:-:S02]  /*34c0*/  LOP3.LUT R4, R45, 0x7006, R6, 0xc8, !PT ;  /* 0x000070062d047812 */ /* 0x000fc400078ec806 */
[----:B------:R-:W-:Y:S02]  /*34d0*/  LOP3.LUT R3, R3, 0x38, R45, 0xf8, !PT ;  /* 0x0000003803037812 */ /* 0x000fe400078ef82d */
[----:B------:R-:W-:Y:S02]  /*34e0*/  LOP3.LUT R5, R0, 0x8, R217, 0x78, !PT ;  /* 0x0000000800057812 */ /* 0x000fe400078e78d9 */
[----:B------:R-:W-:Y:S02]  /*34f0*/  LOP3.LUT R2, R2, 0x400, R6, 0xf8, !PT ;  /* 0x0000040002027812 */ /* 0x000fe400078ef806 */
[----:B------:R-:W-:Y:S02]  /*3500*/  LOP3.LUT R0, R0, 0x8, R44, 0x78, !PT ;  /* 0x0000000800007812 */ /* 0x000fe400078e782c */
[----:B------:R-:W-:Y:S02]  /*3510*/  LOP3.LUT R4, R4, 0x400, R6, 0xf8, !PT ;  /* 0x0000040004047812 */ /* 0x000fe400078ef806 */
[----:B------:R-:W-:-:S02]  /*3520*/  LOP3.LUT R3, R3, 0x20, R44, 0x78, !PT ;  /* 0x0000002003037812 */ /* 0x000fc400078e782c */
[----:B------:R-:W-:Y:S02]  /*3530*/  LOP3.LUT R5, R5, 0x7a00, R6, 0xf8, !PT ;  /* 0x00007a0005057812 */ /* 0x000fe400078ef806 */
[----:B------:R-:W-:Y:S02]  /*3540*/  LOP3.LUT R215, R2, R0, RZ, 0xfc, !PT ;  /* 0x0000000002d77212 */ /* 0x000fe400078efcff */
[----:B------:R-:W-:Y:S01]  /*3550*/  LOP3.LUT R0, R4, R3, RZ, 0xfc, !PT ;  /* 0x0000000304007212 */ /* 0x000fe200078efcff */
[----:B------:R-:W-:Y:S01]  /*3560*/  IMAD.SHL.U32 R2, R217, 0x2, RZ ;  /* 0x00000002d9027824 */ /* 0x000fe200078e00ff */
[----:B------:R-:W-:Y:S02]  /*3570*/  SEL R204, R204, 0xffffffc0, !P2 ;  /* 0xffffffc0cccc7807 */ /* 0x000fe40005000000 */
[----:B------:R-:W-:Y:S01]  /*3580*/  LEA R209, R209, UR25, 0x1 ;  /* 0x00000019d1d17c11 */ /* 0x000fe2000f8e08ff */
[----:B------:R-:W-:Y:S01]  /*3590*/  STL [R1+0x4], R5 ;  /* 0x0000040501007387 */ /* 0x000fe20000100800 */
[----:B------:R-:W-:-:S02]  /*35a0*/  SEL R203, R203, 0xffffffe0, !P1 ;  /* 0xffffffe0cbcb7807 */ /* 0x000fc40004800000 */
[----:B------:R-:W-:Y:S01]  /*35b0*/  LEA R213, R213, UR25, 0x1 ;  /* 0x00000019d5d57c11 */ /* 0x000fe2000f8e08ff */
[----:B------:R1:W-:Y:S01]  /*35c0*/  STL [R1], R0 ;  /* 0x0000000001007387 */ /* 0x0003e20000100800 */
[----:B------:R-:W-:Y:S01]  /*35d0*/  LEA R208, R208, UR25, 0x1 ;  /* 0x00000019d0d07c11 */ /* 0x000fe2000f8e08ff */
[----:B------:R-:W-:Y:S01]  /*35e0*/  IMAD.IADD R210, R204, 0x1, R209 ;  /* 0x00000001ccd27824 */ /* 0x000fe200078e02d1 */
[----:B------:R-:W-:Y:S02]  /*35f0*/  LOP3.LUT R214, R2, 0x20, RZ, 0xc0, !PT ;  /* 0x0000002002d67812 */ /* 0x000fe400078ec0ff */
[----:B------:R-:W-:Y:S02]  /*3600*/  CS2R R44, SRZ ;  /* 0x00000000002c7805 */ /* 0x000fe4000001ff00 */
[----:B------:R-:W-:Y:S02]  /*3610*/  CS2R R42, SRZ ;  /* 0x00000000002a7805 */ /* 0x000fe4000001ff00 */
[----:B------:R-:W-:-:S02]  /*3620*/  CS2R R40, SRZ ;  /* 0x0000000000287805 */ /* 0x000fc4000001ff00 */
[----:B------:R-:W-:Y:S02]  /*3630*/  CS2R R38, SRZ ;  /* 0x0000000000267805 */ /* 0x000fe4000001ff00 */
[----:B------:R-:W-:Y:S02]  /*3640*/  CS2R R36, SRZ ;  /* 0x0000000000247805 */ /* 0x000fe4000001ff00 */
[----:B------:R-:W-:Y:S01]  /*3650*/  LOP3.LUT P1, RZ, R217, 0x2, RZ, 0xc0, !PT ;  /* 0x00000002d9ff7812 */ /* 0x000fe2000782c0ff */
[----:B------:R-:W-:Y:S01]  /*3660*/  VIADD R241, R241, 0xfffffffc ;  /* 0xfffffffcf1f17836 */ /* 0x000fe20000000000 */
[----:B------:R-:W-:Y:S01]  /*3670*/  LOP3.LUT P2, RZ, R217, 0x8, RZ, 0xc0, !PT ;  /* 0x00000008d9ff7812 */ /* 0x000fe2000784c0ff */
[----:B------:R-:W-:Y:S01]  /*3680*/  VIADD R213, R213, UR5 ;  /* 0x00000005d5d57c36 */ /* 0x000fe20008000000 */
[----:B------:R-:W-:Y:S01]  /*3690*/  LOP3.LUT R214, R214, 0x18, R218, 0xf8, !PT ;  /* 0x00000018d6d67812 */ /* 0x000fe200078ef8da */
[----:B------:R-:W-:Y:S02]  /*36a0*/  VIADD R208, R208, UR5 ;  /* 0x00000005d0d07c36 */ /* 0x000fe40008000000 */
[----:B------:R-:W-:-:S02]  /*36b0*/  IMAD.IADD R211, R203, 0x1, R209 ;  /* 0x00000001cbd37824 */ /* 0x000fc400078e02d1 */
[----:B------:R-:W-:Y:S02]  /*36c0*/  IMAD.IADD R212, R203, 0x1, R210 ;  /* 0x00000001cbd47824 */ /* 0x000fe400078e02d2 */
[----:B-1----:R-:W-:Y:S01]  /*36d0*/  IMAD.MOV.U32 R0, RZ, RZ, 0x10 ;  /* 0x00000010ff007424 */ /* 0x002fe200078e00ff */
[----:B--2---:R-:W-:-:S04]  /*36e0*/  IADD3 R246, P3, P0, R8, UR45, R246 ;  /* 0x0000002d08f67c10 */ /* 0x004fc8000f87e0f6 */
[----:B------:R-:W-:Y:S01]  /*36f0*/  IADD3.X R252, PT, PT, R9, UR11, RZ, P3, P0 ;  /* 0x0000000b09fc7c10 */ /* 0x000fe20009fe04ff */
[----:B------:R-:W1:Y:S01]  /*3700*/  LDCU UR11, c[0x0][0x590] ;  /* 0x0000b200ff0b77ac */ /* 0x000e620008000800 */
[----:B---3--:R-:W-:Y:S02]  /*3710*/  R2UR UR57, R11 ;  /* 0x000000000b3972ca */ /* 0x008fe400000e0000 */
[----:B------:R-:W-:Y:S02]  /*3720*/  R2UR UR58, R10 ;  /* 0x000000000a3a72ca */ /* 0x000fe400000e0000 */
[----:B------:R-:W-:Y:S01]  /*3730*/  LOP3.LUT P0, RZ, R217, 0x4, RZ, 0xc0, !PT ;  /* 0x00000004d9ff7812 */ /* 0x000fe2000780c0ff */
[----:B------:R-:W-:-:S03]  /*3740*/  IMAD.WIDE.U32 R246, R246, -0x2daee0ad, RZ ;  /* 0xd2511f53f6f67825 */ /* 0x000fc600078e00ff */
[----:B------:R-:W-:-:S05]  /*3750*/  SEL R0, R0, 0xfffffff0, !P0 ;  /* 0xfffffff000007807 */ /* 0x000fca0004000000 */
[----:B------:R-:W-:Y:S02]  /*3760*/  UIADD3 UR51, UPT, UPT, UR57, -0x4498517b, URZ ;  /* 0xbb67ae8539337890 */ /* 0x000fe4000fffe0ff */
[----:B------:R-:W-:Y:S02]  /*3770*/  UIADD3 UR56, UPT, UPT, UR58, -0x61c88647, URZ ;  /* 0x9e3779b93a387890 */ /* 0x000fe4000fffe0ff */
[----:B-1----:R-:W-:Y:S02]  /*3780*/  USHF.L.U32 UR11, UR11, 0x6, URZ ;  /* 0x000000060b0b7899 */ /* 0x002fe400080006ff */
[----:B------:R-:W-:Y:S02]  /*3790*/  UIADD3 UR48, UPT, UPT, UR58, 0x3c6ef372, URZ ;  /* 0x3c6ef3723a307890 */ /* 0x000fe4000fffe0ff */
[----:B------:R-:W-:Y:S02]  /*37a0*/  UIADD3 UR46, UPT, UPT, UR57, 0x76cf5d0a, URZ ;  /* 0x76cf5d0a392e7890 */ /* 0x000fe4000fffe0ff */
[----:B------:R-:W-:-:S02]  /*37b0*/  UIADD3 UR45, UPT, UPT, UR58, -0x255992d5, URZ ;  /* 0xdaa66d2b3a2d7890 */ /* 0x000fc4000fffe0ff */
[----:B------:R-:W-:Y:S02]  /*37c0*/  UIADD3 UR42, UPT, UPT, UR57, 0x32370b8f, URZ ;  /* 0x32370b8f392a7890 */ /* 0x000fe4000fffe0ff */
[----:B------:R-:W-:Y:S02]  /*37d0*/  UIADD3 UR41, UPT, UPT, UR58, 0x78dde6e4, URZ ;  /* 0x78dde6e43a297890 */ /* 0x000fe4000fffe0ff */
[----:B------:R-:W-:Y:S02]  /*37e0*/  UIADD3 UR24, UPT, UPT, UR57, -0x126145ec, URZ ;  /* 0xed9eba1439187890 */ /* 0x000fe4000fffe0ff */
[----:B------:R-:W-:Y:S02]  /*37f0*/  UIADD3 UR15, UPT, UPT, UR58, 0x1715609d, URZ ;  /* 0x1715609d3a0f7890 */ /* 0x000fe4000fffe0ff */
[----:B------:R-:W-:Y:S02]  /*3800*/  UIADD3 UR14, UPT, UPT, UR57, -0x56f99767, URZ ;  /* 0xa9066899390e7890 */ /* 0x000fe4000fffe0ff */
[----:B------:R-:W-:-:S02]  /*3810*/  UIADD3 UR13, UPT, UPT, UR58, -0x4ab325aa, URZ ;  /* 0xb54cda563a0d7890 */ /* 0x000fc4000fffe0ff */
[----:B------:R-:W-:-:S12]  /*3820*/  UIADD3 UR12, UPT, UPT, UR57, 0x646e171e, URZ ;  /* 0x646e171e390c7890 */ /* 0x000fd8000fffe0ff */
.L_x_979:
[----:B------:R-:W0:Y:S01]  /*3830*/  LDGDEPBAR ;  /* 0x00000000000079af */ /* 0x000e220000000000 */
[C---:B------:R-:W-:Y:S01]  /*3840*/  IMAD.IADD R0, R213.reuse, 0x1, R203 ;  /* 0x00000001d5007824 */ /* 0x040fe200078e02cb */
[----:B------:R-:W-:Y:S01]  /*3850*/  UIADD3 UR44, UPT, UPT, UR44, -0x40, URZ ;  /* 0xffffffc02c2c7890 */ /* 0x000fe2000fffe0ff */
[----:B------:R-:W-:Y:S05]  /*3860*/  IMAD.IADD R3, R213, 0x1, R204 ;  /* 0x00000001d5037824 */ /* 0x000fea00078e02cc */
[----:B------:R-:W2:Y:S01]  /*3870*/  LDL R219, [R1] ;  /* 0x0000000001db7983 */ /* 0x000ea20000100800 */
[----:B------:R-:W-:Y:S01]  /*3880*/  USHF.L.U32 UR5, UR36, 0x7, URZ ;  /* 0x0000000724057899 */ /* 0x000fe200080006ff */
[----:B------:R-:W-:Y:S01]  /*3890*/  SHF.R.U32.HI R220, RZ, 0x6, R217 ;  /* 0x00000006ffdc7819 */ /* 0x000fe200000116d9 */
[----:B------:R-:W-:Y:S01]  /*38a0*/  IMAD.IADD R2, R203, 0x1, R3 ;  /* 0x00000001cb027824 */ /* 0x000fe200078e0203 */
[----:B------:R-:W-:Y:S01]  /*38b0*/  UISETP.GE.AND UP0, UPT, UR44, UR50, UPT ;  /* 0x000000322c00728c */ /* 0x000fe2000bf06270 */
[----:B-----5:R-:W-:Y:S01]  /*38c0*/  FSETP.NEU.FTZ.AND P4, PT, R251, -INF , PT ;  /* 0xff800000fb00780b */ /* 0x020fe20003f9d000 */
[----:B------:R-:W-:Y:S01]  /*38d0*/  UIADD3 UR5, UPT, UPT, UR5, 0x80, URZ ;  /* 0x0000008005057890 */ /* 0x000fe2000fffe0ff */
[----:B------:R-:W-:Y:S01]  /*38e0*/  FSETP.NEU.FTZ.AND P6, PT, R250, -INF , PT ;  /* 0xff800000fa00780b */ /* 0x000fe20003fdd000 */
[----:B------:R-:W-:Y:S01]  /*38f0*/  UIADD3 UR43, UPT, UPT, UR43, -0x1, URZ ;  /* 0xffffffff2b2b7890 */ /* 0x000fe2000fffe0ff */
[----:B------:R-:W-:Y:S01]  /*3900*/  FSETP.NEU.FTZ.AND P5, PT, R249, -INF , PT ;  /* 0xff800000f900780b */ /* 0x000fe20003fbd000 */
[----:B------:R-:W-:Y:S06]  /*3910*/  UISETP.LT.AND UP0, UPT, UR5, UR33, UP0 ;  /* 0x000000210500728c */ /* 0x000fec0008701270 */
[----:B------:R-:W-:Y:S01]  /*3920*/  PLOP3.LUT P3, PT, PT, PT, UP0, 0x80, 0x8 ;  /* 0x000000000008781c */ /* 0x000fe20003f6f008 */
[----:B------:R-:W-:Y:S01]  /*3930*/  UISETP.GT.AND UP0, UPT, UR43, UR49, UPT ;  /* 0x000000312b00728c */ /* 0x000fe2000bf04270 */
[----:B------:R-:W-:Y:S04]  /*3940*/  DEPBAR.LE SB0, 0x0 ;  /* 0x000080000000791a */ /* 0x000fe80000000000 */
[----:B------:R-:W-:Y:S06]  /*3950*/  BAR.SYNC.DEFER_BLOCKING 0x0 ;  /* 0x0000000000007b1d */ /* 0x000fec0000010000 */
[----:B------:R-:W-:Y:S08]  /*3960*/  LDSM.16.M88.4 R32, [R213] ;  /* 0x00000000d520783b */ /* 0x000ff00000000200 */
[----:B------:R-:W1:Y:S08]  /*3970*/  LDSM.16.M88.4 R16, [R209+0xc000] ;  /* 0x00c00000d110783b */ /* 0x000e700000000200 */
[----:B------:R-:W3:Y:S08]  /*3980*/  LDSM.16.M88.4 R28, [R213+0x1000] ;  /* 0x00100000d51c783b */ /* 0x000ef00000000200 */
[----:B------:R-:W4:Y:S08]  /*3990*/  LDSM.16.M88.4 R164, [R209+0xc800] ;  /* 0x00c80000d1a4783b */ /* 0x000f300000000200 */
[----:B------:R-:W-:Y:S08]  /*39a0*/  LDSM.16.M88.4 R168, [R0] ;  /* 0x0000000000a8783b */ /* 0x000ff00000000200 */
[----:B------:R-:W4:Y:S01]  /*39b0*/  LDSM.16.M88.4 R172, [R211+0xc000] ;  /* 0x00c00000d3ac783b */ /* 0x000f220000000200 */
        /* <DEDUP_REMOVED lines=27> */
[----:B------:R-:W1:Y:S07]  /*3b70*/  LDSM.16.M88.4 R168, [R212+0xc800] ;  /* 0x00c80000d4a8783b */ /* 0x000e6e0000000200 */
[-C--:B------:R-:W-:Y:S01]  /*3b80*/  HMMA.16816.F32.BF16 R4, R184, R188.reuse, R4 ;  /* 0x000000bcb804723c */ /* 0x080fe20000041804 */
[----:B------:R-:W3:Y:S07]  /*3b90*/  LDSM.16.M88.4 R180, [R213+0x3000] ;  /* 0x00300000d5b4783b */ /* 0x000eee0000000200 */
[C---:B----4-:R-:W-:Y:S08]  /*3ba0*/  HMMA.16816.F32.BF16 R8, R192.reuse, R188, R8 ;  /* 0x000000bcc008723c */ /* 0x050ff00000041808 */
        /* <DEDUP_REMOVED lines=8> */
[----:B------:R-:W4:Y:S07]  /*3c30*/  LDSM.16.M88.4 R164, [R209+0x10800] ;  /* 0x01080000d1a4783b */ /* 0x000f2e0000000200 */
[-C--:B------:R-:W-:Y:S01]  /*3c40*/  HMMA.16816.F32.BF16 R4, R196, R200.reuse, R4 ;  /* 0x000000c8c404723c */ /* 0x080fe20000041804 */
[----:B------:R1:W2:Y:S07]  /*3c50*/  LDSM.16.M88.4 R184, [R0+0x2000] ;  /* 0x0020000000b8783b */ /* 0x0002ae0000000200 */
        /* <DEDUP_REMOVED lines=14> */
[C---:B---3--:R-:W-:Y:S08]  /*3d40*/  HMMA.16816.F32.BF16 R8, R180.reuse, R176, R8 ;  /* 0x000000b0b408723c */ /* 0x048ff00000041808 */
[-C--:B------:R-:W-:Y:S08]  /*3d50*/  HMMA.16816.F32.BF16 R12, R180, R178.reuse, R12 ;  /* 0x000000b2b40c723c */ /* 0x080ff0000004180c */
[C---:B------:R-:W-:Y:S01]  /*3d60*/  HMMA.16816.F32.BF16 R16, R172.reuse, R178, R16 ;  /* 0x000000b2ac10723c */ /* 0x040fe20000041810 */
[----:B------:R-:W-:Y:S03]  /*3d70*/  LDSM.16.M88.4 R176, [R2+0x3000] ;  /* 0x0030000002b0783b */ /* 0x000fe60000000200 */
[----:B----4-:R-:W-:Y:S04]  /*3d80*/  LOP3.LUT R3, R0, UR57, R247, 0x96, !PT ;  /* 0x0000003900037c12 */ /* 0x010fe8000f8e96f7 */
[-C--:B------:R-:W-:Y:S08]  /*3d90*/  HMMA.16816.F32.BF16 R20, R172, R164.reuse, R20 ;  /* 0x000000a4ac14723c */ /* 0x080ff00000041814 */
[C---:B------:R-:W-:Y:S08]  /*3da0*/  HMMA.16816.F32.BF16 R24, R180.reuse, R164, R24 ;  /* 0x000000a4b418723c */ /* 0x040ff00000041818 */
[-C--:B------:R-:W-:Y:S03]  /*3db0*/  HMMA.16816.F32.BF16 R28, R180, R166.reuse, R28 ;  /* 0x000000a6b41c723c */ /* 0x080fe6000004181c */
[C---:B------:R-:W-:Y:S05]  /*3dc0*/  IMAD.WIDE.U32 R182, R241.reuse, -0x326172a9, RZ ;  /* 0xcd9e8d57f1b67825 */ /* 0x040fea00078e00ff */
[----:B------:R-:W-:Y:S01]  /*3dd0*/  HMMA.16816.F32.BF16 R32, R172, R166, R32 ;  /* 0x000000a6ac20723c */ /* 0x000fe20000041820 */
[----:B------:R-:W3:Y:S07]  /*3de0*/  LDSM.16.M88.4 R164, [R210+0x10800] ;  /* 0x01080000d2a4783b */ /* 0x000eee0000000200 */
[-C--:B--2---:R-:W-:Y:S01]  /*3df0*/  HMMA.16816.F32.BF16 R4, R184, R188.reuse, R4 ;  /* 0x000000bcb804723c */ /* 0x084fe20000041804 */
[----:B------:R-:W-:Y:S07]  /*3e00*/  LDSM.16.M88.4 R172, [R212+0x10000] ;  /* 0x01000000d4ac783b */ /* 0x000fee0000000200 */
[C---:B------:R-:W-:Y:S04]  /*3e10*/  HMMA.16816.F32.BF16 R8, R192.reuse, R188, R8 ;  /* 0x000000bcc008723c */ /* 0x040fe80000041808 */
[----:B------:R-:W-:Y:S04]  /*3e20*/  VIADD R188, R241, 0x2 ;  /* 0x00000002f1bc7836 */ /* 0x000fe80000000000 */
[-C--:B------:R-:W-:Y:S03]  /*3e30*/  HMMA.16816.F32.BF16 R12, R192, R190.reuse, R12 ;  /* 0x000000bec00c723c */ /* 0x080fe6000004180c */
[----:B------:R-:W-:Y:S05]  /*3e40*/  IMAD.WIDE.U32 R188, R188, -0x326172a9, RZ ;  /* 0xcd9e8d57bcbc7825 */ /* 0x000fea00078e00ff */
[C---:B------:R-:W-:Y:S04]  /*3e50*/  HMMA.16816.F32.BF16 R16, R184.reuse, R190, R16 ;  /* 0x000000beb810723c */ /* 0x040fe80000041810 */
[C---:B------:R-:W-:Y:S01]  /*3e60*/  LOP3.LUT R190, R252.reuse, UR58, R183, 0x96, !PT ;  /* 0x0000003afcbe7c12 */ /* 0x040fe2000f8e96b7 */
[----:B------:R-:W-:Y:S01]  /*3e70*/  FMUL.FTZ R183, R251, 1.4426950216293334961 ;  /* 0x3fb8aa3bfbb77820 */ /* 0x000fe20000410000 */
[----:B------:R-:W-:Y:S02]  /*3e80*/  LOP3.LUT R180, R252, UR58, R189, 0x96, !PT ;  /* 0x0000003afcb47c12 */ /* 0x000fe4000f8e96bd */
[-C--:B-1----:R-:W-:Y:S03]  /*3e90*/  HMMA.16816.F32.BF16 R20, R184, R168.reuse, R20 ;  /* 0x000000a8b814723c */ /* 0x082fe60000041814 */
[----:B------:R-:W-:Y:S01]  /*3ea0*/  IMAD.WIDE.U32 R190, R190, -0x2daee0ad, RZ ;  /* 0xd2511f53bebe7825 */ /* 0x000fe200078e00ff */
[----:B------:R-:W-:Y:S02]  /*3eb0*/  FSEL R183, R183, RZ, P4 ;  /* 0x000000ffb7b77208 */ /* 0x000fe40002000000 */
[----:B------:R-:W-:Y:S01]  /*3ec0*/  FSETP.NEU.FTZ.AND P4, PT, R248, -INF , PT ;  /* 0xff800000f800780b */ /* 0x000fe20003f9d000 */
[----:B------:R-:W-:Y:S01]  /*3ed0*/  IMAD.WIDE.U32 R180, R180, -0x2daee0ad, RZ ;  /* 0xd2511f53b4b47825 */ /* 0x000fe200078e00ff */
[C---:B------:R-:W-:Y:S04]  /*3ee0*/  HMMA.16816.F32.BF16 R24, R192.reuse, R168, R24 ;  /* 0x000000a8c018723c */ /* 0x040fe80000041818 */
[----:B------:R-:W-:Y:S04]  /*3ef0*/  LOP3.LUT R189, R246, UR51, R181, 0x96, !PT ;  /* 0x00000033f6bd7c12 */ /* 0x000fe8000f8e96b5 */
[-C--:B------:R-:W-:Y:S08]  /*3f00*/  HMMA.16816.F32.BF16 R28, R192, R170.reuse, R28 ;  /* 0x000000aac01c723c */ /* 0x080ff0000004181c */
[----:B------:R-:W-:Y:S01]  /*3f10*/  HMMA.16816.F32.BF16 R32, R184, R170, R32 ;  /* 0x000000aab820723c */ /* 0x000fe20000041820 */
[----:B------:R1:W2:Y:S01]  /*3f20*/  LDSM.16.M88.4 R168, [R2+0x2000] ;  /* 0x0020000002a8783b */ /* 0x0002a20000000200 */
[----:B------:R-:W-:Y:S02]  /*3f30*/  IMAD.MOV.U32 R184, RZ, RZ, 0x18 ;  /* 0x00000018ffb87424 */ /* 0x000fe400078e00ff */
[----:B------:R-:W-:Y:S01]  /*3f40*/  LEA R186, R219, UR4, 0x1 ;  /* 0x00000004dbba7c11 */ /* 0x000fe2000f8e08ff */
[----:B------:R-:W-:Y:S02]  /*3f50*/  IMAD.SHL.U32 R219, R217, 0x2, RZ ;  /* 0x00000002d9db7824 */ /* 0x000fe400078e00ff */
[----:B------:R-:W-:Y:S01]  /*3f60*/  @!P3 VIADDMNMX R181, R235, -R184, UR33, PT ;  /* 0x00000021ebb5be46 */ /* 0x000fe2000b8009b8 */
[-C--:B------:R-:W-:Y:S05]  /*3f70*/  HMMA.16816.F32.BF16 R4, R196, R200.reuse, R4 ;  /* 0x000000c8c404723c */ /* 0x080fea0000041804 */
[C---:B------:R-:W-:Y:S02]  /*3f80*/  VIADD R0, R186.reuse, 0x20000 ;  /* 0x00020000ba007836 */ /* 0x040fe40000000000 */
[----:B------:R-:W-:Y:S01]  /*3f90*/  VIADD R185, R186, 0x20020 ;  /* 0x00020020bab97836 */ /* 0x000fe20000000000 */
[C---:B------:R-:W-:Y:S04]  /*3fa0*/  HMMA.16816.F32.BF16 R8, R204.reuse, R200, R8 ;  /* 0x000000c8cc08723c */ /* 0x040fe80000041808 */
[----:B------:R-:W-:Y:S01]  /*3fb0*/  @P2 VIADD R185, R0, 0xffffffe0 ;  /* 0xffffffe000b92836 */ /* 0x000fe20000000000 */
[----:B------:R-:W-:Y:S02]  /*3fc0*/  LOP3.LUT R200, R246, UR51, R191, 0x96, !PT ;  /* 0x00000033f6c87c12 */ /* 0x000fe4000f8e96bf */
[----:B------:R-:W-:Y:S01]  /*3fd0*/  @!P3 LOP3.LUT R0, R219, 0x6, RZ, 0xc0, !PT ;  /* 0x00000006db00b812 */ /* 0x000fe200078ec0ff */
[-C--:B------:R-:W-:Y:S03]  /*3fe0*/  HMMA.16816.F32.BF16 R12, R204, R202.reuse, R12 ;  /* 0x000000cacc0c723c */ /* 0x080fe6000004180c */
[----:B------:R-:W-:Y:S01]  /*3ff0*/  IMAD.WIDE.U32 R200, R200, -0x326172a9, RZ ;  /* 0xcd9e8d57c8c87825 */ /* 0x000fe200078e00ff */
[----:B------:R-:W-:Y:S03]  /*4000*/  SHF.R.U32.HI R219, RZ, 0x1, R217 ;  /* 0x00000001ffdb7819 */ /* 0x000fe600000116d9 */
[----:B-1----:R-:W-:Y:S01]  /*4010*/  IMAD.WIDE.U32 R2, R3, -0x326172a9, RZ ;  /* 0xcd9e8d5703027825 */ /* 0x002fe200078e00ff */
[C---:B------:R-:W-:Y:S03]  /*4020*/  HMMA.16816.F32.BF16 R16, R196.reuse, R202, R16 ;  /* 0x000000cac410723c */ /* 0x040fe60000041810 */
[----:B------:R-:W-:Y:S01]  /*4030*/  IMAD.MOV.U32 R202, RZ, RZ, 0x8 ;  /* 0x00000008ffca7424 */ /* 0x000fe200078e00ff */
[----:B------:R-:W-:Y:S01]  /*4040*/  LOP3.LUT R194, R2, UR48, R201, 0x96, !PT ;  /* 0x0000003002c27c12 */ /* 0x000fe2000f8e96c9 */
[----:B------:R-:W-:Y:S01]  /*4050*/  IMAD.MOV.U32 R203, RZ, RZ, 0x10 ;  /* 0x00000010ffcb7424 */ /* 0x000fe200078e00ff */
[----:B------:R-:W-:Y:S01]  /*4060*/  LOP3.LUT R192, R188, UR56, R3, 0x96, !PT ;  /* 0x00000038bcc07c12 */ /* 0x000fe2000f8e9603 */
[----:B------:R-:W-:Y:S01]  /*4070*/  IMAD.WIDE.U32 R188, R189, -0x326172a9, RZ ;  /* 0xcd9e8d57bdbc7825 */ /* 0x000fe200078e00ff */
[-C--:B---3--:R-:W-:Y:S03]  /*4080*/  HMMA.16816.F32.BF16 R20, R196, R164.reuse, R20 ;  /* 0x000000a4c414723c */ /* 0x088fe60000041814 */
[----:B------:R-:W-:Y:S01]  /*4090*/  SEL R203, R203, 0xfffffff0, !P0 ;  /* 0xfffffff0cbcb7807 */ /* 0x000fe20004000000 */
[----:B------:R-:W-:Y:S01]  /*40a0*/  IMAD.WIDE.U32 R194, R194, -0x2daee0ad, RZ ;  /* 0xd2511f53c2c27825 */ /* 0x000fe200078e00ff */
[----:B------:R-:W-:Y:S02]  /*40b0*/  LOP3.LUT R187, R2, UR48, R189, 0x96, !PT ;  /* 0x0000003002bb7c12 */ /* 0x000fe4000f8e96bd */
[----:B------:R-:W-:Y:S01]  /*40c0*/  @!P3 LOP3.LUT R0, R0, 0x1e0, R219, 0xf8, !PT ;  /* 0x000001e00000b812 */ /* 0x000fe200078ef8db */
[C---:B------:R-:W-:Y:S01]  /*40d0*/  HMMA.16816.F32.BF16 R24, R204.reuse, R164, R24 ;  /* 0x000000a4cc18723c */ /* 0x040fe20000041818 */
[----:B------:R-:W-:Y:S03]  /*40e0*/  IMAD.U32 R164, RZ, RZ, UR36 ;  /* 0x00000024ffa47e24 */ /* 0x000fe6000f8e00ff */
[----:B------:R-:W-:Y:S01]  /*40f0*/  LOP3.LUT R165, R182, UR56, R3, 0x96, !PT ;  /* 0x00000038b6a57c12 */ /* 0x000fe2000f8e9603 */
[----:B------:R-:W-:Y:S02]  /*4100*/  @!P3 IMAD R0, R164, 0x80, R0 ;  /* 0x00000080a400b824 */ /* 0x000fe400078e0200 */
[----:B------:R-:W-:Y:S01]  /*4110*/  FMUL.FTZ R2, R250, 1.4426950216293334961 ;  /* 0x3fb8aa3bfa027820 */ /* 0x000fe20000410000 */
[----:B------:R-:W-:Y:S01]  /*4120*/  IMAD.MOV.U32 R182, RZ, RZ, 0x20 ;  /* 0x00000020ffb67424 */ /* 0x000fe200078e00ff */
[-C--:B------:R-:W-:Y:S01]  /*4130*/  HMMA.16816.F32.BF16 R28, R204, R166.reuse, R28 ;  /* 0x000000a6cc1c723c */ /* 0x080fe2000004181c */
[----:B------:R-:W-:Y:S02]  /*4140*/  IMAD.MOV.U32 R204, RZ, RZ, 0x40 ;  /* 0x00000040ffcc7424 */ /* 0x000fe400078e00ff */
[----:B------:R-:W-:Y:S01]  /*4150*/  IMAD.WIDE.U32 R164, R165, -0x2daee0ad, RZ ;  /* 0xd2511f53a5a47825 */ /* 0x000fe200078e00ff */
[----:B------:R-:W-:Y:S02]  /*4160*/  @!P3 VIADDMNMX R182, R235, -R182, UR33, PT ;  /* 0x00000021ebb6be46 */ /* 0x000fe4000b8009b6 */
[----:B------:R-:W-:Y:S01]  /*4170*/  SEL R204, R204, 0xffffffc0, !P0 ;  /* 0xffffffc0cccc7807 */ /* 0x000fe20004000000 */
[----:B------:R-:W-:Y:S01]  /*4180*/  @!P3 VIADD R184, R0, 0x1 ;  /* 0x0000000100b8b836 */ /* 0x000fe20000000000 */
[----:B------:R-:W-:Y:S04]  /*4190*/  HMMA.16816.F32.BF16 R32, R196, R166, R32 ;  /* 0x000000a6c420723c */ /* 0x000fe80000041820 */
[----:B------:R-:W-:Y:S01]  /*41a0*/  LOP3.LUT R191, R190, UR46, R165, 0x96, !PT ;  /* 0x0000002ebebf7c12 */ /* 0x000fe2000f8e96a5 */
[----:B------:R-:W-:Y:S01]  /*41b0*/  IMAD.WIDE.U32 R192, R192, -0x2daee0ad, RZ ;  /* 0xd2511f53c0c07825 */ /* 0x000fe200078e00ff */
[----:B------:R-:W-:Y:S02]  /*41c0*/  LOP3.LUT R190, R164, UR42, R195, 0x96, !PT ;  /* 0x0000002aa4be7c12 */ /* 0x000fe4000f8e96c3 */
[-C--:B--2---:R-:W-:Y:S01]  /*41d0*/  HMMA.16816.F32.BF16 R4, R168, R172.reuse, R4 ;  /* 0x000000aca804723c */ /* 0x084fe20000041804 */
[----:B------:R-:W1:Y:S04]  /*41e0*/  LDSM.16.M88.4 R164, [R212+0x10800] ;  /* 0x01080000d4a4783b */ /* 0x000e680000000200 */
[----:B------:R-:W-:Y:S01]  /*41f0*/  LOP3.LUT R189, R180, UR46, R193, 0x96, !PT ;  /* 0x0000002eb4bd7c12 */ /* 0x000fe2000f8e96c1 */
[----:B------:R-:W-:Y:S01]  /*4200*/  FMUL.FTZ R180, R248, 1.4426950216293334961 ;  /* 0x3fb8aa3bf8b47820 */ /* 0x000fe20000410000 */
[----:B------:R-:W-:Y:S01]  /*4210*/  FMUL.FTZ R3, R249, 1.4426950216293334961 ;  /* 0x3fb8aa3bf9037820 */ /* 0x000fe20000410000 */
[C---:B------:R-:W-:Y:S04]  /*4220*/  HMMA.16816.F32.BF16 R8, R176.reuse, R172, R8 ;  /* 0x000000acb008723c */ /* 0x040fe80000041808 */
[----:B------:R-:W-:Y:S02]  /*4230*/  FSEL R172, R2, RZ, P6 ;  /* 0x000000ff02ac7208 */ /* 0x000fe40003000000 */
[----:B------:R-:W-:Y:S02]  /*4240*/  FSEL R2, R180, RZ, P4 ;  /* 0x000000ffb4027208 */ /* 0x000fe40002000000 */
[-C--:B------:R-:W-:Y:S03]  /*4250*/  HMMA.16816.F32.BF16 R12, R176, R174.reuse, R12 ;  /* 0x000000aeb00c723c */ /* 0x080fe6000004180c */
[C---:B------:R-:W-:Y:S02]  /*4260*/  @!P3 ISETP.GE.AND P4, PT, R0.reuse, R182, PT ;  /* 0x000000b60000b20c */ /* 0x040fe40003f86270 */
[-C--:B------:R-:W-:Y:S02]  /*4270*/  @!P3 ISETP.GE.AND P6, PT, R0, R181.reuse, PT ;  /* 0x000000b50000b20c */ /* 0x080fe40003fc6270 */
[----:B------:R-:W-:Y:S01]  /*4280*/  @!P3 FSEL R4, R4, -INF , !P4 ;  /* 0xff8000000404b808 */ /* 0x000fe20006000000 */
[C---:B------:R-:W-:Y:S04]  /*4290*/  HMMA.16816.F32.BF16 R16, R168.reuse, R174, R16 ;  /* 0x000000aea810723c */ /* 0x040fe80000041810 */
[----:B------:R-:W-:Y:S01]  /*42a0*/  @!P3 ISETP.GE.AND P4, PT, R184, R181, PT ;  /* 0x000000b5b800b20c */ /* 0x000fe20003f86270 */
[----:B------:R-:W-:Y:S01]  /*42b0*/  FFMA.FTZ R4, R4, UR10, -R183 ;  /* 0x0000000a04047c23 */ /* 0x000fe200080108b7 */
[C---:B------:R-:W-:Y:S01]  /*42c0*/  @!P3 VIMNMX R180, PT, PT, R235.reuse, UR33, PT ;  /* 0x00000021ebb4bc48 */ /* 0x040fe2000bfe0100 */
[C---:B------:R-:W-:Y:S01]  /*42d0*/  @!P3 VIADD R174, R0.reuse, 0x8 ;  /* 0x0000000800aeb836 */ /* 0x040fe20000000000 */
[----:B------:R-:W-:Y:S01]  /*42e0*/  @!P3 VIADDMNMX R173, R235, R202, UR33, PT ;  /* 0x00000021ebadbe46 */ /* 0x000fe2000b8001ca */
[----:B------:R-:W-:Y:S01]  /*42f0*/  @!P3 VIADD R175, R0, 0x9 ;  /* 0x0000000900afb836 */ /* 0x000fe20000000000 */
[----:B------:R-:W-:Y:S01]  /*4300*/  FSEL R3, R3, RZ, P5 ;  /* 0x000000ff03037208 */ /* 0x000fe20002800000 */
[----:B------:R-:W2:Y:S01]  /*4310*/  LDL R202, [R1+0x4] ;  /* 0x0000040001ca7983 */ /* 0x000ea20000100800 */
[----:B------:R-:W-:Y:S02]  /*4320*/  @!P3 FSEL R6, R6, -INF , !P6 ;  /* 0xff8000000606b808 */ /* 0x000fe40007000000 */
[----:B------:R-:W-:Y:S02]  /*4330*/  @!P3 FSEL R7, R7, -INF , !P4 ;  /* 0xff8000000707b808 */ /* 0x000fe40006000000 */
[C---:B------:R-:W-:Y:S01]  /*4340*/  @!P3 ISETP.GE.AND P5, PT, R184.reuse, R182, PT ;  /* 0x000000b6b800b20c */ /* 0x040fe20003fa6270 */
[-C--:B-1----:R-:W-:Y:S03]  /*4350*/  HMMA.16816.F32.BF16 R20, R168, R164.reuse, R20 ;  /* 0x000000a4a814723c */ /* 0x082fe60000041814 */
[-C--:B------:R-:W-:Y:S01]  /*4360*/  @!P3 ISETP.GE.AND P6, PT, R184, R180.reuse, PT ;  /* 0x000000b4b800b20c */ /* 0x080fe20003fc6270 */
[--C-:B------:R-:W-:Y:S01]  /*4370*/  FFMA.FTZ R6, R6, UR10, -R172.reuse ;  /* 0x0000000a06067c23 */ /* 0x100fe200080108ac */
[-C--:B------:R-:W-:Y:S01]  /*4380*/  @!P3 ISETP.GE.AND P4, PT, R184, R173.reuse, PT ;  /* 0x000000adb800b20c */ /* 0x080fe20003f86270 */
[----:B------:R-:W-:Y:S01]  /*4390*/  FFMA.FTZ R7, R7, UR10, -R172 ;  /* 0x0000000a07077c23 */ /* 0x000fe200080108ac */
[----:B------:R1:W3:Y:S01]  /*43a0*/  MUFU.EX2 R184, R4 ;  /* 0x0000000400b87308 */ /* 0x0002e20000000800 */
[C---:B------:R-:W-:Y:S04]  /*43b0*/  HMMA.16816.F32.BF16 R24, R176.reuse, R164, R24 ;  /* 0x000000a4b018723c */ /* 0x040fe80000041818 */
[----:B------:R-:W-:Y:S02]  /*43c0*/  @!P3 FSEL R5, R5, -INF , !P5 ;  /* 0xff8000000505b808 */ /* 0x000fe40006800000 */
[----:B------:R-:W-:Y:S03]  /*43d0*/  @!P3 FSEL R9, R9, -INF , !P6 ;  /* 0xff8000000909b808 */ /* 0x000fe60007000000 */
[----:B------:R-:W-:Y:S01]  /*43e0*/  MUFU.EX2 R229, R6 ;  /* 0x0000000600e57308 */ /* 0x000fe20000000800 */
[-C--:B------:R-:W-:Y:S03]  /*43f0*/  HMMA.16816.F32.BF16 R28, R176, R166.reuse, R28 ;  /* 0x000000a6b01c723c */ /* 0x080fe6000004181c */
[-C--:B------:R-:W-:Y:S01]  /*4400*/  @!P3 ISETP.GE.AND P6, PT, R174, R180.reuse, PT ;  /* 0x000000b4ae00b20c */ /* 0x080fe20003fc6270 */
[----:B------:R-:W-:Y:S01]  /*4410*/  FFMA.FTZ R9, R9, UR10, -R3 ;  /* 0x0000000a09097c23 */ /* 0x000fe20008010803 */
[----:B------:R-:W-:Y:S02]  /*4420*/  @!P3 ISETP.GE.AND P5, PT, R0, R180, PT ;  /* 0x000000b40000b20c */ /* 0x000fe40003fa6270 */
[----:B------:R-:W-:Y:S01]  /*4430*/  @!P3 FSEL R11, R11, -INF , !P4 ;  /* 0xff8000000b0bb808 */ /* 0x000fe20006000000 */
[----:B------:R-:W-:Y:S01]  /*4440*/  HMMA.16816.F32.BF16 R32, R168, R166, R32 ;  /* 0x000000a6a820723c */ /* 0x000fe20000041820 */
[----:B------:R-:W-:Y:S03]  /*4450*/  MUFU.EX2 R230, R9 ;  /* 0x0000000900e67308 */ /* 0x000fe60000000800 */
[----:B-1----:R-:W-:Y:S01]  /*4460*/  FFMA.FTZ R4, R5, UR10, -R183 ;  /* 0x0000000a05047c23 */ /* 0x002fe200080108b7 */
[----:B------:R-:W-:Y:S01]  /*4470*/  @!P3 FSEL R12, R12, -INF , !P6 ;  /* 0xff8000000c0cb808 */ /* 0x000fe20007000000 */
[----:B------:R-:W-:Y:S01]  /*4480*/  @!P3 VIADD R5, R0, 0x10 ;  /* 0x000000100005b836 */ /* 0x000fe20000000000 */
[-C--:B------:R-:W-:Y:S01]  /*4490*/  @!P3 ISETP.GE.AND P4, PT, R174, R173.reuse, PT ;  /* 0x000000adae00b20c */ /* 0x080fe20003f86270 */
[--C-:B------:R-:W-:Y:S03]  /*44a0*/  FFMA.FTZ R11, R11, UR10, -R2.reuse ;  /* 0x0000000a0b0b7c23 */ /* 0x100fe60008010802 */
[----:B------:R1:W4:Y:S01]  /*44b0*/  MUFU.EX2 R224, R4 ;  /* 0x0000000400e07308 */ /* 0x0003220000000800 */
[-C--:B------:R-:W-:Y:S01]  /*44c0*/  @!P3 ISETP.GE.AND P6, PT, R175, R173.reuse, PT ;  /* 0x000000adaf00b20c */ /* 0x080fe20003fc6270 */
[--C-:B------:R-:W-:Y:S01]  /*44d0*/  FFMA.FTZ R12, R12, UR10, -R3.reuse ;  /* 0x0000000a0c0c7c23 */ /* 0x100fe20008010803 */
[----:B------:R-:W-:Y:S01]  /*44e0*/  @!P3 FSEL R8, R8, -INF , !P5 ;  /* 0xff8000000808b808 */ /* 0x000fe20006800000 */
[----:B------:R-:W-:Y:S01]  /*44f0*/  IMAD.WIDE.U32 R166, R190, -0x326172a9, RZ ;  /* 0xcd9e8d57bea67825 */ /* 0x000fe200078e00ff */
[----:B------:R-:W-:Y:S02]  /*4500*/  @!P3 ISETP.GE.AND P5, PT, R0, R173, PT ;  /* 0x000000ad0000b20c */ /* 0x000fe40003fa6270 */
[----:B------:R-:W-:Y:S01]  /*4510*/  @!P3 FSEL R14, R14, -INF , !P4 ;  /* 0xff8000000e0eb808 */ /* 0x000fe20006000000 */
[----:B------:R-:W-:Y:S01]  /*4520*/  FFMA.FTZ R8, R8, UR10, -R3 ;  /* 0x0000000a08087c23 */ /* 0x000fe20008010803 */
[----:B------:R-:W-:Y:S01]  /*4530*/  @!P3 FSEL R15, R15, -INF , !P6 ;  /* 0xff8000000f0fb808 */ /* 0x000fe20007000000 */
[----:B------:R3:W4:Y:S01]  /*4540*/  MUFU.EX2 R231, R7 ;  /* 0x0000000700e77308 */ /* 0x0007220000000800 */
[-C--:B------:R-:W-:Y:S01]  /*4550*/  @!P3 ISETP.GE.AND P4, PT, R174, R181.reuse, PT ;  /* 0x000000b5ae00b20c */ /* 0x080fe20003f86270 */
[--C-:B------:R-:W-:Y:S01]  /*4560*/  FFMA.FTZ R14, R14, UR10, -R2.reuse ;  /* 0x0000000a0e0e7c23 */ /* 0x100fe20008010802 */
[----:B------:R-:W-:Y:S01]  /*4570*/  @!P3 ISETP.GE.AND P6, PT, R175, R182, PT ;  /* 0x000000b6af00b20c */ /* 0x000fe20003fc6270 */
[--C-:B------:R-:W-:Y:S01]  /*4580*/  FFMA.FTZ R15, R15, UR10, -R2.reuse ;  /* 0x0000000a0f0f7c23 */ /* 0x100fe20008010802 */
[----:B------:R-:W-:Y:S01]  /*4590*/  @!P3 FSEL R10, R10, -INF , !P5 ;  /* 0xff8000000a0ab808 */ /* 0x000fe20006800000 */
[----:B-1----:R-:W-:Y:S01]  /*45a0*/  @!P3 VIADD R4, R0, 0x11 ;  /* 0x000000110004b836 */ /* 0x002fe20000000000 */
[----:B------:R-:W-:Y:S03]  /*45b0*/  @!P3 ISETP.GE.AND P5, PT, R175, R180, PT ;  /* 0x000000b4af00b20c */ /* 0x000fe60003fa6270 */
[----:B------:R1:W4:Y:S01]  /*45c0*/  MUFU.EX2 R232, R8 ;  /* 0x0000000800e87308 */ /* 0x0003220000000800 */
[----:B------:R-:W-:Y:S01]  /*45d0*/  @!P3 FSEL R17, R17, -INF , !P6 ;  /* 0xff8000001111b808 */ /* 0x000fe20007000000 */
[----:B------:R-:W-:Y:S01]  /*45e0*/  FFMA.FTZ R10, R10, UR10, -R2 ;  /* 0x0000000a0a0a7c23 */ /* 0x000fe20008010802 */
[----:B------:R-:W-:Y:S02]  /*45f0*/  @!P3 FSEL R18, R18, -INF , !P4 ;  /* 0xff8000001212b808 */ /* 0x000fe40006000000 */
[-C--:B------:R-:W-:Y:S01]  /*4600*/  @!P3 ISETP.GE.AND P6, PT, R5, R182.reuse, PT ;  /* 0x000000b60500b20c */ /* 0x080fe20003fc6270 */
[--C-:B------:R-:W-:Y:S01]  /*4610*/  FFMA.FTZ R17, R17, UR10, -R183.reuse ;  /* 0x0000000a11117c23 */ /* 0x100fe200080108b7 */
[-C--:B------:R-:W-:Y:S03]  /*4620*/  @!P3 ISETP.GE.AND P4, PT, R4, R182.reuse, PT ;  /* 0x000000b60400b20c */ /* 0x080fe60003f86270 */
[----:B------:R4:W-:Y:S01]  /*4630*/  MUFU.EX2 R234, R10 ;  /* 0x0000000a00ea7308 */ /* 0x0009e20000000800 */
[----:B------:R-:W-:Y:S01]  /*4640*/  @!P3 FSEL R13, R13, -INF , !P5 ;  /* 0xff8000000d0db808 */ /* 0x000fe20006800000 */
[----:B---3--:R-:W-:Y:S01]  /*4650*/  IMAD.WIDE.U32 R6, R189, -0x326172a9, RZ ;  /* 0xcd9e8d57bd067825 */ /* 0x008fe200078e00ff */
[----:B------:R-:W-:Y:S02]  /*4660*/  @!P3 ISETP.GE.AND P5, PT, R174, R182, PT ;  /* 0x000000b6ae00b20c */ /* 0x000fe40003fa6270 */
[----:B------:R-:W-:Y:S01]  /*4670*/  @!P3 FSEL R20, R20, -INF , !P6 ;  /* 0xff8000001414b808 */ /* 0x000fe20007000000 */
[--C-:B------:R-:W-:Y:S01]  /*4680*/  FFMA.FTZ R18, R18, UR10, -R172.reuse ;  /* 0x0000000a12127c23 */ /* 0x100fe200080108ac */
[----:B------:R-:W-:Y:S03]  /*4690*/  @!P3 FSEL R21, R21, -INF , !P4 ;  /* 0xff8000001515b808 */ /* 0x000fe60006000000 */
[----:B------:R3:W-:Y:S01]  /*46a0*/  MUFU.EX2 R233, R11 ;  /* 0x0000000b00e97308 */ /* 0x0007e20000000800 */
[-C--:B------:R-:W-:Y:S01]  /*46b0*/  @!P3 ISETP.GE.AND P6, PT, R4, R181.reuse, PT ;  /* 0x000000b50400b20c */ /* 0x080fe20003fc6270 */
[----:B-1----:R-:W-:Y:S01]  /*46c0*/  IMAD.WIDE.U32 R8, R187, -0x2daee0ad, RZ ;  /* 0xd2511f53bb087825 */ /* 0x002fe200078e00ff */
[-C--:B------:R-:W-:Y:S02]  /*46d0*/  @!P3 ISETP.GE.AND P4, PT, R5, R180.reuse, PT ;  /* 0x000000b40500b20c */ /* 0x080fe40003f86270 */
[----:B------:R-:W-:Y:S01]  /*46e0*/  @!P3 FSEL R16, R16, -INF , !P5 ;  /* 0xff8000001010b808 */ /* 0x000fe20006800000 */
[--C-:B------:R-:W-:Y:S01]  /*46f0*/  FFMA.FTZ R20, R20, UR10, -R183.reuse ;  /* 0x0000000a14147c23 */ /* 0x100fe200080108b7 */
[----:B------:R-:W-:Y:S03]  /*4700*/  @!P3 ISETP.GE.AND P5, PT, R175, R181, PT ;  /* 0x000000b5af00b20c */ /* 0x000fe60003fa6270 */
[----:B------:R1:W1:Y:S01]  /*4710*/  MUFU.EX2 R228, R12 ;  /* 0x0000000c00e47308 */ /* 0x0002620000000800 */
        /* <DEDUP_REMOVED lines=11> */
[----:B------:R1:W-:Y:S01]  /*47d0*/  MUFU.EX2 R227, R14 ;  /* 0x0000000e00e37308 */ /* 0x0003e20000000800 */
[----:B------:R-:W-:Y:S01]  /*47e0*/  @!P3 FSEL R25, R25, -INF , !P6 ;  /* 0xff8000001919b808 */ /* 0x000fe20007000000 */
[--C-:B------:R-:W-:Y:S01]  /*47f0*/  FFMA.FTZ R19, R19, UR10, -R172.reuse ;  /* 0x0000000a13137c23 */ /* 0x100fe200080108ac */
[----:B------:R-:W-:Y:S01]  /*4800*/  @!P3 FSEL R22, R22, -INF , !P5 ;  /* 0xff8000001616b808 */ /* 0x000fe20006800000 */
[--C-:B------:R-:W-:Y:S01]  /*4810*/  FFMA.FTZ R24, R24, UR10, -R3.reuse ;  /* 0x0000000a18187c23 */ /* 0x100fe20008010803 */
[-C--:B------:R-:W-:Y:S01]  /*4820*/  @!P3 ISETP.GE.AND P5, PT, R5, R173.reuse, PT ;  /* 0x000000ad0500b20c */ /* 0x080fe20003fa6270 */
[----:B------:R-:W-:Y:S01]  /*4830*/  FFMA.FTZ R25, R25, UR10, -R3 ;  /* 0x0000000a19197c23 */ /* 0x000fe20008010803 */
[-C--:B------:R-:W-:Y:S03]  /*4840*/  @!P3 ISETP.GE.AND P6, PT, R4, R180.reuse, PT ;  /* 0x000000b40400b20c */ /* 0x080fe60003fc6270 */
[----:B------:R-:W-:Y:S01]  /*4850*/  MUFU.EX2 R226, R15 ;  /* 0x0000000f00e27308 */ /* 0x000fe20000000800 */
[----:B------:R-:W-:Y:S01]  /*4860*/  @!P3 FSEL R26, R26, -INF , !P5 ;  /* 0xff8000001a1ab808 */ /* 0x000fe20006800000 */
[----:B------:R-:W-:Y:S01]  /*4870*/  FFMA.FTZ R22, R22, UR10, -R172 ;  /* 0x0000000a16167c23 */ /* 0x000fe200080108ac */
[----:B------:R-:W-:Y:S01]  /*4880*/  @!P3 FSEL R28, R28, -INF , !P6 ;  /* 0xff8000001c1cb808 */ /* 0x000fe20007000000 */
[----:B------:R-:W-:Y:S01]  /*4890*/  IMAD.IADD R187, R186, 0x1, R203 ;  /* 0x00000001babb7824 */ /* 0x000fe200078e02cb */
[----:B------:R-:W-:Y:S01]  /*48a0*/  @!P3 ISETP.GE.AND P5, PT, R0, R180, PT ;  /* 0x000000b40000b20c */ /* 0x000fe20003fa6270 */
[--C-:B------:R-:W-:Y:S01]  /*48b0*/  FFMA.FTZ R26, R26, UR10, -R2.reuse ;  /* 0x0000000a1a1a7c23 */ /* 0x100fe20008010802 */
[-C--:B------:R-:W-:Y:S03]  /*48c0*/  @!P3 ISETP.GE.AND P6, PT, R0, R173.reuse, PT ;  /* 0x000000ad0000b20c */ /* 0x080fe60003fc6270 */
[----:B------:R-:W-:Y:S01]  /*48d0*/  MUFU.EX2 R201, R16 ;  /* 0x0000001000c97308 */ /* 0x000fe20000000800 */
[----:B------:R-:W-:Y:S01]  /*48e0*/  @!P3 FSEL R29, R29, -INF , !P5 ;  /* 0xff8000001d1db808 */ /* 0x000fe20006800000 */
[----:B------:R-:W-:Y:S01]  /*48f0*/  FFMA.FTZ R28, R28, UR10, -R3 ;  /* 0x0000000a1c1c7c23 */ /* 0x000fe20008010803 */
[----:B------:R-:W-:Y:S02]  /*4900*/  @!P3 FSEL R31, R31, -INF , !P6 ;  /* 0xff8000001f1fb808 */ /* 0x000fe40007000000 */
[----:B------:R-:W-:Y:S02]  /*4910*/  @!P3 FSEL R27, R27, -INF , !P4 ;  /* 0xff8000001b1bb808 */ /* 0x000fe40006000000 */
[C---:B------:R-:W-:Y:S03]  /*4920*/  @!P3 ISETP.GE.AND P4, PT, R4.reuse, R173, PT ;  /* 0x000000ad0400b20c */ /* 0x040fe60003f86270 */
[----:B------:R-:W-:Y:S01]  /*4930*/  MUFU.EX2 R198, R17 ;  /* 0x0000001100c67308 */ /* 0x000fe20000000800 */
[CC--:B------:R-:W-:Y:S01]  /*4940*/  @!P3 ISETP.GE.AND P5, PT, R4.reuse, R182.reuse, PT ;  /* 0x000000b60400b20c */ /* 0x0c0fe20003fa6270 */
[----:B------:R-:W-:Y:S01]  /*4950*/  FFMA.FTZ R27, R27, UR10, -R2 ;  /* 0x0000000a1b1b7c23 */ /* 0x000fe20008010802 */
[-C--:B------:R-:W-:Y:S01]  /*4960*/  @!P3 ISETP.GE.AND P6, PT, R4, R181.reuse, PT ;  /* 0x000000b50400b20c */ /* 0x080fe20003fc6270 */
[----:B------:R-:W-:Y:S01]  /*4970*/  IMAD.WIDE.U32 R4, R191, -0x326172a9, RZ ;  /* 0xcd9e8d57bf047825 */ /* 0x000fe200078e00ff */
[----:B----4-:R-:W-:Y:S02]  /*4980*/  LOP3.LUT R10, R192, UR42, R9, 0x96, !PT ;  /* 0x0000002ac00a7c12 */ /* 0x010fe4000f8e9609 */
[----:B------:R-:W-:Y:S03]  /*4990*/  LOP3.LUT R164, R188, UR45, R7, 0x96, !PT ;  /* 0x0000002dbca47c12 */ /* 0x000fe6000f8e9607 */
[----:B------:R-:W-:Y:S01]  /*49a0*/  MUFU.EX2 R221, R18 ;  /* 0x0000001200dd7308 */ /* 0x000fe20000000800 */
[----:B------:R-:W-:Y:S01]  /*49b0*/  LOP3.LUT R168, R4, UR41, R167, 0x96, !PT ;  /* 0x0000002904a87c12 */ /* 0x000fe2000f8e96a7 */
[----:B---3--:R-:W-:Y:S01]  /*49c0*/  IMAD.WIDE.U32 R10, R10, -0x326172a9, RZ ;  /* 0xcd9e8d570a0a7825 */ /* 0x008fe200078e00ff */
        /* <DEDUP_REMOVED lines=9> */
[----:B-1----:R-:W-:Y:S01]  /*4a60*/  LOP3.LUT R12, R6, UR41, R11, 0x96, !PT ;  /* 0x00000029060c7c12 */ /* 0x002fe2000f8e960b */
        /* <DEDUP_REMOVED lines=9> */
[----:B------:R-:W4:Y:S01]  /*4b00*/  MUFU.EX2 R195, R20 ;  /* 0x0000001400c37308 */ /* 0x000f220000000800 */
[----:B------:R-:W-:Y:S01]  /*4b10*/  @!P3 FSEL R34, R34, -INF , !P6 ;  /* 0xff8000002222b808 */ /* 0x000fe20007000000 */
[----:B------:R-:W-:Y:S01]  /*4b20*/  IMAD.WIDE.U32 R6, R6, -0x326172a9, RZ ;  /* 0xcd9e8d5706067825 */ /* 0x000fe200078e00ff */
[----:B------:R-:W-:Y:S02]  /*4b30*/  LOP3.LUT R166, R166, UR15, R5, 0x96, !PT ;  /* 0x0000000fa6a67c12 */ /* 0x000fe4000f8e9605 */
[----:B------:R-:W-:Y:S01]  /*4b40*/  @!P3 FSEL R35, R35, -INF , !P5 ;  /* 0xff8000002323b808 */ /* 0x000fe20006800000 */
[----:B------:R-:W-:Y:S01]  /*4b50*/  IMAD.WIDE.U32 R8, R8, -0x326172a9, RZ ;  /* 0xcd9e8d5708087825 */ /* 0x000fe200078e00ff */
[----:B------:R-:W-:Y:S03]  /*4b60*/  LOP3.LUT R7, R4, UR13, R7, 0x96, !PT ;  /* 0x0000000d04077c12 */ /* 0x000fe6000f8e9607 */
[----:B------:R-:W4:Y:S01]  /*4b70*/  MUFU.EX2 R193, R21 ;  /* 0x0000001500c17308 */ /* 0x000f220000000800 */
[----:B------:R-:W-:Y:S01]  /*4b80*/  PRMT R11, R6, 0x7770, RZ ;  /* 0x00007770060b7816 */ /* 0x000fe200000000ff */
[----:B------:R-:W-:Y:S01]  /*4b90*/  IMAD.WIDE.U32 R4, R164, -0x326172a9, RZ ;  /* 0xcd9e8d57a4047825 */ /* 0x000fe200078e00ff */
[----:B------:R-:W-:Y:S02]  /*4ba0*/  LOP3.LUT R165, R10, UR15, R9, 0x96, !PT ;  /* 0x0000000f0aa57c12 */ /* 0x000fe4000f8e9609 */
[----:B------:R-:W-:Y:S01]  /*4bb0*/  LOP3.LUT R9, R7, 0xffff, RZ, 0xc0, !PT ;  /* 0x0000ffff07097812 */ /* 0x000fe200078ec0ff */
[--C-:B------:R-:W-:Y:S01]  /*4bc0*/  FFMA.FTZ R32, R32, UR10, -R183.reuse ;  /* 0x0000000a20207c23 */ /* 0x100fe200080108b7 */
[C---:B------:R-:W-:Y:S03]  /*4bd0*/  PRMT R10, R6.reuse, 0x7771, RZ ;  /* 0x00007771060a7816 */ /* 0x040fe600000000ff */
[----:B------:R-:W4:Y:S01]  /*4be0*/  MUFU.EX2 R199, R23 ;  /* 0x0000001700c77308 */ /* 0x000f220000000800 */
[C---:B------:R-:W-:Y:S01]  /*4bf0*/  PRMT R14, R6.reuse, 0x7772, RZ ;  /* 0x00007772060e7816 */ /* 0x040fe200000000ff */
[----:B------:R-:W-:Y:S01]  /*4c00*/  FFMA.FTZ R183, R33, UR10, -R183 ;  /* 0x0000000a21b77c23 */ /* 0x000fe200080108b7 */
[----:B------:R-:W-:Y:S01]  /*4c10*/  PRMT R13, R6, 0x7773, RZ ;  /* 0x00007773060d7816 */ /* 0x000fe200000000ff */
[----:B------:R-:W-:Y:S01]  /*4c20*/  FFMA.FTZ R3, R29, UR10, -R3 ;  /* 0x0000000a1d037c23 */ /* 0x000fe20008010803 */
[----:B-1----:R-:W-:Y:S01]  /*4c30*/  LOP3.LUT R0, R8, UR13, R5, 0x96, !PT ;  /* 0x0000000d08007c12 */ /* 0x002fe2000f8e9605 */
[--C-:B------:R-:W-:Y:S01]  /*4c40*/  FFMA.FTZ R34, R34, UR10, -R172.reuse ;  /* 0x0000000a22227c23 */ /* 0x100fe200080108ac */
[----:B------:R-:W-:Y:S03]  /*4c50*/  LOP3.LUT R6, R7, 0xff, RZ, 0xc0, !PT ;  /* 0x000000ff07067812 */ /* 0x000fe600078ec0ff */
[----:B------:R-:W-:Y:S01]  /*4c60*/  MUFU.EX2 R207, R25 ;  /* 0x0000001900cf7308 */ /* 0x000fe20000000800 */
[----:B------:R-:W-:Y:S01]  /*4c70*/  SHF.R.U32.HI R5, RZ, 0x8, R9 ;  /* 0x00000008ff057819 */ /* 0x000fe20000011609 */
[----:B------:R-:W-:Y:S01]  /*4c80*/  FFMA.FTZ R172, R35, UR10, -R172 ;  /* 0x0000000a23ac7c23 */ /* 0x000fe200080108ac */
[----:B------:R-:W-:Y:S01]  /*4c90*/  ISETP.LE.U32.AND P4, PT, R6, UR9, PT ;  /* 0x0000000906007c0c */ /* 0x000fe2000bf83070 */
[--C-:B------:R-:W-:Y:S01]  /*4ca0*/  FFMA.FTZ R30, R30, UR10, -R2.reuse ;  /* 0x0000000a1e1e7c23 */ /* 0x100fe20008010802 */
[----:B------:R-:W-:Y:S01]  /*4cb0*/  LOP3.LUT R5, R5, 0xffff, RZ, 0xc0, !PT ;  /* 0x0000ffff05057812 */ /* 0x000fe200078ec0ff */
[----:B------:R-:W-:Y:S01]  /*4cc0*/  FFMA.FTZ R2, R31, UR10, -R2 ;  /* 0x0000000a1f027c23 */ /* 0x000fe20008010802 */
[----:B------:R-:W-:Y:S03]  /*4cd0*/  PRMT R6, R7, 0x7632, R6 ;  /* 0x0000763207067816 */ /* 0x000fe60000000006 */
[----:B------:R-:W1:Y:S01]  /*4ce0*/  MUFU.EX2 R205, R22 ;  /* 0x0000001600cd7308 */ /* 0x000e620000000800 */
        /* <DEDUP_REMOVED lines=9> */
[----:B------:R-:W-:Y:S01]  /*4d80*/  @!P6 FADD.FTZ R224, -R224, -RZ ;  /* 0x800000ffe0e0e221 */ /* 0x000fe20000010100 */
[----:B------:R-:W-:Y:S02]  /*4d90*/  ISETP.LE.U32.AND P5, PT, R7, UR9, PT ;  /* 0x0000000907007c0c */ /* 0x000fe4000bfa3070 */
[----:B------:R-:W-:Y:S03]  /*4da0*/  ISETP.LE.U32.AND P4, PT, R6, UR9, PT ;  /* 0x0000000906007c0c */ /* 0x000fe6000bf83070 */
[----:B------:R-:W1:Y:S01]  /*4db0*/  MUFU.EX2 R219, R24 ;  /* 0x0000001800db7308 */ /* 0x000e620000000800 */
        /* <DEDUP_REMOVED lines=13> */
[----:B------:R-:W1:Y:S01]  /*4e90*/  MUFU.EX2 R222, R27 ;  /* 0x0000001b00de7308 */ /* 0x000e620000000800 */
[----:B------:R-:W-:Y:S01]  /*4ea0*/  ISETP.LE.U32.AND P5, PT, R5, UR9, PT ;  /* 0x0000000905007c0c */ /* 0x000fe2000bfa3070 */
[----:B------:R-:W-:Y:S01]  /*4eb0*/  @!P6 FADD.FTZ R230, -R230, -RZ ;  /* 0x800000ffe6e6e221 */ /* 0x000fe20000010100 */
[----:B------:R-:W-:Y:S02]  /*4ec0*/  PRMT R0, R4, 0x7771, RZ ;  /* 0x0000777104007816 */ /* 0x000fe400000000ff */
[----:B------:R-:W-:Y:S02]  /*4ed0*/  LOP3.LUT R7, R168, UR12, R7, 0x96, !PT ;  /* 0x0000000ca8077c12 */ /* 0x000fe4000f8e9607 */
[----:B------:R-:W-:Y:S01]  /*4ee0*/  ISETP.GT.U32.AND P6, PT, R0, UR9, PT ;  /* 0x0000000900007c0c */ /* 0x000fe2000bfc4070 */
[----:B------:R-:W-:Y:S01]  /*4ef0*/  @!P3 FADD.FTZ R228, -R228, -RZ ;  /* 0x800000ffe4e4b221 */ /* 0x000fe20000010100 */
[C---:B------:R-:W-:Y:S01]  /*4f00*/  PRMT R0, R4.reuse, 0x7772, RZ ;  /* 0x0000777204007816 */ /* 0x040fe200000000ff */
[----:B------:R-:W-:Y:S01]  /*4f10*/  MUFU.EX2 R192, R3 ;  /* 0x0000000300c07308 */ /* 0x000fe20000000800 */
        /* <DEDUP_REMOVED lines=8> */
[----:B------:R-:W-:Y:S01]  /*4fa0*/  LOP3.LUT R8, R7, 0xff, RZ, 0xc0, !PT ;  /* 0x000000ff07087812 */ /* 0x000fe200078ec0ff */
        /* <DEDUP_REMOVED lines=16> */
[----:B----4-:R-:W-:Y:S01]  /*50b0*/  @!P3 FADD.FTZ R195, -R195, -RZ ;  /* 0x800000ffc3c3b221 */ /* 0x010fe20000010100 */
        /* <DEDUP_REMOVED lines=8> */
[----:B------:R-:W4:Y:S01]  /*5140*/  MUFU.EX2 R191, R34 ;  /* 0x0000002200bf7308 */ /* 0x000f220000000800 */
[----:B------:R-:W-:Y:S01]  /*5150*/  ISETP.LE.U32.AND P4, PT, R7, UR9, PT ;  /* 0x0000000907007c0c */ /* 0x000fe2000bf83070 */
[----:B------:R-:W-:Y:S01]  /*5160*/  @!P6 FADD.FTZ R193, -R193, -RZ ;  /* 0x800000ffc1c1e221 */ /* 0x000fe20000010100 */
[C---:B------:R-:W-:Y:S02]  /*5170*/  LOP3.LUT R7, R0.reuse, 0xff, RZ, 0xc0, !PT ;  /* 0x000000ff00077812 */ /* 0x040fe400078ec0ff */
[----:B------:R-:W-:Y:S02]  /*5180*/  LOP3.LUT R5, R5, 0xffff, RZ, 0xc0, !PT ;  /* 0x0000ffff05057812 */ /* 0x000fe400078ec0ff */
[----:B------:R-:W-:Y:S03]  /*5190*/  ISETP.LE.U32.AND P3, PT, R7, UR9, PT ;  /* 0x0000000907007c0c */ /* 0x000fe6000bf63070 */
[----:B------:R-:W2:Y:S01]  /*51a0*/  MUFU.EX2 R194, R28 ;  /* 0x0000001c00c27308 */ /* 0x000ea20000000800 */
[----:B------:R-:W-:Y:S02]  /*51b0*/  ISETP.LE.U32.AND P6, PT, R5, UR9, PT ;  /* 0x0000000905007c0c */ /* 0x000fe4000bfc3070 */
[----:B------:R-:W-:Y:S01]  /*51c0*/  PRMT R7, R0, 0x7632, R7 ;  /* 0x0000763200077816 */ /* 0x000fe20000000007 */
[----:B------:R-:W-:Y:S01]  /*51d0*/  @!P5 FADD.FTZ R199, -R199, -RZ ;  /* 0x800000ffc7c7d221 */ /* 0x000fe20000010100 */
[----:B------:R-:W-:Y:S01]  /*51e0*/  SHF.R.U32.HI R5, RZ, 0x18, R0 ;  /* 0x00000018ff057819 */ /* 0x000fe20000011600 */
[----:B-1----:R-:W-:Y:S01]  /*51f0*/  @!P4 FADD.FTZ R205, -R205, -RZ ;  /* 0x800000ffcdcdc221 */ /* 0x002fe20000010100 */
[----:B------:R-:W-:Y:S03]  /*5200*/  LOP3.LUT R0, R7, 0xff, RZ, 0xc0, !PT ;  /* 0x000000ff07007812 */ /* 0x000fe600078ec0ff */
[----:B------:R-:W1:Y:S01]  /*5210*/  MUFU.EX2 R197, R30 ;  /* 0x0000001e00c57308 */ /* 0x000e620000000800 */
[----:B------:R-:W-:Y:S02]  /*5220*/  ISETP.LE.U32.AND P4, PT, R5, UR9, PT ;  /* 0x0000000905007c0c */ /* 0x000fe4000bf83070 */
[----:B------:R-:W-:Y:S01]  /*5230*/  ISETP.LE.U32.AND P5, PT, R0, UR9, PT ;  /* 0x0000000900007c0c */ /* 0x000fe2000bfa3070 */
[----:B------:R-:W-:Y:S01]  /*5240*/  @!P3 FADD.FTZ R219, -R219, -RZ ;  /* 0x800000ffdbdbb221 */ /* 0x000fe20000010100 */
[C---:B------:R-:W-:Y:S01]  /*5250*/  PRMT R0, R6.reuse, 0x7771, RZ ;  /* 0x0000777106007816 */ /* 0x040fe200000000ff */
[----:B------:R-:W-:Y:S01]  /*5260*/  @!P6 FADD.FTZ R207, -R207, -RZ ;  /* 0x800000ffcfcfe221 */ /* 0x000fe20000010100 */
[----:B------:R-:W-:Y:S02]  /*5270*/  PRMT R5, R6, 0x7770, RZ ;  /* 0x0000777006057816 */ /* 0x000fe400000000ff */
[----:B------:R-:W-:Y:S02]  /*5280*/  ISETP.GT.U32.AND P6, PT, R0, UR9, PT ;  /* 0x0000000900007c0c */ /* 0x000fe4000bfc4070 */
[----:B------:R-:W-:Y:S02]  /*5290*/  PRMT R0, R4, 0x7771, RZ ;  /* 0x0000777104007816 */ /* 0x000fe400000000ff */
[----:B------:R-:W-:Y:S01]  /*52a0*/  PRMT R7, R6, 0x7772, RZ ;  /* 0x0000777206077816 */ /* 0x000fe200000000ff */
[----:B------:R-:W-:Y:S01]  /*52b0*/  @!P4 FADD.FTZ R222, -R222, -RZ ;  /* 0x800000ffdedec221 */ /* 0x000fe20000010100 */
[----:B------:R-:W-:Y:S01]  /*52c0*/  PRMT R6, R6, 0x7773, RZ ;  /* 0x0000777306067816 */ /* 0x000fe200000000ff */
[----:B------:R-:W-:Y:S01]  /*52d0*/  @!P5 FADD.FTZ R223, -R223, -RZ ;  /* 0x800000ffdfdfd221 */ /* 0x000fe20000010100 */
[----:B------:R-:W-:Y:S02]  /*52e0*/  ISETP.GT.U32.AND P5, PT, R7, UR9, PT ;  /* 0x0000000907007c0c */ /* 0x000fe4000bfa4070 */
[----:B------:R-:W-:Y:S02]  /*52f0*/  ISETP.LE.U32.AND P3, PT, R5, UR9, PT ;  /* 0x0000000905007c0c */ /* 0x000fe4000bf63070 */
[----:B------:R-:W-:Y:S01]  /*5300*/  ISETP.GT.U32.AND P4, PT, R6, UR9, PT ;  /* 0x0000000906007c0c */ /* 0x000fe2000bf84070 */
[----:B------:R-:W-:Y:S01]  /*5310*/  @P6 FADD.FTZ R189, -R189, -RZ ;  /* 0x800000ffbdbd6221 */ /* 0x000fe20000010100 */
[----:B------:R-:W-:Y:S02]  /*5320*/  ISETP.GT.U32.AND P6, PT, R0, UR9, PT ;  /* 0x0000000900007c0c */ /* 0x000fe4000bfc4070 */
[----:B------:R-:W-:Y:S02]  /*5330*/  F2FP.RELU.BF16.F32.PACK_AB R0, R231, R229 ;  /* 0x000000e5e700723e */ /* 0x000fe400000018ff */
[C---:B------:R-:W-:Y:S02]  /*5340*/  PRMT R6, R4.reuse, 0x7770, RZ ;  /* 0x0000777004067816 */ /* 0x040fe400000000ff */
[C---:B------:R-:W-:Y:S01]  /*5350*/  PRMT R7, R4.reuse, 0x7772, RZ ;  /* 0x0000777204077816 */ /* 0x040fe200000000ff */
[----:B------:R1:W-:Y:S01]  /*5360*/  STS [R186+0x20400], R0 ;  /* 0x02040000ba007388 */ /* 0x0003e20000000800 */
[----:B------:R-:W-:Y:S01]  /*5370*/  PRMT R5, R4, 0x7773, RZ ;  /* 0x0000777304057816 */ /* 0x000fe200000000ff */
[----:B---3--:R-:W-:Y:S01]  /*5380*/  @!P3 FADD.FTZ R188, -R188, -RZ ;  /* 0x800000ffbcbcb221 */ /* 0x008fe20000010100 */
[----:B------:R-:W-:Y:S01]  /*5390*/  F2FP.RELU.BF16.F32.PACK_AB R4, R224, R184 ;  /* 0x000000b8e004723e */ /* 0x000fe200000018ff */
[----:B------:R-:W-:Y:S01]  /*53a0*/  @P4 FADD.FTZ R190, -R190, -RZ ;  /* 0x800000ffbebe4221 */ /* 0x000fe20000010100 */
[----:B------:R-:W-:Y:S01]  /*53b0*/  F2FP.RELU.BF16.F32.PACK_AB R3, R198, R201 ;  /* 0x000000c9c603723e */ /* 0x000fe200000018ff */
[----:B----4-:R-:W-:Y:S01]  /*53c0*/  @P5 FADD.FTZ R191, -R191, -RZ ;  /* 0x800000ffbfbf5221 */ /* 0x010fe20000010100 */
[----:B------:R-:W-:Y:S01]  /*53d0*/  ISETP.GT.U32.AND P4, PT, R5, UR9, PT ;  /* 0x0000000905007c0c */ /* 0x000fe2000bf84070 */
[----:B------:R3:W-:Y:S01]  /*53e0*/  STS [R186+0x20000], R4 ;  /* 0x02000004ba007388 */ /* 0x0007e20000000800 */
[----:B------:R-:W-:Y:S01]  /*53f0*/  F2FP.RELU.BF16.F32.PACK_AB R5, R230, R232 ;  /* 0x000000e8e605723e */ /* 0x000fe200000018ff */
[----:B------:R-:W-:Y:S01]  /*5400*/  @P6 FADD.FTZ R192, -R192, -RZ ;  /* 0x800000ffc0c06221 */ /* 0x000fe20000010100 */
[----:B------:R-:W-:Y:S01]  /*5410*/  ISETP.LE.U32.AND P3, PT, R6, UR9, PT ;  /* 0x0000000906007c0c */ /* 0x000fe2000bf63070 */
[----:B------:R4:W-:Y:S01]  /*5420*/  STS [R187+0x20000], R3 ;  /* 0x02000003bb007388 */ /* 0x0009e20000000800 */
[----:B------:R-:W-:Y:S02]  /*5430*/  F2FP.RELU.BF16.F32.PACK_AB R6, R225, R228 ;  /* 0x000000e4e106723e */ /* 0x000fe400000018ff */
[----:B------:R-:W-:Y:S02]  /*5440*/  F2FP.RELU.BF16.F32.PACK_AB R2, R189, R188 ;  /* 0x000000bcbd02723e */ /* 0x000fe400000018ff */
[----:B------:R-:W-:Y:S01]  /*5450*/  ISETP.GT.U32.AND P5, PT, R7, UR9, PT ;  /* 0x0000000907007c0c */ /* 0x000fe2000bfa4070 */
[----:B------:R-:W-:Y:S01]  /*5460*/  IMAD.MOV.U32 R7, RZ, RZ, 0x20 ;  /* 0x00000020ff077424 */ /* 0x000fe200078e00ff */
[----:B------:R-:W-:Y:S01]  /*5470*/  LEA R200, R215, UR4, 0x1 ;  /* 0x00000004d7c87c11 */ /* 0x000fe2000f8e08ff */
[----:B------:R-:W-:Y:S01]  /*5480*/  @P4 FADD.FTZ R196, -R196, -RZ ;  /* 0x800000ffc4c44221 */ /* 0x000fe20000010100 */
[----:B--2---:R-:W-:Y:S02]  /*5490*/  LEA R209, R202, UR4, 0x1 ;  /* 0x00000004cad17c11 */ /* 0x004fe4000f8e08ff */
[----:B------:R-:W-:Y:S01]  /*54a0*/  FSETP.GE.FTZ.AND P4, PT, R224, RZ, PT ;  /* 0x000000ffe000720b */ /* 0x000fe20003f96000 */
[----:B------:R-:W-:Y:S01]  /*54b0*/  @!P3 FADD.FTZ R194, -R194, -RZ ;  /* 0x800000ffc2c2b221 */ /* 0x000fe20000010100 */
[----:B-1----:R-:W-:Y:S01]  /*54c0*/  F2FP.RELU.BF16.F32.PACK_AB R0, R220, R221 ;  /* 0x000000dddc00723e */ /* 0x002fe200000018ff */
[----:B------:R-:W-:Y:S01]  /*54d0*/  IMAD.IADD R210, R204, 0x1, R209 ;  /* 0x00000001ccd27824 */ /* 0x000fe200078e02d1 */
[----:B------:R-:W-:Y:S03]  /*54e0*/  FSETP.GE.FTZ.AND P6, PT, R198, RZ, PT ;  /* 0x000000ffc600720b */ /* 0x000fe60003fd6000 */
[----:B------:R1:W-:Y:S01]  /*54f0*/  STS [R187+0x20400], R0 ;  /* 0x02040000bb007388 */ /* 0x0003e20000000800 */
[----:B------:R-:W-:Y:S01]  /*5500*/  @P5 FADD.FTZ R197, -R197, -RZ ;  /* 0x800000ffc5c55221 */ /* 0x000fe20000010100 */
[----:B------:R-:W-:Y:S02]  /*5510*/  FSETP.GE.FTZ.AND P5, PT, R195, RZ, PT ;  /* 0x000000ffc300720b */ /* 0x000fe40003fb6000 */
[----:B---3--:R-:W-:Y:S01]  /*5520*/  F2FP.RELU.BF16.F32.PACK_AB R4, R233, R234 ;  /* 0x000000eae904723e */ /* 0x008fe200000018ff */
[----:B------:R2:W-:Y:S01]  /*5530*/  STS [R186+0x21000], R5 ;  /* 0x02100005ba007388 */ /* 0x0005e20000000800 */
[----:B----4-:R-:W-:Y:S03]  /*5540*/  F2FP.RELU.BF16.F32.PACK_AB R3, R199, R205 ;  /* 0x000000cdc703723e */ /* 0x010fe600000018ff */
[----:B------:R3:W-:Y:S04]  /*5550*/  STS [R186+0x21400], R4 ;  /* 0x02140004ba007388 */ /* 0x0007e80000000800 */
[----:B------:R-:W-:Y:S01]  /*5560*/  STS [R187+0x21000], R6 ;  /* 0x02100006bb007388 */ /* 0x000fe20000000800 */
[----:B-1----:R-:W-:Y:S01]  /*5570*/  IMAD.IADD R0, R203, 0x1, R185 ;  /* 0x00000001cb007824 */ /* 0x002fe200078e02b9 */
[----:B------:R-:W-:Y:S02]  /*5580*/  SEL R203, R7, 0xffffffe0, !P1 ;  /* 0xffffffe007cb7807 */ /* 0x000fe40004800000 */
[----:B--2---:R-:W-:Y:S03]  /*5590*/  F2FP.RELU.BF16.F32.PACK_AB R5, R226, R227 ;  /* 0x000000e3e205723e */ /* 0x004fe600000018ff */
[----:B------:R-:W-:Y:S02]  /*55a0*/  IMAD.IADD R202, R200, 0x1, R203 ;  /* 0x00000001c8ca7824 */ /* 0x000fe400078e02cb */
[----:B------:R-:W-:Y:S01]  /*55b0*/  IMAD.IADD R211, R203, 0x1, R209 ;  /* 0x00000001cbd37824 */ /* 0x000fe200078e02d1 */
[----:B---3--:R-:W-:Y:S01]  /*55c0*/  F2FP.RELU.BF16.F32.PACK_AB R4, R193, R195 ;  /* 0x000000c3c104723e */ /* 0x008fe200000018ff */
[----:B------:R-:W-:Y:S01]  /*55d0*/  STS [R187+0x21400], R5 ;  /* 0x02140005bb007388 */ /* 0x000fe20000000800 */
[----:B------:R-:W-:Y:S03]  /*55e0*/  IMAD.IADD R212, R203, 0x1, R210 ;  /* 0x00000001cbd47824 */ /* 0x000fe600078e02d2 */
[----:B------:R1:W-:Y:S04]  /*55f0*/  STS [R185], R4 ;  /* 0x00000004b9007388 */ /* 0x0003e80000000800 */
[----:B------:R2:W-:Y:S04]  /*5600*/  STS [R185+0x400], R3 ;  /* 0x00040003b9007388 */ /* 0x0005e80000000800 */
[----:B------:R3:W-:Y:S01]  /*5610*/  STS [R0], R2 ;  /* 0x0000000200007388 */ /* 0x0007e20000000800 */
[----:B-1----:R-:W-:Y:S02]  /*5620*/  F2FP.RELU.BF16.F32.PACK_AB R4, R222, R223 ;  /* 0x000000dfde04723e */ /* 0x002fe400000018ff */
[----:B--2---:R-:W-:Y:S02]  /*5630*/  F2FP.RELU.BF16.F32.PACK_AB R3, R207, R219 ;  /* 0x000000dbcf03723e */ /* 0x004fe400000018ff */
[----:B---3--:R-:W-:Y:S05]  /*5640*/  F2FP.RELU.BF16.F32.PACK_AB R2, R190, R191 ;  /* 0x000000bfbe02723e */ /* 0x008fea00000018ff */
[----:B------:R1:W-:Y:S04]  /*5650*/  STS [R0+0x400], R2 ;  /* 0x0004000200007388 */ /* 0x0003e80000000800 */
[----:B------:R2:W-:Y:S04]  /*5660*/  STS [R185+0x1000], R3 ;  /* 0x00100003b9007388 */ /* 0x0005e80000000800 */
[----:B------:R-:W-:Y:S01]  /*5670*/  STS [R185+0x1400], R4 ;  /* 0x00140004b9007388 */ /* 0x000fe20000000800 */
[----:B-1----:R-:W-:Y:S02]  /*5680*/  F2FP.RELU.BF16.F32.PACK_AB R2, R196, R197 ;  /* 0x000000c5c402723e */ /* 0x002fe400000018ff */
[----:B--2---:R-:W-:Y:S03]  /*5690*/  F2FP.RELU.BF16.F32.PACK_AB R3, R192, R194 ;  /* 0x000000c2c003723e */ /* 0x004fe600000018ff */
        /* <DEDUP_REMOVED lines=98> */
[----:B------:R1:W4:Y:S03]  /*5cc0*/  LDSM.16.M88.4 R172, [R2+0xb000] ;  /* 0x00b0000002ac783b */ /* 0x0003260000000200 */
        /* <DEDUP_REMOVED lines=17> */
[-C--:B------:R-:W-:Y:S10]  /*5de0*/  FSEL R0, R0, R177.reuse, P3 ;  /* 0x000000b100007208 */ /* 0x080ff40001800000 */
[----:B------:R-:W-:Y:S01]  /*5df0*/  FADD.FTZ R32, -R177, R32 ;  /* 0x00000020b1207221 */ /* 0x000fe20000010100 */
[----:B------:R-:W-:Y:S01]  /*5e00*/  FSETP.GE.FTZ.AND P3, PT, R201, RZ, PT ;  /* 0x000000ffc900720b */ /* 0x000fe20003f76000 */
[----:B---3--:R-:W-:Y:S01]  /*5e10*/  FADD.FTZ R6, -R176, R6 ;  /* 0x00000006b0067221 */ /* 0x008fe20000010100 */
[-C--:B------:R-:W-:Y:S01]  /*5e20*/  FSEL R165, R5, R177.reuse, P4 ;  /* 0x000000b105a57208 */ /* 0x080fe20002000000 */
[----:B------:R-:W-:Y:S01]  /*5e30*/  FMUL.FTZ R178, R184, R0 ;  /* 0x00000000b8b27220 */ /* 0x000fe20000410000 */
[----:B------:R-:W-:Y:S01]  /*5e40*/  FSETP.GE.FTZ.AND P4, PT, R193, RZ, PT ;  /* 0x000000ffc100720b */ /* 0x000fe20003f96000 */
[----:B------:R-:W-:Y:S01]  /*5e50*/  IMAD.SHL.U32 R184, R217, 0x40, RZ ;  /* 0x00000040d9b87824 */ /* 0x000fe200078e00ff */
[----:B------:R-:W-:Y:S01]  /*5e60*/  FSEL R17, R164, R177, P3 ;  /* 0x000000b1a4117208 */ /* 0x000fe20001800000 */
[----:B------:R-:W-:Y:S01]  /*5e70*/  FADD.FTZ R5, -R177, R20 ;  /* 0x00000014b1057221 */ /* 0x000fe20000010100 */
[----:B------:R-:W-:Y:S01]  /*5e80*/  FSETP.GE.FTZ.AND P3, PT, R189, RZ, PT ;  /* 0x000000ffbd00720b */ /* 0x000fe20003f76000 */
[----:B------:R-:W-:Y:S01]  /*5e90*/  FMUL.FTZ R20, R224, R165 ;  /* 0x000000a5e0147220 */ /* 0x000fe20000410000 */
[----:B------:R-:W-:Y:S01]  /*5ea0*/  LOP3.LUT R0, R184, 0x1c0, RZ, 0xc0, !PT ;  /* 0x000001c0b8007812 */ /* 0x000fe200078ec0ff */
[----:B------:R-:W-:Y:S01]  /*5eb0*/  FMUL.FTZ R17, R201, R17 ;  /* 0x00000011c9117220 */ /* 0x000fe20000410000 */
[-C--:B------:R-:W-:Y:S02]  /*5ec0*/  FSEL R5, R5, R177.reuse, P5 ;  /* 0x000000b105057208 */ /* 0x080fe40002800000 */
[----:B------:R-:W-:Y:S02]  /*5ed0*/  LOP3.LUT R0, R0, 0x38, R216, 0xf8, !PT ;  /* 0x0000003800007812 */ /* 0x000fe400078ef8d8 */
[----:B------:R-:W-:Y:S02]  /*5ee0*/  FSEL R16, R16, R177, P6 ;  /* 0x000000b110107208 */ /* 0x000fe40003000000 */
[----:B------:R-:W-:Y:S01]  /*5ef0*/  LOP3.LUT R0, R2, R0, RZ, 0x3c, !PT ;  /* 0x0000000002007212 */ /* 0x000fe200078e3cff */
[----:B------:R-:W-:Y:S01]  /*5f00*/  FADD.FTZ R2, -R177, R21 ;  /* 0x00000015b1027221 */ /* 0x000fe20000010100 */
[----:B------:R-:W-:Y:S01]  /*5f10*/  FMUL.FTZ R21, R195, R5 ;  /* 0x00000005c3157220 */ /* 0x000fe20000410000 */
[----:B------:R-:W-:Y:S01]  /*5f20*/  F2FP.BF16.F32.PACK_AB R5, R20, R178 ;  /* 0x000000b21405723e */ /* 0x000fe200000010ff */
[----:B------:R-:W-:Y:S02]  /*5f30*/  FMUL.FTZ R16, R198, R16 ;  /* 0x00000010c6107220 */ /* 0x000fe40000410000 */
[----:B------:R-:W-:Y:S02]  /*5f40*/  FSEL R2, R2, R177, P4 ;  /* 0x000000b102027208 */ /* 0x000fe40002000000 */
[----:B------:R-:W-:Y:S02]  /*5f50*/  FSETP.GE.FTZ.AND P4, PT, R188, RZ, PT ;  /* 0x000000ffbc00720b */ /* 0x000fe40003f96000 */
[----:B------:R-:W-:Y:S01]  /*5f60*/  F2FP.BF16.F32.PACK_AB R20, R16, R17 ;  /* 0x000000111014723e */ /* 0x000fe200000010ff */
[----:B------:R-:W-:Y:S05]  /*5f70*/  FMUL.FTZ R2, R193, R2 ;  /* 0x00000002c1027220 */ /* 0x000fea0000410000 */
[----:B------:R-:W-:Y:S02]  /*5f80*/  F2FP.BF16.F32.PACK_AB R21, R2, R21 ;  /* 0x000000150215723e */ /* 0x000fe400000010ff */
[----:B------:R-:W-:Y:S01]  /*5f90*/  FSEL R2, R32, R177, P4 ;  /* 0x000000b120027208 */ /* 0x000fe20002000000 */
[----:B------:R-:W-:Y:S01]  /*5fa0*/  @P3 FADD.FTZ R177, -R177, R33 ;  /* 0x00000021b1b13221 */ /* 0x000fe20000010100 */
[----:B------:R-:W-:Y:S01]  /*5fb0*/  FSETP.GE.FTZ.AND P3, PT, R229, RZ, PT ;  /* 0x000000ffe500720b */ /* 0x000fe20003f76000 */
[----:B------:R-:W-:Y:S01]  /*5fc0*/  FADD.FTZ R32, -R176, R7 ;  /* 0x00000007b0207221 */ /* 0x000fe20000010100 */
[----:B------:R-:W-:Y:S01]  /*5fd0*/  FSETP.GE.FTZ.AND P4, PT, R231, RZ, PT ;  /* 0x000000ffe700720b */ /* 0x000fe20003f96000 */
[----:B------:R-:W-:Y:S01]  /*5fe0*/  FMUL.FTZ R188, R188, R2 ;  /* 0x00000002bcbc7220 */ /* 0x000fe20000410000 */
[----:B------:R-:W-:Y:S01]  /*5ff0*/  FSEL R33, R6, R176, P3 ;  /* 0x000000b006217208 */ /* 0x000fe20001800000 */
[----:B-1----:R-:W-:Y:S10]  /*6000*/  BRA.U !UP0, `(.L_x_977) ;  /* 0x0000000108647547 */ /* 0x002ff4000b800000 */
        /* <DEDUP_REMOVED lines=25> */
.L_x_977:
[----:B------:R2:W-:Y:S01]  /*61a0*/  STS [R186+0x1c000], R5 ;  /* 0x01c00005ba007388 */ /* 0x0005e20000000800 */
[-C--:B------:R-:W-:Y:S01]  /*61b0*/  FSEL R2, R32, R176.reuse, P4 ;  /* 0x000000b020027208 */ /* 0x080fe20002000000 */
[----:B------:R-:W-:Y:S01]  /*61c0*/  FADD.FTZ R18, -R176, R18 ;  /* 0x00000012b0127221 */ /* 0x000fe20000010100 */
[----:B------:R-:W-:Y:S01]  /*61d0*/  FSETP.GE.FTZ.AND P4, PT, R221, RZ, PT ;  /* 0x000000ffdd00720b */ /* 0x000fe20003f96000 */
[----:B------:R-:W-:Y:S01]  /*61e0*/  FMUL.FTZ R33, R229, R33 ;  /* 0x00000021e5217220 */ /* 0x000fe20000410000 */
[----:B------:R-:W-:Y:S01]  /*61f0*/  FSETP.GE.FTZ.AND P3, PT, R220, RZ, PT ;  /* 0x000000ffdc00720b */ /* 0x000fe20003f76000 */
[----:B------:R-:W-:Y:S01]  /*6200*/  FADD.FTZ R23, -R176, R23 ;  /* 0x00000017b0177221 */ /* 0x000fe20000010100 */
[----:B------:R-:W-:Y:S01]  /*6210*/  FSEL R18, R18, R176, P4 ;  /* 0x000000b012127208 */ /* 0x000fe20002000000 */
[C---:B------:R-:W-:Y:S01]  /*6220*/  FADD.FTZ R22, -R176.reuse, R22 ;  /* 0x00000016b0167221 */ /* 0x040fe20000010100 */
[----:B------:R-:W-:Y:S01]  /*6230*/  FSETP.GE.FTZ.AND P4, PT, R199, RZ, PT ;  /* 0x000000ffc700720b */ /* 0x000fe20003f96000 */
[----:B------:R-:W-:Y:S01]  /*6240*/  FADD.FTZ R34, -R176, R34 ;  /* 0x00000022b0227221 */ /* 0x000fe20000010100 */
[----:B------:R-:W-:Y:S01]  /*6250*/  FSETP.GE.FTZ.AND P5, PT, R205, RZ, PT ;  /* 0x000000ffcd00720b */ /* 0x000fe20003fb6000 */
[----:B-1----:R-:W-:Y:S01]  /*6260*/  FMUL.FTZ R6, R221, R18 ;  /* 0x00000012dd067220 */ /* 0x002fe20000410000 */
[-C--:B------:R-:W-:Y:S01]  /*6270*/  FSEL R23, R23, R176.reuse, P4 ;  /* 0x000000b017177208 */ /* 0x080fe20002000000 */
[----:B-----5:R-:W-:Y:S01]  /*6280*/  FADD.FTZ R9, -R3, R9 ;  /* 0x0000000903097221 */ /* 0x020fe20000010100 */
[----:B------:R-:W-:Y:S01]  /*6290*/  FSETP.GE.FTZ.AND P4, PT, R191, RZ, PT ;  /* 0x000000ffbf00720b */ /* 0x000fe20003f96000 */
[C---:B------:R-:W-:Y:S01]  /*62a0*/  FADD.FTZ R12, -R3.reuse, R12 ;  /* 0x0000000c030c7221 */ /* 0x040fe20000010100 */
[-C--:B------:R-:W-:Y:S01]  /*62b0*/  FSEL R22, R22, R176.reuse, P5 ;  /* 0x000000b016167208 */ /* 0x080fe20002800000 */
[C---:B------:R-:W-:Y:S01]  /*62c0*/  FADD.FTZ R7, -R3.reuse, R13 ;  /* 0x0000000d03077221 */ /* 0x040fe20000010100 */
[----:B------:R-:W-:Y:S01]  /*62d0*/  FSEL R34, R34, R176, P4 ;  /* 0x000000b022227208 */ /* 0x000fe20002000000 */
[C---:B------:R-:W-:Y:S01]  /*62e0*/  FADD.FTZ R24, -R3.reuse, R24 ;  /* 0x0000001803187221 */ /* 0x040fe20000010100 */
[----:B------:R-:W-:Y:S01]  /*62f0*/  FSETP.GE.FTZ.AND P4, PT, R232, RZ, PT ;  /* 0x000000ffe800720b */ /* 0x000fe20003f96000 */
[----:B------:R-:W-:Y:S01]  /*6300*/  FADD.FTZ R28, -R3, R28 ;  /* 0x0000001c031c7221 */ /* 0x000fe20000010100 */
[----:B------:R-:W-:Y:S01]  /*6310*/  FSETP.GE.FTZ.AND P5, PT, R207, RZ, PT ;  /* 0x000000ffcf00720b */ /* 0x000fe20003fb6000 */
[----:B------:R-:W-:Y:S01]  /*6320*/  FADD.FTZ R11, -R4, R11 ;  /* 0x0000000b040b7221 */ /* 0x000fe20000010100 */
[----:B--2---:R-:W-:Y:S01]  /*6330*/  FMUL.FTZ R5, R231, R2 ;  /* 0x00000002e7057220 */ /* 0x004fe20000410000 */
[----:B------:R-:W-:Y:S01]  /*6340*/  FADD.FTZ R2, -R176, R19 ;  /* 0x00000013b0027221 */ /* 0x000fe20000010100 */
[----:B------:R-:W-:Y:S01]  /*6350*/  FSETP.GE.FTZ.AND P6, PT, R219, RZ, PT ;  /* 0x000000ffdb00720b */ /* 0x000fe20003fd6000 */
[C---:B------:R-:W-:Y:S01]  /*6360*/  FADD.FTZ R14, -R4.reuse, R14 ;  /* 0x0000000e040e7221 */ /* 0x040fe20000010100 */
[----:B------:R-:W-:Y:S01]  /*6370*/  FADD.FTZ R27, -R4, R27 ;  /* 0x0000001b041b7221 */ /* 0x000fe20000010100 */
[----:B------:R-:W-:Y:S01]  /*6380*/  F2FP.BF16.F32.PACK_AB R5, R5, R33 ;  /* 0x000000210505723e */ /* 0x000fe200000010ff */
[----:B------:R-:W-:Y:S01]  /*6390*/  FMUL.FTZ R22, R205, R22 ;  /* 0x00000016cd167220 */ /* 0x000fe20000410000 */
[----:B------:R-:W-:Y:S01]  /*63a0*/  FSEL R2, R2, R176, P3 ;  /* 0x000000b002027208 */ /* 0x000fe20001800000 */
[----:B------:R-:W-:Y:S01]  /*63b0*/  FMUL.FTZ R18, R199, R23 ;  /* 0x00000017c7127220 */ /* 0x000fe20000410000 */
[----:B------:R-:W-:Y:S01]  /*63c0*/  FSETP.GE.FTZ.AND P3, PT, R190, RZ, PT ;  /* 0x000000ffbe00720b */ /* 0x000fe20003f76000 */
[----:B------:R1:W-:Y:S01]  /*63d0*/  STS [R186+0x1c400], R5 ;  /* 0x01c40005ba007388 */ /* 0x0003e20000000800 */
[----:B------:R-:W-:Y:S01]  /*63e0*/  FSEL R24, R24, R3, P6 ;  /* 0x0000000318187208 */ /* 0x000fe20003000000 */
[----:B------:R-:W-:Y:S01]  /*63f0*/  FMUL.FTZ R2, R220, R2 ;  /* 0x00000002dc027220 */ /* 0x000fe20000410000 */
[----:B------:R-:W-:Y:S01]  /*6400*/  FSETP.GE.FTZ.AND P6, PT, R223, RZ, PT ;  /* 0x000000ffdf00720b */ /* 0x000fe20003fd6000 */
[----:B------:R-:W-:Y:S01]  /*6410*/  STS [R187+0x1c000], R20 ;  /* 0x01c00014bb007388 */ /* 0x000fe20000000800 */
[----:B------:R-:W-:Y:S01]  /*6420*/  FADD.FTZ R30, -R4, R30 ;  /* 0x0000001e041e7221 */ /* 0x000fe20000010100 */
[----:B------:R-:W-:Y:S01]  /*6430*/  FMUL.FTZ R17, R189, R177 ;  /* 0x000000b1bd117220 */ /* 0x000fe20000410000 */
[----:B------:R-:W-:Y:S01]  /*6440*/  F2FP.BF16.F32.PACK_AB R2, R2, R6 ;  /* 0x000000060202723e */ /* 0x000fe200000010ff */
[----:B------:R-:W-:Y:S01]  /*6450*/  FADD.FTZ R6, -R3, R8 ;  /* 0x0000000803067221 */ /* 0x000fe20000010100 */
[----:B------:R-:W-:Y:S01]  /*6460*/  FMUL.FTZ R34, R191, R34 ;  /* 0x00000022bf227220 */ /* 0x000fe20000410000 */
[----:B------:R-:W-:Y:S01]  /*6470*/  F2FP.BF16.F32.PACK_AB R18, R18, R22 ;  /* 0x000000161212723e */ /* 0x000fe200000010ff */
[----:B------:R-:W-:Y:S01]  /*6480*/  FMUL.FTZ R24, R219, R24 ;  /* 0x00000018db187220 */ /* 0x000fe20000410000 */
[----:B------:R2:W-:Y:S01]  /*6490*/  STS [R187+0x1c400], R2 ;  /* 0x01c40002bb007388 */ /* 0x0005e20000000800 */
[----:B------:R-:W-:Y:S01]  /*64a0*/  @P3 FADD.FTZ R176, -R176, R35 ;  /* 0x00000023b0b03221 */ /* 0x000fe20000010100 */
[----:B------:R-:W-:Y:S01]  /*64b0*/  FSETP.GE.FTZ.AND P3, PT, R230, RZ, PT ;  /* 0x000000ffe600720b */ /* 0x000fe20003f76000 */
[----:B------:R-:W-:Y:S01]  /*64c0*/  IMAD R219, R239, UR8, RZ ;  /* 0x00000008efdb7c24 */ /* 0x000fe2000f8e02ff */
[-C--:B------:R-:W-:Y:S01]  /*64d0*/  FSEL R6, R6, R3.reuse, P4 ;  /* 0x0000000306067208 */ /* 0x080fe20002000000 */
[----:B------:R-:W-:Y:S01]  /*64e0*/  FMUL.FTZ R16, R190, R176 ;  /* 0x000000b0be107220 */ /* 0x000fe20000410000 */
[----:B------:R-:W-:Y:S02]  /*64f0*/  FSETP.GE.FTZ.AND P4, PT, R225, RZ, PT ;  /* 0x000000ffe100720b */ /* 0x000fe40003f96000 */
[----:B------:R-:W-:Y:S01]  /*6500*/  F2FP.BF16.F32.PACK_AB R17, R17, R188 ;  /* 0x000000bc1111723e */ /* 0x000fe200000010ff */
[----:B------:R-:W-:Y:S01]  /*6510*/  FMUL.FTZ R8, R232, R6 ;  /* 0x00000006e8087220 */ /* 0x000fe20000410000 */
[-C--:B------:R-:W-:Y:S02]  /*6520*/  FSEL R7, R7, R3.reuse, P4 ;  /* 0x0000000307077208 */ /* 0x080fe40002000000 */
[----:B------:R-:W-:Y:S02]  /*6530*/  FSETP.GE.FTZ.AND P4, PT, R194, RZ, PT ;  /* 0x000000ffc200720b */ /* 0x000fe40003f96000 */
[----:B-1----:R-:W-:Y:S01]  /*6540*/  FSEL R5, R9, R3, P3 ;  /* 0x0000000309057208 */ /* 0x002fe20001800000 */
[----:B------:R-:W-:Y:S01]  /*6550*/  FMUL.FTZ R7, R225, R7 ;  /* 0x00000007e1077220 */ /* 0x000fe20000410000 */
[----:B------:R-:W-:Y:S02]  /*6560*/  FSETP.GE.FTZ.AND P3, PT, R228, RZ, PT ;  /* 0x000000ffe400720b */ /* 0x000fe40003f76000 */
[----:B------:R-:W-:Y:S01]  /*6570*/  FSEL R28, R28, R3, P4 ;  /* 0x000000031c1c7208 */ /* 0x000fe20002000000 */
[----:B------:R-:W-:Y:S01]  /*6580*/  FMUL.FTZ R6, R230, R5 ;  /* 0x00000005e6067220 */ /* 0x000fe20000410000 */
[----:B------:R-:W-:Y:S02]  /*6590*/  FSEL R5, R12, R3, P3 ;  /* 0x000000030c057208 */ /* 0x000fe40001800000 */
[----:B------:R-:W-:Y:S01]  /*65a0*/  FSETP.GE.FTZ.AND P3, PT, R192, RZ, PT ;  /* 0x000000ffc000720b */ /* 0x000fe20003f76000 */
[----:B------:R-:W-:Y:S01]  /*65b0*/  FMUL.FTZ R28, R194, R28 ;  /* 0x0000001cc21c7220 */ /* 0x000fe20000410000 */
[----:B------:R-:W-:Y:S01]  /*65c0*/  FSETP.GE.FTZ.AND P4, PT, R233, RZ, PT ;  /* 0x000000ffe900720b */ /* 0x000fe20003f96000 */
[----:B--2---:R-:W-:Y:S01]  /*65d0*/  FADD.FTZ R2, -R3, R25 ;  /* 0x0000001903027221 */ /* 0x004fe20000010100 */
[----:B------:R-:W-:Y:S01]  /*65e0*/  FMUL.FTZ R5, R228, R5 ;  /* 0x00000005e4057220 */ /* 0x000fe20000410000 */
[----:B------:R-:W-:Y:S02]  /*65f0*/  F2FP.BF16.F32.PACK_AB R16, R16, R34 ;  /* 0x000000221010723e */ /* 0x000fe400000010ff */
[----:B------:R-:W-:Y:S02]  /*6600*/  FSEL R11, R11, R4, P4 ;  /* 0x000000040b0b7208 */ /* 0x000fe40002000000 */
[----:B------:R-:W-:Y:S02]  /*6610*/  FSEL R2, R2, R3, P5 ;  /* 0x0000000302027208 */ /* 0x000fe40002800000 */
[----:B------:R-:W-:Y:S02]  /*6620*/  FSETP.GE.FTZ.AND P5, PT, R234, RZ, PT ;  /* 0x000000ffea00720b */ /* 0x000fe40003fb6000 */
[----:B------:R-:W-:Y:S01]  /*6630*/  @P3 FADD.FTZ R3, -R3, R29 ;  /* 0x0000001d03033221 */ /* 0x000fe20000010100 */
[----:B------:R-:W-:Y:S01]  /*6640*/  FMUL.FTZ R9, R207, R2 ;  /* 0x00000002cf097220 */ /* 0x000fe20000410000 */
[----:B------:R-:W-:Y:S01]  /*6650*/  F2FP.BF16.F32.PACK_AB R2, R6, R8 ;  /* 0x000000080602723e */ /* 0x000fe200000010ff */
[----:B------:R-:W-:Y:S02]  /*6660*/  IMAD.SHL.U32 R207, R217, 0x20, RZ ;  /* 0x00000020d9cf7824 */ /* 0x000fe400078e00ff */
[----:B------:R-:W-:Y:S01]  /*6670*/  FMUL.FTZ R8, R192, R3 ;  /* 0x00000003c0087220 */ /* 0x000fe20000410000 */
[----:B------:R-:W-:Y:S01]  /*6680*/  FADD.FTZ R3, -R4, R10 ;  /* 0x0000000a04037221 */ /* 0x000fe20000010100 */
[----:B------:R-:W-:Y:S01]  /*6690*/  FSETP.GE.FTZ.AND P3, PT, R227, RZ, PT ;  /* 0x000000ffe300720b */ /* 0x000fe20003f76000 */
[----:B------:R1:W-:Y:S01]  /*66a0*/  STS [R186+0x1d000], R2 ;  /* 0x01d00002ba007388 */ /* 0x0003e20000000800 */
[----:B------:R-:W-:Y:S01]  /*66b0*/  FSETP.GE.FTZ.AND P4, PT, R226, RZ, PT ;  /* 0x000000ffe200720b */ /* 0x000fe20003f96000 */
[----:B------:R-:W-:Y:S01]  /*66c0*/  IMAD.MOV.U32 R10, RZ, RZ, 0x10 ;  /* 0x00000010ff0a7424 */ /* 0x000fe200078e00ff */
[-C--:B------:R-:W-:Y:S02]  /*66d0*/  FSEL R3, R3, R4.reuse, P5 ;  /* 0x0000000403037208 */ /* 0x080fe40002800000 */
[----:B------:R-:W-:Y:S01]  /*66e0*/  F2FP.BF16.F32.PACK_AB R7, R7, R5 ;  /* 0x000000050707723e */ /* 0x000fe200000010ff */
[----:B------:R-:W-:Y:S01]  /*66f0*/  FMUL.FTZ R5, R233, R11 ;  /* 0x0000000be9057220 */ /* 0x000fe20000410000 */
[----:B------:R-:W-:Y:S01]  /*6700*/  FSEL R14, R14, R4, P3 ;  /* 0x000000040e0e7208 */ /* 0x000fe20001800000 */
[----:B------:R-:W-:Y:S01]  /*6710*/  FMUL.FTZ R6, R234, R3 ;  /* 0x00000003ea067220 */ /* 0x000fe20000410000 */
[----:B------:R-:W-:Y:S01]  /*6720*/  FSETP.GE.FTZ.AND P3, PT, R196, RZ, PT ;  /* 0x000000ffc400720b */ /* 0x000fe20003f76000 */
[----:B------:R-:W-:Y:S01]  /*6730*/  FADD.FTZ R3, -R4, R26 ;  /* 0x0000001a04037221 */ /* 0x000fe20000010100 */
[----:B------:R-:W-:Y:S01]  /*6740*/  FSETP.GE.FTZ.AND P5, PT, R222, RZ, PT ;  /* 0x000000ffde00720b */ /* 0x000fe20003fb6000 */
[----:B------:R-:W-:Y:S01]  /*6750*/  FMUL.FTZ R14, R227, R14 ;  /* 0x0000000ee30e7220 */ /* 0x000fe20000410000 */
[----:B------:R-:W-:Y:S02]  /*6760*/  F2FP.BF16.F32.PACK_AB R5, R5, R6 ;  /* 0x000000060505723e */ /* 0x000fe400000010ff */
[-C--:B------:R-:W-:Y:S02]  /*6770*/  FSEL R3, R3, R4.reuse, P6 ;  /* 0x0000000403037208 */ /* 0x080fe40003000000 */
[----:B------:R-:W-:Y:S01]  /*6780*/  FSEL R27, R27, R4, P5 ;  /* 0x000000041b1b7208 */ /* 0x000fe20002800000 */
[----:B------:R2:W-:Y:S01]  /*6790*/  STS [R186+0x1d400], R5 ;  /* 0x01d40005ba007388 */ /* 0x0005e20000000800 */
[----:B------:R-:W-:Y:S01]  /*67a0*/  F2FP.BF16.F32.PACK_AB R9, R9, R24 ;  /* 0x000000180909723e */ /* 0x000fe200000010ff */
[----:B------:R-:W-:Y:S01]  /*67b0*/  FMUL.FTZ R3, R223, R3 ;  /* 0x00000003df037220 */ /* 0x000fe20000410000 */
[----:B------:R-:W-:Y:S01]  /*67c0*/  F2FP.BF16.F32.PACK_AB R8, R8, R28 ;  /* 0x0000001c0808723e */ /* 0x000fe200000010ff */
[----:B------:R-:W-:Y:S01]  /*67d0*/  STS [R187+0x1d000], R7 ;  /* 0x01d00007bb007388 */ /* 0x000fe20000000800 */
[----:B------:R-:W-:Y:S01]  /*67e0*/  FMUL.FTZ R27, R222, R27 ;  /* 0x0000001bde1b7220 */ /* 0x000fe20000410000 */
[----:B------:R-:W-:Y:S01]  /*67f0*/  SHF.R.U32.HI R205, RZ, 0x1, R217 ;  /* 0x00000001ffcd7819 */ /* 0x000fe200000116d9 */
[----:B-1----:R-:W-:Y:S01]  /*6800*/  FADD.FTZ R2, -R4, R15 ;  /* 0x0000000f04027221 */ /* 0x002fe20000010100 */
[--C-:B------:R-:W-:Y:S04]  /*6810*/  LOP3.LUT R180, R0, 0x200, R184.reuse, 0xf8, !PT ;  /* 0x0000020000b47812 */ /* 0x100fe800078ef8b8 */
[----:B------:R-:W-:Y:S02]  /*6820*/  FSEL R2, R2, R4, P4 ;  /* 0x0000000402027208 */ /* 0x000fe40002000000 */
[C---:B------:R-:W-:Y:S02]  /*6830*/  FSETP.GE.FTZ.AND P4, PT, R197.reuse, RZ, PT ;  /* 0x000000ffc500720b */ /* 0x040fe40003f96000 */
[----:B------:R-:W-:Y:S01]  /*6840*/  LEA R180, R180, UR4, 0x1 ;  /* 0x00000004b4b47c11 */ /* 0x000fe2000f8e08ff */
[----:B------:R-:W-:Y:S01]  /*6850*/  FMUL.FTZ R2, R226, R2 ;  /* 0x00000002e2027220 */ /* 0x000fe20000410000 */
[----:B------:R-:W-:Y:S01]  /*6860*/  FSEL R30, R30, R4, P4 ;  /* 0x000000041e1e7208 */ /* 0x000fe20002000000 */
[----:B------:R-:W-:Y:S02]  /*6870*/  @P3 FADD.FTZ R4, -R4, R31 ;  /* 0x0000001f04043221 */ /* 0x000fe40000010100 */
[----:B------:R-:W-:Y:S01]  /*6880*/  VIADD R0, R180, 0x8040 ;  /* 0x00008040b4007836 */ /* 0x000fe20000000000 */
[----:B------:R-:W-:Y:S01]  /*6890*/  F2FP.BF16.F32.PACK_AB R2, R2, R14 ;  /* 0x0000000e0202723e */ /* 0x000fe200000010ff */
[----:B------:R-:W-:Y:S01]  /*68a0*/  FMUL.FTZ R30, R197, R30 ;  /* 0x0000001ec51e7220 */ /* 0x000fe20000410000 */
[----:B------:R-:W-:Y:S01]  /*68b0*/  FMUL.FTZ R6, R196, R4 ;  /* 0x00000004c4067220 */ /* 0x000fe20000410000 */
[----:B--2---:R-:W-:Y:S02]  /*68c0*/  SEL R5, R10, 0xfffffff0, !P0 ;  /* 0xfffffff00a057807 */ /* 0x004fe40004000000 */
[----:B------:R1:W-:Y:S01]  /*68d0*/  STS [R187+0x1d400], R2 ;  /* 0x01d40002bb007388 */ /* 0x0003e20000000800 */
[----:B------:R-:W-:Y:S02]  /*68e0*/  F2FP.BF16.F32.PACK_AB R4, R27, R3 ;  /* 0x000000031b04723e */ /* 0x000fe400000010ff */
[----:B------:R-:W-:Y:S01]  /*68f0*/  F2FP.BF16.F32.PACK_AB R6, R6, R30 ;  /* 0x0000001e0606723e */ /* 0x000fe200000010ff */
[----:B------:R-:W-:Y:S01]  /*6900*/  STS [R185+-0x4000], R21 ;  /* 0xffc00015b9007388 */ /* 0x000fe20000000800 */
[----:B------:R-:W-:Y:S03]  /*6910*/  LOP3.LUT R3, R205, 0x30, RZ, 0xc0, !PT ;  /* 0x00000030cd037812 */ /* 0x000fe600078ec0ff */
[----:B------:R-:W-:Y:S01]  /*6920*/  STS [R185+-0x3c00], R18 ;  /* 0xffc40012b9007388 */ /* 0x000fe20000000800 */
[----:B------:R-:W-:Y:S04]  /*6930*/  LOP3.LUT R3, R3, 0x8, R217, 0xf8, !PT ;  /* 0x0000000803037812 */ /* 0x000fe800078ef8d9 */
[----:B------:R-:W-:Y:S04]  /*6940*/  LOP3.LUT R3, R3, 0x1c0, R184, 0xf8, !PT ;  /* 0x000001c003037812 */ /* 0x000fe800078ef8b8 */
[----:B------:R-:W-:Y:S04]  /*6950*/  LOP3.LUT R3, R3, 0x38, R216, 0x78, !PT ;  /* 0x0000003803037812 */ /* 0x000fe800078e78d8 */
[----:B------:R-:W-:Y:S01]  /*6960*/  LOP3.LUT R3, R3, 0x200, R207, 0xf8, !PT ;  /* 0x0000020003037812 */ /* 0x000fe200078ef8cf */
[----:B-1----:R-:W-:Y:S03]  /*6970*/  IMAD.IADD R2, R5, 0x1, R185 ;  /* 0x0000000105027824 */ /* 0x002fe600078e02b9 */
[----:B------:R-:W-:Y:S02]  /*6980*/  LEA R3, R3, UR4, 0x1 ;  /* 0x0000000403037c11 */ /* 0x000fe4000f8e08ff */
[----:B------:R-:W-:Y:S04]  /*6990*/  STS [R2+-0x4000], R17 ;  /* 0xffc0001102007388 */ /* 0x000fe80000000800 */
[----:B------:R-:W-:Y:S04]  /*69a0*/  STS [R2+-0x3c00], R16 ;  /* 0xffc4001002007388 */ /* 0x000fe80000000800 */
[----:B------:R-:W-:Y:S04]  /*69b0*/  STS [R185+-0x3000], R9 ;  /* 0xffd00009b9007388 */ /* 0x000fe80000000800 */
[----:B------:R-:W-:Y:S04]  /*69c0*/  STS [R185+-0x2c00], R4 ;  /* 0xffd40004b9007388 */ /* 0x000fe80000000800 */
[----:B------:R-:W-:Y:S04]  /*69d0*/  STS [R2+-0x3000], R8 ;  /* 0xffd0000802007388 */ /* 0x000fe80000000800 */
[----:B------:R1:W-:Y:S01]  /*69e0*/  STS [R2+-0x2c00], R6 ;  /* 0xffd4000602007388 */ /* 0x0003e20000000800 */
[----:B------:R-:W-:Y:S01]  /*69f0*/  BAR.SYNC.DEFER_BLOCKING 0x0 ;  /* 0x0000000000007b1d */ /* 0x000fe20000010000 */
[----:B-1----:R-:W-:Y:S05]  /*6a00*/  VIADD R2, R180, 0x8000 ;  /* 0x00008000b4027836 */ /* 0x002fea0000000000 */
[----:B------:R-:W-:Y:S01]  /*6a10*/  LDSM.16.MT88.4 R4, [R3+0x20000] ;  /* 0x020000000304783b */ /* 0x000fe20000004200 */
[----:B------:R-:W-:Y:S07]  /*6a20*/  @P0 VIADD R0, R2, 0xffffffc0 ;  /* 0xffffffc002000836 */ /* 0x000fee0000000000 */
        /* <DEDUP_REMOVED lines=119> */
.L_x_978:
        /* <DEDUP_REMOVED lines=13> */
[----:B------:R-:W-:Y:S01]  /*7270*/  VIADD R235, R235, 0xffffffc0 ;  /* 0xffffffc0ebeb7836 */ /* 0x000fe20000000000 */
[----:B------:R-:W-:Y:S01]  /*7280*/  LEA R0, R0, UR4, 0x1 ;  /* 0x0000000400007c11 */ /* 0x000fe2000f8e08ff */
[----:B------:R-:W-:Y:S01]  /*7290*/  @P0 VIADD R2, R184, 0xffffffc0 ;  /* 0xffffffc0b8020836 */ /* 0x000fe20000000000 */
[----:B------:R-:W-:Y:S01]  /*72a0*/  LDSM.16.M88.4 R176, [R202+0x1d000] ;  /* 0x01d00000cab0783b */ /* 0x000fe20000000200 */
[----:B------:R-:W-:Y:S01]  /*72b0*/  @P5 LOP3.LUT R205, R205, 0x10, RZ, 0xc0, !PT ;  /* 0x00000010cdcd5812 */ /* 0x000fe200078ec0ff */
[----:B------:R-:W-:Y:S01]  /*72c0*/  VIADD R241, R241, 0xfffffffc ;  /* 0xfffffffcf1f17836 */ /* 0x000fe20000000000 */
[----:B------:R-:W-:Y:S01]  /*72d0*/  @UP0 UIADD3.X UR59, UPT, UPT, UR55, -0x1, URZ, UP1, !UPT ;  /* 0xffffffff373b0890 */ /* 0x000fe20008ffe4ff */
[----:B------:R-:W-:Y:S01]  /*72e0*/  IMAD.IADD R201, R203, 0x1, R2 ;  /* 0x00000001cbc97824 */ /* 0x000fe200078e0202 */
[----:B------:R-:W1:Y:S01]  /*72f0*/  LDSM.16.MT88.4 R16, [R0+0xc000] ;  /* 0x00c000000010783b */ /* 0x000e620000004200 */
[----:B------:R-:W-:Y:S02]  /*7300*/  @UP0 UIADD3 UR16, UP1, UPT, UR16, -0x100, URZ ;  /* 0xffffff0010100890 */ /* 0x000fe4000ff3e0ff */
[----:B------:R-:W-:Y:S02]  /*7310*/  ULOP3.LUT UR5, UR43, 0x1, URZ, 0xc0, !UPT ;  /* 0x000000012b057892 */ /* 0x000fe4000f8ec0ff */
[----:B------:R-:W2:Y:S01]  /*7320*/  LDSM.16.MT88.4 R164, [R0+0x10000] ;  /* 0x0100000000a4783b */ /* 0x000ea20000004200 */
[----:B------:R-:W-:Y:S02]  /*7330*/  @UP0 UIADD3.X UR17, UPT, UPT, UR17, -0x1, URZ, UP1, !UPT ;  /* 0xffffffff11110890 */ /* 0x000fe40008ffe4ff */
[----:B------:R-:W-:Y:S02]  /*7340*/  UISETP.NE.U32.AND UP1, UPT, UR5, 0x1, UPT ;  /* 0x000000010500788c */ /* 0x000fe4000bf25070 */
[----:B------:R-:W3:Y:S04]  /*7350*/  LDSM.16.MT88.4 R172, [R0+0xc800] ;  /* 0x00c8000000ac783b */ /* 0x000ee80000004200 */
[----:B------:R-:W-:Y:S01]  /*7360*/  PLOP3.LUT P4, PT, PT, PT, UP1, 0x80, 0x8 ;  /* 0x000000000008781c */ /* 0x000fe20003f8f018 */
[----:B------:R-:W4:Y:S05]  /*7370*/  LDSM.16.MT88.4 R180, [R0+0x10800] ;  /* 0x0108000000b4783b */ /* 0x000f2a0000004200 */
[----:B------:R-:W-:Y:S05]  /*7380*/  LDSM.16.M88.4 R184, [R2+0x14000] ;  /* 0x0140000002b8783b */ /* 0x000fea0000000200 */
[----:B------:R-:W4:Y:S05]  /*7390*/  LDSM.16.MT88.4 R188, [R0+0xd000] ;  /* 0x00d0000000bc783b */ /* 0x000f2a0000004200 */
[----:B------:R-:W4:Y:S05]  /*73a0*/  LDSM.16.M88.4 R192, [R2+0x15000] ;  /* 0x0150000002c0783b */ /* 0x000f2a0000000200 */
[----:B------:R-:W-:Y:S01]  /*73b0*/  LDSM.16.M88.4 R196, [R201+0x15000] ;  /* 0x01500000c9c4783b */ /* 0x000fe20000000200 */
[-C--:B-1----:R-:W-:Y:S08]  /*73c0*/  HMMA.16816.F32.BF16 R4, R32, R16.reuse, RZ ;  /* 0x000000102004723c */ /* 0x082ff000000418ff */
[C---:B------:R-:W-:Y:S08]  /*73d0*/  HMMA.16816.F32.BF16 R8, R28.reuse, R16, RZ ;  /* 0x000000101c08723c */ /* 0x040ff000000418ff */
[-C--:B------:R-:W-:Y:S08]  /*73e0*/  HMMA.16816.F32.BF16 R12, R28, R18.reuse, RZ ;  /* 0x000000121c0c723c */ /* 0x080ff000000418ff */
[C---:B------:R-:W-:Y:S08]  /*73f0*/  HMMA.16816.F32.BF16 R16, R32.reuse, R18, RZ ;  /* 0x000000122010723c */ /* 0x040ff000000418ff */
[-C--:B--2---:R-:W-:Y:S08]  /*7400*/  HMMA.16816.F32.BF16 R20, R32, R164.reuse, RZ ;  /* 0x000000a42014723c */ /* 0x084ff000000418ff */
[C---:B------:R-:W-:Y:S08]  /*7410*/  HMMA.16816.F32.BF16 R24, R28.reuse, R164, RZ ;  /* 0x000000a41c18723c */ /* 0x040ff000000418ff */
[-C--:B------:R-:W-:Y:S08]  /*7420*/  HMMA.16816.F32.BF16 R28, R28, R166.reuse, RZ ;  /* 0x000000a61c1c723c */ /* 0x080ff000000418ff */
[----:B------:R-:W-:Y:S01]  /*7430*/  HMMA.16816.F32.BF16 R32, R32, R166, RZ ;  /* 0x000000a62020723c */ /* 0x000fe200000418ff */
[----:B------:R-:W1:Y:S07]  /*7440*/  LDSM.16.MT88.4 R164, [R0+0x11000] ;  /* 0x0110000000a4783b */ /* 0x000e6e0000004200 */
        /* <DEDUP_REMOVED lines=12> */
[-C--:B------:R-:W-:Y:S08]  /*7510*/  HMMA.16816.F32.BF16 R4, R184, R188.reuse, R4 ;  /* 0x000000bcb804723c */ /* 0x080ff00000041804 */
[C---:B------:R-:W-:Y:S08]  /*7520*/  HMMA.16816.F32.BF16 R8, R192.reuse, R188, R8 ;  /* 0x000000bcc008723c */ /* 0x040ff00000041808 */
[-C--:B------:R-:W-:Y:S08]  /*7530*/  HMMA.16816.F32.BF16 R12, R192, R190.reuse, R12 ;  /* 0x000000bec00c723c */ /* 0x080ff0000004180c */
[C---:B------:R-:W-:Y:S01]  /*7540*/  HMMA.16816.F32.BF16 R16, R184.reuse, R190, R16 ;  /* 0x000000beb810723c */ /* 0x040fe20000041810 */
[----:B------:R-:W4:Y:S07]  /*7550*/  LDSM.16.MT88.4 R188, [R0+0xe000] ;  /* 0x00e0000000bc783b */ /* 0x000f2e0000004200 */
[-C--:B-1----:R-:W-:Y:S08]  /*7560*/  HMMA.16816.F32.BF16 R20, R184, R164.reuse, R20 ;  /* 0x000000a4b814723c */ /* 0x082ff00000041814 */
[C---:B------:R-:W-:Y:S08]  /*7570*/  HMMA.16816.F32.BF16 R24, R192.reuse, R164, R24 ;  /* 0x000000a4c018723c */ /* 0x040ff00000041818 */
[-C--:B------:R-:W-:Y:S01]  /*7580*/  HMMA.16816.F32.BF16 R28, R192, R166.reuse, R28 ;  /* 0x000000a6c01c723c */ /* 0x080fe2000004181c */
[----:B------:R-:W1:Y:S07]  /*7590*/  LDSM.16.M88.4 R192, [R200+0x1f000] ;  /* 0x01f00000c8c0783b */ /* 0x000e6e0000000200 */
[----:B------:R-:W-:Y:S01]  /*75a0*/  HMMA.16816.F32.BF16 R32, R184, R166, R32 ;  /* 0x000000a6b820723c */ /* 0x000fe20000041820 */
[----:B------:R-:W1:Y:S05]  /*75b0*/  LDSM.16.MT88.4 R164, [R0+0x12000] ;  /* 0x0120000000a4783b */ /* 0x000e6a0000004200 */
[----:B------:R-:W-:Y:S02]  /*75c0*/  LDSM.16.MT88.4 R184, [R0+0xe800] ;  /* 0x00e8000000b8783b */ /* 0x000fe40000004200 */
[-C--:B--2---:R-:W-:Y:S08]  /*75d0*/  HMMA.16816.F32.BF16 R4, R172, R176.reuse, R4 ;  /* 0x000000b0ac04723c */ /* 0x084ff00000041804 */
[C---:B------:R-:W-:Y:S08]  /*75e0*/  HMMA.16816.F32.BF16 R8, R196.reuse, R176, R8 ;  /* 0x000000b0c408723c */ /* 0x040ff00000041808 */
[-C--:B------:R-:W-:Y:S08]  /*75f0*/  HMMA.16816.F32.BF16 R12, R196, R178.reuse, R12 ;  /* 0x000000b2c40c723c */ /* 0x080ff0000004180c */
[C---:B------:R-:W-:Y:S01]  /*7600*/  HMMA.16816.F32.BF16 R16, R172.reuse, R178, R16 ;  /* 0x000000b2ac10723c */ /* 0x040fe20000041810 */
[----:B------:R-:W2:Y:S07]  /*7610*/  LDSM.16.M88.4 R176, [R202+0x1e000] ;  /* 0x01e00000cab0783b */ /* 0x000eae0000000200 */
[-C--:B---3--:R-:W-:Y:S08]  /*7620*/  HMMA.16816.F32.BF16 R20, R172, R168.reuse, R20 ;  /* 0x000000a8ac14723c */ /* 0x088ff00000041814 */
[C---:B------:R-:W-:Y:S08]  /*7630*/  HMMA.16816.F32.BF16 R24, R196.reuse, R168, R24 ;  /* 0x000000a8c418723c */ /* 0x040ff00000041818 */
[-C--:B------:R-:W-:Y:S01]  /*7640*/  HMMA.16816.F32.BF16 R28, R196, R170.reuse, R28 ;  /* 0x000000aac41c723c */ /* 0x080fe2000004181c */
[----:B------:R-:W3:Y:S07]  /*7650*/  LDSM.16.M88.4 R196, [R202+0x1f000] ;  /* 0x01f00000cac4783b */ /* 0x000eee0000000200 */
[----:B------:R-:W-:Y:S01]  /*7660*/  HMMA.16816.F32.BF16 R32, R172, R170, R32 ;  /* 0x000000aaac20723c */ /* 0x000fe20000041820 */
[----:B------:R-:W3:Y:S05]  /*7670*/  LDSM.16.MT88.4 R168, [R0+0x12800] ;  /* 0x0128000000a8783b */ /* 0x000eea0000004200 */
[----:B------:R-:W-:Y:S02]  /*7680*/  LDSM.16.MT88.4 R172, [R0+0xf000] ;  /* 0x00f0000000ac783b */ /* 0x000fe40000004200 */
[-C--:B----4-:R-:W-:Y:S08]  /*7690*/  HMMA.16816.F32.BF16 R4, R180, R188.reuse, R4 ;  /* 0x000000bcb404723c */ /* 0x090ff00000041804 */
[C---:B-1----:R-:W-:Y:S08]  /*76a0*/  HMMA.16816.F32.BF16 R8, R192.reuse, R188, R8 ;  /* 0x000000bcc008723c */ /* 0x042ff00000041808 */
[-C--:B------:R-:W-:Y:S08]  /*76b0*/  HMMA.16816.F32.BF16 R12, R192, R190.reuse, R12 ;  /* 0x000000bec00c723c */ /* 0x080ff0000004180c */
[C---:B------:R-:W-:Y:S08]  /*76c0*/  HMMA.16816.F32.BF16 R16, R180.reuse, R190, R16 ;  /* 0x000000beb410723c */ /* 0x040ff00000041810 */
[-C--:B------:R-:W-:Y:S08]  /*76d0*/  HMMA.16816.F32.BF16 R20, R180, R164.reuse, R20 ;  /* 0x000000a4b414723c */ /* 0x080ff00000041814 */
[C---:B------:R-:W-:Y:S08]  /*76e0*/  HMMA.16816.F32.BF16 R24, R192.reuse, R164, R24 ;  /* 0x000000a4c018723c */ /* 0x040ff00000041818 */
[-C--:B------:R-:W-:Y:S08]  /*76f0*/  HMMA.16816.F32.BF16 R28, R192, R166.reuse, R28 ;  /* 0x000000a6c01c723c */ /* 0x080ff0000004181c */
[----:B------:R-:W-:Y:S01]  /*7700*/  HMMA.16816.F32.BF16 R32, R180, R166, R32 ;  /* 0x000000a6b420723c */ /* 0x000fe20000041820 */
[----:B------:R-:W1:Y:S05]  /*7710*/  LDSM.16.M88.4 R164, [R2+0x16000] ;  /* 0x0160000002a4783b */ /* 0x000e6a0000000200 */
[----:B------:R4:W1:Y:S02]  /*7720*/  LDSM.16.M88.4 R180, [R2+0x17000] ;  /* 0x0170000002b4783b */ /* 0x0008640000000200 */
[-C--:B--2---:R-:W-:Y:S08]  /*7730*/  HMMA.16816.F32.BF16 R4, R176, R184.reuse, R4 ;  /* 0x000000b8b004723c */ /* 0x084ff00000041804 */
[C---:B---3--:R-:W-:Y:S08]  /*7740*/  HMMA.16816.F32.BF16 R8, R196.reuse, R184, R8 ;  /* 0x000000b8c408723c */ /* 0x048ff00000041808 */
[-C--:B------:R-:W-:Y:S01]  /*7750*/  HMMA.16816.F32.BF16 R12, R196, R186.reuse, R12 ;  /* 0x000000bac40c723c */ /* 0x080fe2000004180c */
[----:B----4-:R-:W-:Y:S07]  /*7760*/  IMAD.U32 R2, RZ, RZ, UR53 ;  /* 0x00000035ff027e24 */ /* 0x010fee000f8e00ff */
[C---:B------:R-:W-:Y:S01]  /*7770*/  HMMA.16816.F32.BF16 R16, R176.reuse, R186, R16 ;  /* 0x000000bab010723c */ /* 0x040fe20000041810 */
[----:B------:R-:W2:Y:S03]  /*7780*/  LDSM.16.MT88.4 R184, [R0+0x13000] ;  /* 0x0130000000b8783b */ /* 0x000ea60000004200 */
[----:B------:R-:W-:Y:S02]  /*7790*/  LEA.HI.X.SX32 R225, R2, R237, 0x2, P3 ;  /* 0x000000ed02e17211 */ /* 0x000fe400018f16ff */
[C---:B------:R-:W-:Y:S02]  /*77a0*/  LEA R222, P3, R219.reuse, R224, 0x5 ;  /* 0x000000e0dbde7211 */ /* 0x040fe400078628ff */
[-C--:B------:R-:W-:Y:S03]  /*77b0*/  HMMA.16816.F32.BF16 R20, R176, R168.reuse, R20 ;  /* 0x000000a8b014723c */ /* 0x080fe60000041814 */
[C---:B------:R-:W-:Y:S02]  /*77c0*/  LEA.HI.X.SX32 R223, R219.reuse, R225, 0x5, P3 ;  /* 0x000000e1dbdf7211 */ /* 0x040fe400018f2eff */
[C---:B------:R-:W-:Y:S03]  /*77d0*/  LEA R220, P3, R219.reuse, R222, 0x5 ;  /* 0x000000dedbdc7211 */ /* 0x040fe600078628ff */
[C---:B------:R-:W-:Y:S04]  /*77e0*/  HMMA.16816.F32.BF16 R24, R196.reuse, R168, R24 ;  /* 0x000000a8c418723c */ /* 0x040fe80000041818 */
[C---:B------:R-:W-:Y:S04]  /*77f0*/  LEA.HI.X.SX32 R221, R219.reuse, R223, 0x5, P3 ;  /* 0x000000dfdbdd7211 */ /* 0x040fe800018f2eff */
        /* <DEDUP_REMOVED lines=15> */
[C---:B------:R-:W-:Y:S01]  /*78f0*/  HMMA.16816.F32.BF16 R16, R164.reuse, R174, R16 ;  /* 0x000000aea410723c */ /* 0x040fe20000041810 */
[----:B------:R-:W1:Y:S03]  /*7900*/  LDSM.16.MT88.4 R172, [R0+0xf800] ;  /* 0x00f8000000ac783b */ /* 0x000e660000004200 */
[C---:B------:R-:W-:Y:S04]  /*7910*/  IMAD.WIDE R230, R219.reuse, -0xc0, R226 ;  /* 0xffffff40dbe67825 */ /* 0x040fe800078e02e2 */
[-C--:B--2---:R-:W-:Y:S03]  /*7920*/  HMMA.16816.F32.BF16 R20, R164, R184.reuse, R20 ;  /* 0x000000b8a414723c */ /* 0x084fe60000041814 */
[C---:B------:R-:W-:Y:S04]  /*7930*/  LEA R190, P3, R219.reuse, R230, 0x5 ;  /* 0x000000e6dbbe7211 */ /* 0x040fe800078628ff */
[C---:B------:R-:W-:Y:S01]  /*7940*/  LEA.HI.X.SX32 R191, R219.reuse, R231, 0x5, P3 ;  /* 0x000000e7dbbf7211 */ /* 0x040fe200018f2eff */
        /* <DEDUP_REMOVED lines=22> */
[C---:B------:R-:W-:Y:S04]  /*7ab0*/  IMAD.WIDE R228, R219.reuse, -0xc0, R194 ;  /* 0xffffff40dbe47825 */ /* 0x040fe800078e02c2 */
[----:B------:R-:W-:Y:S01]  /*7ac0*/  @P0 VIADD R0, R208, 0xffffffc0 ;  /* 0xffffffc0d0000836 */ /* 0x000fe20000000000 */
[C---:B------:R-:W-:Y:S04]  /*7ad0*/  HMMA.16816.F32.BF16 R24, R176.reuse, R164, R24 ;  /* 0x000000a4b018723c */ /* 0x040fe80000041818 */
[----:B------:R-:W-:Y:S01]  /*7ae0*/  @P5 IMAD.WIDE.U32 R164, R240, R232, UR54 ;  /* 0x00000036f0a45e25 */ /* 0x000fe2000f8e00e8 */
[----:B------:R-:W-:Y:S01]  /*7af0*/  @UP0 UMOV UR54, UR60 ;  /* 0x0000003c00360c82 */ /* 0x000fe20008000000 */
[----:B------:R-:W-:Y:S01]  /*7b00*/  @UP0 UMOV UR55, UR59 ;  /* 0x0000003b00370c82 */ /* 0x000fe20008000000 */
[----:B------:R-:W-:Y:S01]  /*7b10*/  UISETP.GT.AND UP0, UPT, UR43, UR49, UPT ;  /* 0x000000312b00728c */ /* 0x000fe2000bf04270 */
[-C--:B------:R-:W-:Y:S01]  /*7b20*/  HMMA.16816.F32.BF16 R28, R176, R166.reuse, R28 ;  /* 0x000000a6b01c723c */ /* 0x080fe2000004181c */
[----:B------:R-:W5:Y:S02]  /*7b30*/  @P5 LDG.E R251, desc[UR34][R164.64+-0x100] ;  /* 0xffff0022a4fb5981 */ /* 0x000f64000c1e1900 */
[C---:B------:R-:W-:Y:S03]  /*7b40*/  LEA R178, P3, R219.reuse, R228, 0x5 ;  /* 0x000000e4dbb27211 */ /* 0x040fe600078628ff */
[----:B------:R-:W5:Y:S01]  /*7b50*/  @P5 LDG.E R250, desc[UR34][R164.64+-0xe0] ;  /* 0xffff2022a4fa5981 */ /* 0x000f62000c1e1900 */
[C---:B------:R-:W-:Y:S01]  /*7b60*/  LEA.HI.X.SX32 R179, R219.reuse, R229, 0x5, P3 ;  /* 0x000000e5dbb37211 */ /* 0x040fe200018f2eff */
        /* <DEDUP_REMOVED lines=152> */
[C---:B------:R-:W-:Y:S02]  /*84f0*/  SHF.L.U32 R202, R217.reuse, 0x1, RZ ;  /* 0x00000001d9ca7819 */ /* 0x040fe400000006ff */
[C---:B------:R-:W-:Y:S01]  /*8500*/  LOP3.LUT P1, RZ, R217.reuse, 0x10, RZ, 0xc0, !PT ;  /* 0x00000010d9ff7812 */ /* 0x040fe2000782c0ff */
[----:B------:R-:W2:Y:S01]  /*8510*/  LDCU UR5, c[0x0][0x500] ;  /* 0x0000a000ff0577ac */ /* 0x000ea20008000800 */
[----:B------:R-:W-:Y:S01]  /*8520*/  LOP3.LUT P0, RZ, R217, 0x8, RZ, 0xc0, !PT ;  /* 0x00000008d9ff7812 */ /* 0x000fe2000780c0ff */
[----:B------:R-:W-:Y:S01]  /*8530*/  UISETP.NE.AND UP0, UPT, UR40, -0x1, UPT ;  /* 0xffffffff2800788c */ /* 0x000fe2000bf05270 */
[----:B------:R-:W-:Y:S01]  /*8540*/  UMOV UR24, UR18 ;  /* 0x0000001200187c82 */ /* 0x000fe20008000000 */
[----:B------:R-:W-:Y:S01]  /*8550*/  UISETP.NE.AND UP1, UPT, UR40, -0x1, UPT ;  /* 0xffffffff2800788c */ /* 0x000fe2000bf25270 */
[----:B-1----:R-:W-:Y:S01]  /*8560*/  FMUL.FTZ R0, R60, UR8 ;  /* 0x000000083c007c20 */ /* 0x002fe20008410000 */
        /* <DEDUP_REMOVED lines=10> */
[----:B------:R-:W-:Y:S01]  /*8610*/  FMUL.FTZ R169, R42, UR8 ;  /* 0x000000082aa97c20 */ /* 0x000fe20008410000 */
[----:B------:R-:W-:Y:S01]  /*8620*/  LOP3.LUT R2, R207, 0xc00, RZ, 0xc0, !PT ;  /* 0x00000c00cf027812 */ /* 0x000fe200078ec0ff */
[----:B------:R-:W-:Y:S01]  /*8630*/  FMUL.FTZ R36, R37, UR8 ;  /* 0x0000000825247c20 */ /* 0x000fe20008410000 */
[----:B------:R-:W-:Y:S01]  /*8640*/  LOP3.LUT R0, R0, 0x1c0, RZ, 0xc0, !PT ;  /* 0x000001c000007812 */ /* 0x000fe200078ec0ff */
[----:B------:R-:W-:Y:S01]  /*8650*/  FMUL.FTZ R171, R38, UR8 ;  /* 0x0000000826ab7c20 */ /* 0x000fe20008410000 */
[--C-:B------:R-:W-:Y:S01]  /*8660*/  LOP3.LUT R2, R2, 0x6, R202.reuse, 0xf8, !PT ;  /* 0x0000000602027812 */ /* 0x100fe200078ef8ca */
[----:B------:R-:W-:Y:S01]  /*8670*/  FMUL.FTZ R3, R56, UR8 ;  /* 0x0000000838037c20 */ /* 0x000fe20008410000 */
[----:B------:R-:W-:Y:S01]  /*8680*/  LOP3.LUT R0, R0, 0x38, R202, 0xf8, !PT ;  /* 0x0000003800007812 */ /* 0x000fe200078ef8ca */
[----:B------:R-:W-:Y:S01]  /*8690*/  FMUL.FTZ R26, R57, UR8 ;  /* 0x00000008391a7c20 */ /* 0x000fe20008410000 */
[----:B------:R-:W-:Y:S01]  /*86a0*/  F2FP.BF16.F32.PACK_AB R27, R27, R4 ;  /* 0x000000041b1b723e */ /* 0x000fe200000010ff */
[----:B--2---:R-:W-:Y:S01]  /*86b0*/  FMUL.FTZ R100, R100, UR5 ;  /* 0x0000000564647c20 */ /* 0x004fe20008410000 */
[----:B------:R-:W-:Y:S01]  /*86c0*/  LOP3.LUT R0, R2, R0, R206, 0xf6, !PT ;  /* 0x0000000002007212 */ /* 0x000fe200078ef6ce */
[----:B------:R-:W-:Y:S01]  /*86d0*/  FMUL.FTZ R42, R101, UR5 ;  /* 0x00000005652a7c20 */ /* 0x000fe20008410000 */
[----:B------:R-:W-:Y:S01]  /*86e0*/  MOV R4, 0x20 ;  /* 0x0000002000047802 */ /* 0x000fe20000000f00 */
[----:B------:R-:W-:Y:S01]  /*86f0*/  FMUL.FTZ R102, R102, UR5 ;  /* 0x0000000566667c20 */ /* 0x000fe20008410000 */
[----:B------:R-:W-:Y:S01]  /*8700*/  LEA R0, R0, UR4, 0x1 ;  /* 0x0000000400007c11 */ /* 0x000fe2000f8e08ff */
        /* <DEDUP_REMOVED lines=32> */
[----:B------:R-:W-:Y:S01]  /*8910*/  IADD3 R2, PT, PT, R0, 0xc040, RZ ;  /* 0x0000c04000027810 */ /* 0x000fe20007ffe0ff */
        /* <DEDUP_REMOVED lines=10> */
[----:B------:R-:W-:Y:S01]  /*89c0*/  @P1 IADD3 R2, PT, PT, R61, -0x40, RZ ;  /* 0xffffffc03d021810 */ /* 0x000fe20007ffe0ff */
        /* <DEDUP_REMOVED lines=31> */
[----:B------:R-:W-:Y:S01]  /*8bc0*/  IADD3 R4, PT, PT, R4, R2, RZ ;  /* 0x0000000204047210 */ /* 0x000fe20007ffe0ff */
        /* <DEDUP_REMOVED lines=127> */
[----:B------:R-:W2:Y:S01]  /*93c0*/  @UP0 LDCU.64 UR10, c[0x0][0x5c0] ;  /* 0x0000b800ff0a07ac */ /* 0x000ea20008000a00 */
        /* <DEDUP_REMOVED lines=16> */
[----:B--2---:R-:W-:-:S02]  /*94d0*/  @UP0 UIMAD.WIDE.U32 UR42, UR15, UR10, URZ ;  /* 0x0000000a0f2a02a5 */ /* 0x004fc4000f8e00ff */
[----:B------:R1:W-:Y:S01]  /*94e0*/  STS [R3+0x16000], R30 ;  /* 0x0160001e03007388 */ /* 0x0003e20000000800 */
[----:B------:R-:W-:-:S03]  /*94f0*/  @UP0 UIMAD UR15, UR15, UR11, URZ ;  /* 0x0000000b0f0f02a4 */ /* 0x000fc6000f8e02ff */
[----:B------:R1:W-:Y:S01]  /*9500*/  STS [R3+0x16400], R29 ;  /* 0x0164001d03007388 */ /* 0x0003e20000000800 */
[----:B------:R-:W-:-:S03]  /*9510*/  @UP0 UIADD3 UR15, UPT, UPT, UR43, UR15, URZ ;  /* 0x0000000f2b0f0290 */ /* 0x000fc6000fffe0ff */
        /* <DEDUP_REMOVED lines=31> */
[----:B------:R-:W-:-:S04]  /*9710*/  UIADD3 UR13, UPT, UPT, UR13, UR5, URZ ;  /* 0x000000050d0d7290 */ /* 0x000fc8000fffe0ff */
[----:B---3--:R-:W-:-:S04]  /*9720*/  UIMAD.WIDE.U32 UR42, UR24, UR8, UR12 ;  /* 0x00000008182a72a5 */ /* 0x008fc8000f8e000c */
[----:B------:R-:W-:-:S12]  /*9730*/  UIMAD UR15, UR24, UR9, UR43 ;  /* 0x00000009180f72a4 */ /* 0x000fd8000f8e022b */
.L_x_980:
        /* <DEDUP_REMOVED lines=9> */
[----:B------:R-:W-:-:S06]  /*97d0*/  UIMAD UR13, UR24, UR13, UR17 ;  /* 0x0000000d180d72a4 */ /* 0x000fcc000f8e0211 */
[----:B-1----:R-:W-:Y:S01]  /*97e0*/  MOV R31, UR13 ;  /* 0x0000000d001f7c02 */ /* 0x002fe20008000f00 */
[----:B------:R-:W-:Y:S06]  /*97f0*/  BRA `(.L_x_982) ;  /* 0x0000000000187947 */ /* 0x000fec0003800000 */
.L_x_981:
[----:B------:R-:W2:Y:S01]  /*9800*/  LDCU.64 UR8, c[0x0][0x5c8] ;  /* 0x0000b900ff0877ac */ /* 0x000ea20008000a00 */
[----:B------:R-:W-:-:S04]  /*9810*/  UIADD3 UR5, UPT, UPT, UR37, UR40, URZ ;  /* 0x0000002825057290 */ /* 0x000fc8000fffe0ff */
[----:B--2---:R-:W-:Y:S02]  /*9820*/  UIMAD.WIDE.U32 UR16, UR5, UR8, URZ ;  /* 0x00000008051072a5 */ /* 0x004fe4000f8e00ff */
[----:B------:R-:W-:-:S04]  /*9830*/  UIMAD UR5, UR5, UR9, URZ ;  /* 0x00000009050572a4 */ /* 0x000fc8000f8e02ff */
[----:B------:R-:W-:-:S06]  /*9840*/  UIADD3 UR5, UPT, UPT, UR17, UR5, URZ ;  /* 0x0000000511057290 */ /* 0x000fcc000fffe0ff */
[----:B-1----:R-:W-:-:S07]  /*9850*/  MOV R31, UR5 ;  /* 0x00000005001f7c02 */ /* 0x002fce0008000f00 */
.L_x_982:
        /* <DEDUP_REMOVED lines=55> */
.L_x_984:
[----:B------:R-:W-:Y:S05]  /*9bd0*/  BSYNC.RECONVERGENT B0 ;  /* 0x0000000000007941 */ /* 0x000fea0003800200 */
.L_x_983:
        /* <DEDUP_REMOVED lines=13> */
.L_x_986:
[----:B------:R-:W-:Y:S05]  /*9cb0*/  BSYNC.RECONVERGENT B0 ;  /* 0x0000000000007941 */ /* 0x000fea0003800200 */
.L_x_985:
        /* <DEDUP_REMOVED lines=17> */
.L_x_988:
[----:B------:R-:W-:Y:S05]  /*9dd0*/  BSYNC.RECONVERGENT B0 ;  /* 0x0000000000007941 */ /* 0x000fea0003800200 */
.L_x_987:
        /* <DEDUP_REMOVED lines=18> */
.L_x_990:
[----:B------:R-:W-:Y:S05]  /*9f00*/  BSYNC.RECONVERGENT B0 ;  /* 0x0000000000007941 */ /* 0x000fea0003800200 */
.L_x_989:
        /* <DEDUP_REMOVED lines=22> */
.L_x_992:
[----:B------:R-:W-:Y:S05]  /*a070*/  BSYNC.RECONVERGENT B0 ;  /* 0x0000000000007941 */ /* 0x000fea0003800200 */
.L_x_991:
        /* <DEDUP_REMOVED lines=13> */
.L_x_994:
[----:B------:R-:W-:Y:S05]  /*a150*/  BSYNC.RECONVERGENT B0 ;  /* 0x0000000000007941 */ /* 0x000fea0003800200 */
.L_x_993:
        /* <DEDUP_REMOVED lines=13> */
.L_x_996:
[----:B------:R-:W-:Y:S05]  /*a230*/  BSYNC.RECONVERGENT B0 ;  /* 0x0000000000007941 */ /* 0x000fea0003800200 */
.L_x_995:
        /* <DEDUP_REMOVED lines=12> */
.L_x_976:
[----:B------:R-:W-:Y:S05]  /*a300*/  BSYNC.RECONVERGENT B1 ;  /* 0x0000000000017941 */ /* 0x000fea0003800200 */
.L_x_946:
[----:B------:R-:W2:Y:S01]  /*a310*/  LDCU UR8, c[0x0][0x438] ;  /* 0x00008700ff0877ac */ /* 0x000ea20008000800 */
[----:B------:R-:W4:Y:S01]  /*a320*/  LDCU UR9, c[0x0][0x370] ;  /* 0x00006e00ff0977ac */ /* 0x000f220008000800 */
[----:B------:R-:W-:Y:S01]  /*a330*/  UMOV UR10, UR19 ;  /* 0x00000013000a7c82 */ /* 0x000fe20008000000 */
        /* <DEDUP_REMOVED lines=8> */
.L_x_998:
        /* <DEDUP_REMOVED lines=12> */
.L_x_1265:


//--------------------- .text._ZN5flash44flash_bwd_dq_dk_dv_loop_seqk_parallel_kernelI23Flash_bwd_kernel_traitsILi128ELi64ELi128ELi8ELi2ELi4ELi2ELb0ELb0EN7cutlass10bfloat16_tE19Flash_kernel_traitsILi128ELi64ELi128ELi8ES3_EELb0ELb1ELb0ELb0ELb0ELb1ELb1EEEvNS_16Flash_bwd_paramsE --------------------------
	.section	.text._ZN5flash44flash_bwd_dq_dk_dv_loop_seqk_parallel_kernelI23Flash_bwd_kernel_traitsILi128ELi64ELi128ELi8ELi2ELi4ELi2ELb0ELb0EN7cutlass10bfloat16_tE19Flash_kernel_traitsILi128ELi64ELi128ELi8ES3_EELb0ELb1ELb0ELb0ELb0ELb1ELb1EEEvNS_16Flash_bwd_paramsE,"ax",@progbits
	.align	128
        .global         _ZN5flash44flash_bwd_dq_dk_dv_loop_seqk_parallel_kernelI23Flash_bwd_kernel_traitsILi128ELi64ELi128ELi8ELi2ELi4ELi2ELb0ELb0EN7cutlass10bfloat16_tE19Flash_kernel_traitsILi128ELi64ELi128ELi8ES3_EELb0ELb1ELb0ELb0ELb0ELb1ELb1EEEvNS_16Flash_bwd_paramsE
        .type           _ZN5flash44flash_bwd_dq_dk_dv_loop_seqk_parallel_kernelI23Flash_bwd_kernel_traitsILi128ELi64ELi128ELi8ELi2ELi4ELi2ELb0ELb0EN7cutlass10bfloat16_tE19Flash_kernel_traitsILi128ELi64ELi128ELi8ES3_EELb0ELb1ELb0ELb0ELb0ELb1ELb1EEEvNS_16Flash_bwd_paramsE,@function
        .size           _ZN5flash44flash_bwd_dq_dk_dv_loop_seqk_parallel_kernelI23Flash_bwd_kernel_traitsILi128ELi64ELi128ELi8ELi2ELi4ELi2ELb0ELb0EN7cutlass10bfloat16_tE19Flash_kernel_traitsILi128ELi64ELi128ELi8ES3_EELb0ELb1ELb0ELb0ELb0ELb1ELb1EEEvNS_16Flash_bwd_paramsE,(.L_x_1266 - _ZN5flash44flash_bwd_dq_dk_dv_loop_seqk_parallel_kernelI23Flash_bwd_kernel_traitsILi128ELi64ELi128ELi8ELi2ELi4ELi2ELb0ELb0EN7cutlass10bfloat16_tE19Flash_kernel_traitsILi128ELi64ELi128ELi8ES3_EELb0ELb1ELb0ELb0ELb0ELb1ELb1EEEvNS_16Flash_bwd_paramsE)
        .other          _ZN5flash44flash_bwd_dq_dk_dv_loop_seqk_parallel_kernelI23Flash_bwd_kernel_traitsILi128ELi64ELi128ELi8ELi2ELi4ELi2ELb0ELb0EN7cutlass10bfloat16_tE19Flash_kernel_traitsILi128ELi64ELi128ELi8ES3_EELb0ELb1ELb0ELb0ELb0ELb1ELb1EEEvNS_16Flash_bwd_paramsE,@"STO_CUDA_ENTRY STV_DEFAULT"
_ZN5flash44flash_bwd_dq_dk_dv_loop_seqk_parallel_kernelI23Flash_bwd_kernel_traitsILi128ELi64ELi128ELi8ELi2ELi4ELi2ELb0ELb0EN7cutlass10bfloat16_tE19Flash_kernel_traitsILi128ELi64ELi128ELi8ES3_EELb0ELb1ELb0ELb0ELb0ELb1ELb1EEEvNS_16Flash_bwd_paramsE:
.text._ZN5flash44flash_bwd_dq_dk_dv_loop_seqk_parallel_kernelI23Flash_bwd_kernel_traitsILi128ELi64ELi128ELi8ELi2ELi4ELi2ELb0ELb0EN7cutlass10bfloat16_tE19Flash_kernel_traitsILi128ELi64ELi128ELi8ES3_EELb0ELb1ELb0ELb0ELb0ELb1ELb1EEEvNS_16Flash_bwd_paramsE:
        /* <DEDUP_REMOVED lines=49> */
.L_x_1051:
[----:B------:R-:W5:Y:S01]  /*0310*/  LDCU.64 UR8, c[0x0][0x478] ;  /* 0x00008f00ff0877ac */ /* 0x000f620008000a00 */
[----:B------:R-:W-:Y:S02]  /*0320*/  PLOP3.LUT P1, PT, PT, PT, UP3, 0x80, 0x8 ;  /* 0x000000000008781c */ /* 0x000fe40003f2f038 */
[----:B------:R-:W-:Y:S01]  /*0330*/  PLOP3.LUT P4, PT, PT, PT, UP5, 0x80, 0x8 ;  /* 0x000000000008781c */ /* 0x000fe20003f8f058 */
[----:B------:R-:W-:Y:S01]  /*0340*/  @UP3 ULEA UR12, UP0, UR38, UR6, 0x2 ;  /* 0x00000006260c3291 */ /* 0x000fe2000f8010ff */
[----:B------:R-:W-:Y:S01]  /*0350*/  PLOP3.LUT P2, PT, PT, PT, UP4, 0x80, 0x8 ;  /* 0x000000000008781c */ /* 0x000fe20003f4f048 */
[----:B------:R-:W-:Y:S02]  /*0360*/  UISETP.NE.AND UP2, UPT, UR26, URZ, UPT ;  /* 0x000000ff1a00728c */ /* 0x000fe4000bf45270 */
[----:B------:R-:W-:Y:S02]  /*0370*/  @UP3 ULEA.HI.X UR13, UR38, UR7, URZ, 0x2, UP0 ;  /* 0x00000007260d3291 */ /* 0x000fe400080f14ff */
[----:B--234-:R-:W-:-:S04]  /*0380*/  IMAD.U32 R4, RZ, RZ, UR12 ;  /* 0x0000000cff047e24 */ /* 0x01cfc8000f8e00ff */
        /* <DEDUP_REMOVED lines=44> */
.L_x_999:
        /* <DEDUP_REMOVED lines=35> */
.L_x_1001:
[----:B------:R-:W1:Y:S01]  /*0880*/  LDCU.64 UR14, c[0x0][0x3b8] ;  /* 0x00007700ff0e77ac */ /* 0x000e620008000a00 */
[----:B------:R-:W-:-:S04]  /*0890*/  UIADD3 UR8, UPT, UPT, UR34, UR39, URZ ;  /* 0x0000002722087290 */ /* 0x000fc8000fffe0ff */
[----:B-1----:R-:W-:Y:S02]  /*08a0*/  UIMAD.WIDE.U32 UR10, UR8, UR14, URZ ;  /* 0x0000000e080a72a5 */ /* 0x002fe4000f8e00ff */
[----:B------:R-:W-:-:S04]  /*08b0*/  UIMAD UR8, UR8, UR15, URZ ;  /* 0x0000000f080872a4 */ /* 0x000fc8000f8e02ff */
[----:B------:R-:W-:Y:S01]  /*08c0*/  UIADD3 UR8, UPT, UPT, UR11, UR8, URZ ;  /* 0x000000080b087290 */ /* 0x000fe2000fffe0ff */
[----:B------:R-:W-:-:S05]  /*08d0*/  UMOV UR46, UR10 ;  /* 0x0000000a002e7c82 */ /* 0x000fca0008000000 */
[----:B------:R-:W-:Y:S02]  /*08e0*/  MOV R21, UR8 ;  /* 0x0000000800157c02 */ /* 0x000fe40008000f00 */
.L_x_1002:
        /* <DEDUP_REMOVED lines=43> */
.L_x_1003:
[----:B------:R-:W1:Y:S01]  /*0ba0*/  LDCU.64 UR12, c[0x0][0x3c0] ;  /* 0x00007800ff0c77ac */ /* 0x000e620008000a00 */
[----:B------:R-:W-:-:S04]  /*0bb0*/  UIADD3 UR8, UPT, UPT, UR34, UR39, URZ ;  /* 0x0000002722087290 */ /* 0x000fc8000fffe0ff */
[----:B-1----:R-:W-:Y:S02]  /*0bc0*/  UIMAD.WIDE.U32 UR48, UR8, UR12, URZ ;  /* 0x0000000c083072a5 */ /* 0x002fe4000f8e00ff */
[----:B------:R-:W-:-:S04]  /*0bd0*/  UIMAD UR8, UR8, UR13, URZ ;  /* 0x0000000d080872a4 */ /* 0x000fc8000f8e02ff */
[----:B------:R-:W-:-:S06]  /*0be0*/  UIADD3 UR8, UPT, UPT, UR49, UR8, URZ ;  /* 0x0000000831087290 */ /* 0x000fcc000fffe0ff */
[----:B------:R-:W-:-:S07]  /*0bf0*/  MOV R19, UR8 ;  /* 0x0000000800137c02 */ /* 0x000fce0008000f00 */
.L_x_1004:
        /* <DEDUP_REMOVED lines=27> */
.L_x_1005:
[----:B------:R-:W-:Y:S02]  /*0db0*/  UIMAD.WIDE.U32 UR56, UR66, UR17, URZ ;  /* 0x00000011423872a5 */ /* 0x000fe4000f8e00ff */
[----:B------:R-:W-:-:S04]  /*0dc0*/  UIMAD UR8, UR67, UR17, URZ ;  /* 0x00000011430872a4 */ /* 0x000fc8000f8e02ff */
[----:B------:R-:W-:Y:S02]  /*0dd0*/  UIADD3 UR8, UPT, UPT, UR57, UR8, URZ ;  /* 0x0000000839087290 */ /* 0x000fe4000fffe0ff */
.L_x_1006:
        /* <DEDUP_REMOVED lines=20> */
.L_x_1007:
[----:B------:R-:W1:Y:S01]  /*0f20*/  LDCU UR58, c[0x0][0x434] ;  /* 0x00008680ff3a77ac */ /* 0x000e620008000800 */
[----:B------:R-:W-:-:S04]  /*0f30*/  UIMAD UR10, UR38, UR16, UR23 ;  /* 0x00000010260a72a4 */ /* 0x000fc8000f8e0217 */
[----:B-1----:R-:W-:Y:S02]  /*0f40*/  UIMAD UR58, UR10, UR58, URZ ;  /* 0x0000003a0a3a72a4 */ /* 0x002fe4000f8e02ff */
.L_x_1008:
        /* <DEDUP_REMOVED lines=11> */
.L_x_1009:
[----:B------:R-:W1:Y:S01]  /*1000*/  LDCU UR57, c[0x0][0x444] ;  /* 0x00008880ff3977ac */ /* 0x000e620008000800 */
[----:B------:R-:W-:-:S04]  /*1010*/  UIMAD UR10, UR38, UR16, UR23 ;  /* 0x00000010260a72a4 */ /* 0x000fc8000f8e0217 */
[----:B-1----:R-:W-:-:S12]  /*1020*/  UIMAD UR57, UR10, UR57, URZ ;  /* 0x000000390a3972a4 */ /* 0x002fd8000f8e02ff */
.L_x_1010:
[----:B------:R-:W-:Y:S01]  /*1030*/  USHF.R.S32.HI UR10, URZ, 0x1f, UR9 ;  /* 0x0000001fff0a7899 */ /* 0x000fe20008011409 */
[----:B------:R-:W1:Y:S01]  /*1040*/  S2R R219, SR_TID.X ;  /* 0x0000000000db7919 */ /* 0x000e620000002100 */
[----:B------:R-:W-:Y:S01]  /*1050*/  UIADD3 UR56, UP1, UP0, UR64, UR56, UR9 ;  /* 0x0000003840387290 */ /* 0x000fe2000f83e009 */
[----:B------:R-:W2:Y:S01]  /*1060*/  LDC.64 R10, c[0x0][0x3b0] ;  /* 0x0000ec00ff0a7b82 */ /* 0x000ea20000000a00 */
[----:B------:R-:W3:Y:S01]  /*1070*/  LDCU UR9, c[0x0][0x508] ;  /* 0x0000a100ff0977ac */ /* 0x000ee20008000800 */
[----:B------:R-:W-:Y:S01]  /*1080*/  MOV R13, RZ ;  /* 0x000000ff000d7202 */ /* 0x000fe20000000f00 */
[----:B------:R-:W-:Y:S01]  /*1090*/  BSSY.RECONVERGENT B1, `(.L_x_1000) ;  /* 0x0000907000017945 */ /* 0x000fe20003800200 */
[----:B------:R-:W-:Y:S01]  /*10a0*/  ISETP.NE.AND P6, PT, RZ, UR60, PT ;  /* 0x0000003cff007c0c */ /* 0x000fe2000bfc5270 */
        /* <DEDUP_REMOVED lines=9> */
[----:B------:R-:W-:Y:S02]  /*1140*/  ULEA.HI UR8, UR8, UR9, URZ, 0x6 ;  /* 0x0000000908087291 */ /* 0x000fe4000f8f30ff */
[----:B-----5:R-:W-:Y:S01]  /*1150*/  UIMAD.WIDE UR60, UR58, 0x4, UR60 ;  /* 0x000000043a3c78a5 */ /* 0x020fe2000f8e023c */
[C---:B-1----:R-:W-:Y:S01]  /*1160*/  IMAD.SHL.U32 R40, R219.reuse, 0x8, RZ ;  /* 0x00000008db287824 */ /* 0x042fe200078e00ff */
[----:B------:R-:W-:Y:S01]  /*1170*/  USHF.R.S32.HI UR49, URZ, 0x6, UR8 ;  /* 0x00000006ff317899 */ /* 0x000fe20008011408 */
[--C-:B------:R-:W-:Y:S02]  /*1180*/  SHF.R.U32.HI R39, RZ, 0x3, R219.reuse ;  /* 0x00000003ff277819 */ /* 0x100fe400000116db */
[----:B------:R-:W-:Y:S01]  /*1190*/  SHF.R.U32.HI R9, RZ, 0x5, R219 ;  /* 0x00000005ff097819 */ /* 0x000fe200000116db */
[----:B------:R-:W-:Y:S01]  /*11a0*/  UISETP.LT.AND UP0, UPT, URZ, UR49, UPT ;  /* 0x00000031ff00728c */ /* 0x000fe2000bf01270 */
[----:B------:R-:W-:Y:S02]  /*11b0*/  LOP3.LUT R12, R40, 0x38, RZ, 0xc0, !PT ;  /* 0x00000038280c7812 */ /* 0x000fe400078ec0ff */
[----:B------:R-:W1:Y:S01]  /*11c0*/  LDCU.128 UR8, c[0x0][0x590] ;  /* 0x0000b200ff0877ac */ /* 0x000e620008000c00 */
[----:B------:R-:W-:-:S02]  /*11d0*/  LOP3.LUT R8, R219, 0x1f, RZ, 0xc0, !PT ;  /* 0x0000001fdb087812 */ /* 0x000fc400078ec0ff */
[----:B------:R-:W-:Y:S01]  /*11e0*/  IADD3 R2, P0, PT, R12, UR62, RZ ;  /* 0x0000003e0c027c10 */ /* 0x000fe2000ff1e0ff */
[----:B------:R-:W3:Y:S02]  /*11f0*/  LDCU.64 UR62, c[0x0][0x5e8] ;  /* 0x0000bd00ff3e77ac */ /* 0x000ee40008000a00 */
[----:B------:R-:W-:Y:S02]  /*1200*/  IMAD R8, R9, UR59, R8 ;  /* 0x0000003b09087c24 */ /* 0x000fe4000f8e0208 */
[----:B------:R-:W-:Y:S01]  /*1210*/  IMAD.X R3, RZ, RZ, UR53, P0 ;  /* 0x00000035ff037e24 */ /* 0x000fe200080e06ff */
[----:B------:R-:W-:Y:S02]  /*1220*/  USHF.L.U32 UR59, UR59, 0x6, URZ ;  /* 0x000000063b3b7899 */ /* 0x000fe400080006ff */
[----:B------:R-:W-:-:S04]  /*1230*/  USEL UR49, URZ, UR49, !UP0 ;  /* 0x00000031ff317287 */ /* 0x000fc8000c000000 */
[----:B------:R-:W-:Y:S02]  /*1240*/  UISETP.GT.AND UP0, UPT, UR43, UR49, UPT ;  /* 0x000000312b00728c */ /* 0x000fe4000bf04270 */
[----:B-1----:R-:W-:Y:S01]  /*1250*/  UIMAD UR17, UR52, UR8, URZ ;  /* 0x00000008341172a4 */ /* 0x002fe2000f8e02ff */
[----:B------:R-:W-:Y:S01]  /*1260*/  IMAD.U32 R0, RZ, RZ, UR8 ;  /* 0x00000008ff007e24 */ /* 0x000fe2000f8e00ff */
[----:B------:R-:W-:Y:S01]  /*1270*/  USHF.L.U64.HI UR53, UR8, 0x5, UR9 ;  /* 0x0000000508357899 */ /* 0x000fe20008010209 */
[----:B------:R-:W-:Y:S01]  /*1280*/  IMAD.U32 R4, RZ, RZ, UR10 ;  /* 0x0000000aff047e24 */ /* 0x000fe2000f8e00ff */
[----:B------:R-:W-:Y:S01]  /*1290*/  UIMAD UR17, UR45, UR9, UR17 ;  /* 0x000000092d1172a4 */ /* 0x000fe2000f8e0211 */
[----:B------:R-:W-:Y:S01]  /*12a0*/  IMAD.WIDE.U32 R2, R0, UR45, R2 ;  /* 0x0000002d00027c25 */ /* 0x000fe2000f8e0002 */
[----:B---3--:R-:W-:-:S03]  /*12b0*/  UIMAD.WIDE UR62, UR57, 0x4, UR62 ;  /* 0x00000004393e78a5 */ /* 0x008fc6000f8e023e */
        /* <DEDUP_REMOVED lines=17> */
[----:B-1----:R-:W-:-:S03]  /*13d0*/  LEA R24, P2, R6, UR10, 0x1 ;  /* 0x0000000a06187c11 */ /* 0x002fc6000f8408ff */
[----:B------:R-:W-:Y:S01]  /*13e0*/  IMAD.WIDE.U32 R2, R0, UR23, R2 ;  /* 0x0000001700027c25 */ /* 0x000fe2000f8e0002 */
[----:B------:R-:W-:Y:S01]  /*13f0*/  SEL R4, R4, RZ, P6 ;  /* 0x000000ff04047207 */ /* 0x000fe20003000000 */
[----:B------:R1:W-:Y:S01]  /*1400*/  STL [R1+0x24], R24 ;  /* 0x0000241801007387 */ /* 0x0003e20000100800 */
[----:B------:R-:W-:Y:S01]  /*1410*/  LEA.HI.X R25, R6, UR11, R15, 0x1, P2 ;  /* 0x0000000b06197c11 */ /* 0x000fe200090f0c0f */
[----:B------:R-:W-:Y:S01]  /*1420*/  IMAD.U32 R0, RZ, RZ, UR17 ;  /* 0x00000011ff007e24 */ /* 0x000fe2000f8e00ff */
[----:B------:R-:W-:Y:S01]  /*1430*/  IADD3 R9, P1, P0, R8, UR56, R4 ;  /* 0x0000003808097c10 */ /* 0x000fe2000f83e004 */
[----:B------:R-:W-:Y:S01]  /*1440*/  IMAD R7, R17, UR21, R5 ;  /* 0x0000001511077c24 */ /* 0x000fe2000f8e0205 */
[----:B------:R-:W-:Y:S01]  /*1450*/  SHF.R.S32.HI R5, RZ, 0x1f, R8 ;  /* 0x0000001fff057819 */ /* 0x000fe20000011408 */
[----:B------:R-:W-:Y:S01]  /*1460*/  IMAD R3, R0, UR23, R3 ;  /* 0x0000001700037c24 */ /* 0x000fe2000f8e0203 */
[----:B------:R-:W3:Y:S01]  /*1470*/  LDCU.64 UR16, c[0x0][0x570] ;  /* 0x0000ae00ff1077ac */ /* 0x000ee20008000a00 */
[----:B------:R1:W-:Y:S01]  /*1480*/  STL [R1+0x20], R25 ;  /* 0x0000201901007387 */ /* 0x0003e20000100800 */
[----:B------:R-:W-:Y:S01]  /*1490*/  SEL R0, R7, RZ, P6 ;  /* 0x000000ff07007207 */ /* 0x000fe20003000000 */
[----:B------:R-:W-:Y:S01]  /*14a0*/  IMAD.WIDE.U32 R2, R39, R10, R2 ;  /* 0x0000000a27027225 */ /* 0x000fe200078e0002 */
[----:B------:R-:W-:-:S02]  /*14b0*/  MOV R4, UR59 ;  /* 0x0000003b00047c02 */ /* 0x000fc40008000f00 */
[----:B------:R-:W-:Y:S01]  /*14c0*/  IADD3.X R5, PT, PT, R5, UR55, R0, P1, P0 ;  /* 0x0000003705057c10 */ /* 0x000fe20008fe0400 */
[----:B------:R-:W-:Y:S01]  /*14d0*/  IMAD R3, R39, R11, R3 ;  /* 0x0000000b27037224 */ /* 0x000fe200078e0203 */
[C---:B--2---:R-:W-:Y:S02]  /*14e0*/  LEA R22, P1, R2.reuse, UR8, 0x1 ;  /* 0x0000000802167c11 */ /* 0x044fe4000f8208ff */
[----:B------:R-:W-:Y:S02]  /*14f0*/  IADD3 R0, P0, PT, R9, UR59, RZ ;  /* 0x0000003b09007c10 */ /* 0x000fe4000ff1e0ff */
[----:B------:R-:W-:Y:S01]  /*1500*/  LEA.HI.X R23, R2, UR9, R3, 0x1, P1 ;  /* 0x0000000902177c11 */ /* 0x000fe200088f0c03 */
[----:B------:R1:W-:Y:S01]  /*1510*/  STL [R1+0x1c], R22 ;  /* 0x00001c1601007387 */ /* 0x0003e20000100800 */
[----:B------:R-:W-:Y:S01]  /*1520*/  LEA.HI.X.SX32 R4, R4, R5, 0x1, P0 ;  /* 0x0000000504047211 */ /* 0x000fe200000f0eff */
[C---:B------:R-:W-:Y:S01]  /*1530*/  VIADD R5, R39.reuse, 0x40 ;  /* 0x0000004027057836 */ /* 0x040fe20000000000 */
[C---:B------:R-:W-:Y:S01]  /*1540*/  IADD3 R26, P2, PT, R39.reuse, 0x40, RZ ;  /* 0x00000040271a7810 */ /* 0x040fe20007f5e0ff */
[----:B------:R1:W-:Y:S01]  /*1550*/  STL [R1+0x18], R23 ;  /* 0x0000181701007387 */ /* 0x0003e20000100800 */
[C---:B---3--:R-:W-:Y:S01]  /*1560*/  LEA R246, P0, R0.reuse, UR16, 0x2 ;  /* 0x0000001000f67c11 */ /* 0x048fe2000f8010ff */
[----:B------:R-:W-:Y:S01]  /*1570*/  UMOV UR16, UR62 ;  /* 0x0000003e00107c82 */ /* 0x000fe20008000000 */
[C---:B------:R-:W-:Y:S01]  /*1580*/  IADD3 R27, P1, PT, R39.reuse, 0x60, RZ ;  /* 0x00000060271b7810 */ /* 0x040fe20007f3e0ff */
[----:B------:R-:W-:Y:S01]  /*1590*/  IMAD.X R32, RZ, RZ, RZ, P2 ;  /* 0x000000ffff207224 */ /* 0x000fe200010e06ff */
[----:B------:R-:W-:Y:S01]  /*15a0*/  LEA.HI.X R247, R0, UR17, R4, 0x2, P0 ;  /* 0x0000001100f77c11 */ /* 0x000fe200080f1404 */
[C---:B------:R-:W-:Y:S01]  /*15b0*/  IMAD.SHL.U32 R0, R10.reuse, 0x20, RZ ;  /* 0x000000200a007824 */ /* 0x040fe200078e00ff */
[C---:B------:R-:W-:Y:S01]  /*15c0*/  IADD3 R18, P0, PT, R39.reuse, 0x20, RZ ;  /* 0x0000002027127810 */ /* 0x040fe20007f1e0ff */
[C---:B------:R-:W-:Y:S01]  /*15d0*/  VIADD R4, R39.reuse, 0x20 ;  /* 0x0000002027047836 */ /* 0x040fe20000000000 */
[----:B------:R-:W-:Y:S01]  /*15e0*/  SHF.L.U64.HI R11, R10, 0x5, R11 ;  /* 0x000000050a0b7819 */ /* 0x000fe2000001020b */
[----:B------:R-:W-:Y:S01]  /*15f0*/  UMOV UR17, UR63 ;  /* 0x0000003f00117c82 */ /* 0x000fe20008000000 */
[----:B------:R-:W-:Y:S01]  /*1600*/  IADD3 R8, PT, PT, R39, 0x60, RZ ;  /* 0x0000006027087810 */ /* 0x000fe20007ffe0ff */
[----:B------:R-:W-:Y:S01]  /*1610*/  IMAD.X R15, RZ, RZ, RZ, P0 ;  /* 0x000000ffff0f7224 */ /* 0x000fe200000e06ff */
[----:B------:R-:W-:Y:S01]  /*1620*/  IADD3.X R37, PT, PT, RZ, RZ, RZ, P1, !PT ;  /* 0x000000ffff257210 */ /* 0x000fe20000ffe4ff */
[----:B------:R-:W-:Y:S06]  /*1630*/  BRA.U UP0, `(.L_x_1011) ;  /* 0x0000000900b07547 */ /* 0x000fec000b800000 */
        /* <DEDUP_REMOVED lines=10> */
[----:B------:R-:W-:-:S06]  /*16e0*/  UIMAD UR9, UR38, UR9, UR17 ;  /* 0x00000009260972a4 */ /* 0x000fcc000f8e0211 */
[----:B------:R-:W-:Y:S01]  /*16f0*/  MOV R0, UR9 ;  /* 0x0000000900007c02 */ /* 0x000fe20008000f00 */
[----:B------:R-:W-:Y:S05]  /*1700*/  BRA `(.L_x_1013) ;  /* 0x0000000000187947 */ /* 0x000fea0003800000 */
.L_x_1012:
[----:B------:R-:W2:Y:S01]  /*1710*/  LDCU.64 UR12, c[0x0][0x5c0] ;  /* 0x0000b800ff0c77ac */ /* 0x000ea20008000a00 */
[----:B------:R-:W-:-:S04]  /*1720*/  UIADD3 UR8, UPT, UPT, UR34, UR39, URZ ;  /* 0x0000002722087290 */ /* 0x000fc8000fffe0ff */
[----:B--2---:R-:W-:Y:S02]  /*1730*/  UIMAD.WIDE.U32 UR16, UR8, UR12, URZ ;  /* 0x0000000c081072a5 */ /* 0x004fe4000f8e00ff */
[----:B------:R-:W-:-:S04]  /*1740*/  UIMAD UR8, UR8, UR13, URZ ;  /* 0x0000000d080872a4 */ /* 0x000fc8000f8e02ff */
[----:B------:R-:W-:-:S06]  /*1750*/  UIADD3 UR8, UPT, UPT, UR17, UR8, URZ ;  /* 0x0000000811087290 */ /* 0x000fcc000fffe0ff */
[----:B------:R-:W-:Y:S02]  /*1760*/  MOV R0, UR8 ;  /* 0x0000000800007c02 */ /* 0x000fe40008000f00 */
.L_x_1013:
        /* <DEDUP_REMOVED lines=12> */
[----:B------:R-:W-:Y:S06]  /*1830*/  BRA `(.L_x_1015) ;  /* 0x0000000000187947 */ /* 0x000fec0003800000 */
.L_x_1014:
[----:B------:R-:W2:Y:S01]  /*1840*/  LDCU.64 UR10, c[0x0][0x5c8] ;  /* 0x0000b900ff0a77ac */ /* 0x000ea20008000a00 */
[----:B------:R-:W-:-:S04]  /*1850*/  UIADD3 UR34, UPT, UPT, UR34, UR39, URZ ;  /* 0x0000002722227290 */ /* 0x000fc8000fffe0ff */
[----:B--2---:R-:W-:Y:S02]  /*1860*/  UIMAD.WIDE.U32 UR14, UR34, UR10, URZ ;  /* 0x0000000a220e72a5 */ /* 0x004fe4000f8e00ff */
[----:B------:R-:W-:-:S04]  /*1870*/  UIMAD UR34, UR34, UR11, URZ ;  /* 0x0000000b222272a4 */ /* 0x000fc8000f8e02ff */
[----:B------:R-:W-:-:S06]  /*1880*/  UIADD3 UR34, UPT, UPT, UR15, UR34, URZ ;  /* 0x000000220f227290 */ /* 0x000fcc000fffe0ff */
[----:B------:R-:W-:-:S07]  /*1890*/  MOV R9, UR34 ;  /* 0x0000002200097c02 */ /* 0x000fce0008000f00 */
.L_x_1015:
[----:B------:R-:W2:Y:S01]  /*18a0*/  LDCU.64 UR8, c[0x0][0x5d8] ;  /* 0x0000bb00ff0877ac */ /* 0x000ea20008000a00 */
        /* <DEDUP_REMOVED lines=10> */
[----:B--2---:R-:W-:Y:S01]  /*1950*/  IMAD.U32 R0, RZ, RZ, UR8 ;  /* 0x00000008ff007e24 */ /* 0x004fe2000f8e00ff */
[----:B------:R-:W-:Y:S01]  /*1960*/  ISETP.GE.AND P1, PT, R8, UR31, PT ;  /* 0x0000001f08007c0c */ /* 0x000fe2000bf26270 */
[----:B------:R-:W-:Y:S01]  /*1970*/  IMAD.U32 R4, RZ, RZ, UR9 ;  /* 0x00000009ff047e24 */ /* 0x000fe2000f8e00ff */
[----:B------:R-:W-:Y:S01]  /*1980*/  ISETP.GE.AND P2, PT, R5, UR31, PT ;  /* 0x0000001f05007c0c */ /* 0x000fe2000bf46270 */
[----:B------:R-:W-:-:S04]  /*1990*/  IMAD.WIDE.U32 R6, R0, UR23, R2 ;  /* 0x0000001700067c25 */ /* 0x000fc8000f8e0002 */
[----:B------:R-:W-:Y:S01]  /*19a0*/  IMAD R8, R4, UR23, R7 ;  /* 0x0000001704087c24 */ /* 0x000fe2000f8e0207 */
[----:B------:R-:W-:Y:S07]  /*19b0*/  @P4 BRA `(.L_x_1017) ;  /* 0x0000000000244947 */ /* 0x000fee0003800000 */
[----:B------:R-:W2:Y:S01]  /*19c0*/  LDCU.64 UR8, c[0x0][0x560] ;  /* 0x0000ac00ff0877ac */ /* 0x000ea20008000a00 */
[----:B------:R-:W-:Y:S02]  /*19d0*/  MOV R2, R6 ;  /* 0x0000000600027202 */ /* 0x000fe40000000f00 */
[----:B------:R-:W-:-:S03]  /*19e0*/  MOV R3, R8 ;  /* 0x0000000800037202 */ /* 0x000fc60000000f00 */
[----:B------:R-:W-:-:S04]  /*19f0*/  IMAD.WIDE.U32 R2, R39, UR12, R2 ;  /* 0x0000000c27027c25 */ /* 0x000fc8000f8e0002 */
[----:B------:R-:W-:Y:S01]  /*1a00*/  IMAD R0, R39, UR13, R3 ;  /* 0x0000000d27007c24 */ /* 0x000fe2000f8e0203 */
[----:B--2---:R-:W-:-:S04]  /*1a10*/  LEA R4, P0, R2, UR8, 0x1 ;  /* 0x0000000802047c11 */ /* 0x004fc8000f8008ff */
[----:B------:R-:W-:-:S05]  /*1a20*/  LEA.HI.X R5, R2, UR9, R0, 0x1, P0 ;  /* 0x0000000902057c11 */ /* 0x000fca00080f0c00 */
[----:B------:R2:W-:Y:S04]  /*1a30*/  STG.E.128 desc[UR32][R4.64], RZ ;  /* 0x000000ff04007986 */ /* 0x0005e8000c101d20 */
[----:B------:R2:W-:Y:S02]  /*1a40*/  STG.E.128 desc[UR32][R4.64+0x80], RZ ;  /* 0x000080ff04007986 */ /* 0x0005e4000c101d20 */
.L_x_1017:
[----:B------:R-:W-:Y:S05]  /*1a50*/  BSYNC.RECONVERGENT B0 ;  /* 0x0000000000007941 */ /* 0x000fea0003800200 */
.L_x_1016:
[----:B------:R-:W-:Y:S04]  /*1a60*/  BSSY.RECONVERGENT B0, `(.L_x_1018) ;  /* 0x000000d000007945 */ /* 0x000fe80003800200 */
[----:B------:R-:W-:Y:S05]  /*1a70*/  @P3 BRA `(.L_x_1019) ;  /* 0x00000000002c3947 */ /* 0x000fea0003800000 */
[----:B------:R-:W2:Y:S01]  /*1a80*/  LDCU.64 UR8, c[0x0][0x560] ;  /* 0x0000ac00ff0877ac */ /* 0x000ea20008000a00 */
[----:B------:R-:W-:Y:S01]  /*1a90*/  MOV R2, R6 ;  /* 0x0000000600027202 */ /* 0x000fe20000000f00 */
[----:B------:R-:W-:Y:S01]  /*1aa0*/  IMAD R0, R15, UR12, RZ ;  /* 0x0000000c0f007c24 */ /* 0x000fe2000f8e02ff */
[----:B------:R-:W-:-:S03]  /*1ab0*/  MOV R3, R8 ;  /* 0x0000000800037202 */ /* 0x000fc60000000f00 */
[C---:B------:R-:W-:Y:S02]  /*1ac0*/  IMAD R0, R18.reuse, UR13, R0 ;  /* 0x0000000d12007c24 */ /* 0x040fe4000f8e0200 */
[----:B------:R-:W-:-:S05]  /*1ad0*/  IMAD.WIDE.U32 R2, R18, UR12, R2 ;  /* 0x0000000c12027c25 */ /* 0x000fca000f8e0002 */
[----:B------:R-:W-:Y:S02]  /*1ae0*/  IADD3 R0, PT, PT, R3, R0, RZ ;  /* 0x0000000003007210 */ /* 0x000fe40007ffe0ff */
[----:B--2---:R-:W-:-:S04]  /*1af0*/  LEA R4, P0, R2, UR8, 0x1 ;  /* 0x0000000802047c11 */ /* 0x004fc8000f8008ff */
[----:B------:R-:W-:-:S05]  /*1b00*/  LEA.HI.X R5, R2, UR9, R0, 0x1, P0 ;  /* 0x0000000902057c11 */ /* 0x000fca00080f0c00 */
[----:B------:R3:W-:Y:S04]  /*1b10*/  STG.E.128 desc[UR32][R4.64], RZ ;  /* 0x000000ff04007986 */ /* 0x0007e8000c101d20 */
[----:B------:R3:W-:Y:S02]  /*1b20*/  STG.E.128 desc[UR32][R4.64+0x80], RZ ;  /* 0x000080ff04007986 */ /* 0x0007e4000c101d20 */
.L_x_1019:
[----:B------:R-:W-:Y:S05]  /*1b30*/  BSYNC.RECONVERGENT B0 ;  /* 0x0000000000007941 */ /* 0x000fea0003800200 */
.L_x_1018:
        /* <DEDUP_REMOVED lines=9> */
[----:B--23--:R-:W-:-:S04]  /*1bd0*/  LEA R4, P0, R2, UR8, 0x1 ;  /* 0x0000000802047c11 */ /* 0x00cfc8000f8008ff */
[----:B------:R-:W-:-:S05]  /*1be0*/  LEA.HI.X R5, R2, UR9, R0, 0x1, P0 ;  /* 0x0000000902057c11 */ /* 0x000fca00080f0c00 */
[----:B------:R4:W-:Y:S04]  /*1bf0*/  STG.E.128 desc[UR32][R4.64], RZ ;  /* 0x000000ff04007986 */ /* 0x0009e8000c101d20 */
[----:B------:R4:W-:Y:S02]  /*1c00*/  STG.E.128 desc[UR32][R4.64+0x80], RZ ;  /* 0x000080ff04007986 */ /* 0x0009e4000c101d20 */
.L_x_1021:
[----:B------:R-:W-:Y:S05]  /*1c10*/  BSYNC.RECONVERGENT B0 ;  /* 0x0000000000007941 */ /* 0x000fea0003800200 */
.L_x_1020:
[----:B------:R-:W-:Y:S04]  /*1c20*/  BSSY.RECONVERGENT B0, `(.L_x_1022) ;  /* 0x000000d000007945 */ /* 0x000fe80003800200 */
[----:B------:R-:W-:Y:S05]  /*1c30*/  @P1 BRA `(.L_x_1023) ;  /* 0x00000000002c1947 */ /* 0x000fea0003800000 */
[----:B------:R-:W5:Y:S01]  /*1c40*/  LDCU.64 UR8, c[0x0][0x560] ;  /* 0x0000ac00ff0877ac */ /* 0x000f620008000a00 */
[----:B------:R-:W-:Y:S01]  /*1c50*/  MOV R2, R6 ;  /* 0x0000000600027202 */ /* 0x000fe20000000f00 */
[----:B------:R-:W-:Y:S01]  /*1c60*/  IMAD R0, R37, UR12, RZ ;  /* 0x0000000c25007c24 */ /* 0x000fe2000f8e02ff */
[----:B------:R-:W-:-:S03]  /*1c70*/  MOV R3, R8 ;  /* 0x0000000800037202 */ /* 0x000fc60000000f00 */
[C---:B------:R-:W-:Y:S02]  /*1c80*/  IMAD R0, R27.reuse, UR13, R0 ;  /* 0x0000000d1b007c24 */ /* 0x040fe4000f8e0200 */
[----:B--234-:R-:W-:-:S05]  /*1c90*/  IMAD.WIDE.U32 R4, R27, UR12, R2 ;  /* 0x0000000c1b047c25 */ /* 0x01cfca000f8e0002 */
[----:B------:R-:W-:Y:S02]  /*1ca0*/  IADD3 R0, PT, PT, R5, R0, RZ ;  /* 0x0000000005007210 */ /* 0x000fe40007ffe0ff */
[----:B-----5:R-:W-:-:S04]  /*1cb0*/  LEA R2, P0, R4, UR8, 0x1 ;  /* 0x0000000804027c11 */ /* 0x020fc8000f8008ff */
[----:B------:R-:W-:-:S05]  /*1cc0*/  LEA.HI.X R3, R4, UR9, R0, 0x1, P0 ;  /* 0x0000000904037c11 */ /* 0x000fca00080f0c00 */
[----:B------:R2:W-:Y:S04]  /*1cd0*/  STG.E.128 desc[UR32][R2.64], RZ ;  /* 0x000000ff02007986 */ /* 0x0005e8000c101d20 */
[----:B------:R2:W-:Y:S02]  /*1ce0*/  STG.E.128 desc[UR32][R2.64+0x80], RZ ;  /* 0x000080ff02007986 */ /* 0x0005e4000c101d20 */
.L_x_1023:
[----:B------:R-:W-:Y:S05]  /*1cf0*/  BSYNC.RECONVERGENT B0 ;  /* 0x0000000000007941 */ /* 0x000fea0003800200 */
.L_x_1022:
[----:B------:R-:W5:Y:S01]  /*1d00*/  LDCU.64 UR8, c[0x0][0x5e0] ;  /* 0x0000bc00ff0877ac */ /* 0x000f620008000a00 */
[----:B--2---:R-:W-:Y:S01]  /*1d10*/  MOV R2, UR10 ;  /* 0x0000000a00027c02 */ /* 0x004fe20008000f00 */
[----:B------:R-:W-:Y:S01]  /*1d20*/  BSSY.RECONVERGENT B0, `(.L_x_1024) ;  /* 0x0000014000007945 */ /* 0x000fe20003800200 */
[----:B------:R-:W-:-:S03]  /*1d30*/  UIMAD UR41, UR41, UR10, URZ ;  /* 0x0000000a292972a4 */ /* 0x000fc6000f8e02ff */
[----:B------:R-:W-:Y:S01]  /*1d40*/  IMAD.WIDE.U32 R2, R2, UR40, R12 ;  /* 0x0000002802027c25 */ /* 0x000fe2000f8e000c */
[----:B------:R-:W-:Y:S02]  /*1d50*/  UIMAD UR41, UR40, UR11, UR41 ;  /* 0x0000000b282972a4 */ /* 0x000fe4000f8e0229 */
[----:B------:R-:W-:-:S04]  /*1d60*/  IADD3 R2, P0, PT, R2, UR14, RZ ;  /* 0x0000000e02027c10 */ /* 0x000fc8000ff1e0ff */
[----:B------:R-:W-:Y:S02]  /*1d70*/  IADD3.X R3, PT, PT, R9, UR41, R3, P0, !PT ;  /* 0x0000002909037c10 */ /* 0x000fe400087fe403 */
[----:B-----5:R-:W-:Y:S02]  /*1d80*/  MOV R0, UR8 ;  /* 0x0000000800007c02 */ /* 0x020fe40008000f00 */
[----:B---34-:R-:W-:-:S03]  /*1d90*/  MOV R4, UR9 ;  /* 0x0000000900047c02 */ /* 0x018fc60008000f00 */
[----:B------:R-:W-:-:S04]  /*1da0*/  IMAD.WIDE.U32 R6, R0, UR23, R2 ;  /* 0x0000001700067c25 */ /* 0x000fc8000f8e0002 */
[----:B------:R-:W-:Y:S01]  /*1db0*/  IMAD R8, R4, UR23, R7 ;  /* 0x0000001704087c24 */ /* 0x000fe2000f8e0207 */
[----:B------:R-:W-:Y:S06]  /*1dc0*/  @P4 BRA `(.L_x_1025) ;  /* 0x0000000000244947 */ /* 0x000fec0003800000 */
        /* <DEDUP_REMOVED lines=9> */
.L_x_1025:
[----:B------:R-:W-:Y:S05]  /*1e60*/  BSYNC.RECONVERGENT B0 ;  /* 0x0000000000007941 */ /* 0x000fea0003800200 */
.L_x_1024:
        /* <DEDUP_REMOVED lines=13> */
.L_x_1027:
[----:B------:R-:W-:Y:S05]  /*1f40*/  BSYNC.RECONVERGENT B0 ;  /* 0x0000000000007941 */ /* 0x000fea0003800200 */
.L_x_1026:
        /* <DEDUP_REMOVED lines=13> */
.L_x_1029:
[----:B------:R-:W-:Y:S05]  /*2020*/  BSYNC.RECONVERGENT B0 ;  /* 0x0000000000007941 */ /* 0x000fea0003800200 */
.L_x_1028:
        /* <DEDUP_REMOVED lines=11> */
[----:B------:R2:W-:Y:S01]  /*20e0*/  STG.E.128 desc[UR32][R2.64+0x80], RZ ;  /* 0x000080ff02007986 */ /* 0x0005e2000c101d20 */
[----:B------:R-:W-:Y:S05]  /*20f0*/  BRA `(.L_x_1030) ;  /* 0x0000008000007947 */ /* 0x000fea0003800000 */
.L_x_1011:
[----:B------:R-:W-:Y:S01]  /*2100*/  UIMAD UR47, UR54, -0x40, UR42 ;  /* 0xffffffc0362f78a4 */ /* 0x000fe2000f8e022a */
[----:B------:R-:W-:Y:S01]  /*2110*/  IMAD.U32 R7, RZ, RZ, UR45 ;  /* 0x0000002dff077e24 */ /* 0x000fe2000f8e00ff */
[----:B------:R-:W-:Y:S01]  /*2120*/  UIADD3 UR38, UPT, UPT, -UR40, UR31, URZ ;  /* 0x0000001f28267290 */ /* 0x000fe2000fffe1ff */
[----:B------:R-:W-:Y:S01]  /*2130*/  IMAD.U32 R2, RZ, RZ, UR14 ;  /* 0x0000000eff027e24 */ /* 0x000fe2000f8e00ff */
[----:B------:R-:W-:Y:S01]  /*2140*/  @P6 BAR.SYNC.DEFER_BLOCKING 0x0 ;  /* 0x0000000000006b1d */ /* 0x000fe20000010000 */
[----:B------:R-:W-:Y:S01]  /*2150*/  UIMAD UR8, UR41, UR14, URZ ;  /* 0x0000000e290872a4 */ /* 0x000fe2000f8e02ff */
[----:B------:R-:W-:Y:S01]  /*2160*/  ISETP.GE.AND P0, PT, R4, UR47, PT ;  /* 0x0000002f04007c0c */ /* 0x000fe2000bf06270 */
[----:B------:R-:W-:Y:S01]  /*2170*/  IMAD.WIDE.U32 R2, R2, UR40, R12 ;  /* 0x0000002802027c25 */ /* 0x000fe2000f8e000c */
[----:B------:R-:W-:Y:S01]  /*2180*/  ISETP.GE.AND P3, PT, R4, UR38, PT ;  /* 0x0000002604007c0c */ /* 0x000fe2000bf66270 */
[----:B------:R-:W-:Y:S01]  /*2190*/  UIMAD UR8, UR40, UR15, UR8 ;  /* 0x0000000f280872a4 */ /* 0x000fe2000f8e0208 */
[----:B------:R-:W-:Y:S01]  /*21a0*/  ISETP.GE.AND P2, PT, R5, UR38, PT ;  /* 0x0000002605007c0c */ /* 0x000fe2000bf46270 */
[----:B------:R-:W-:Y:S01]  /*21b0*/  IMAD.U32 R4, RZ, RZ, UR45 ;  /* 0x0000002dff047e24 */ /* 0x000fe2000f8e00ff */
[----:B------:R-:W-:Y:S01]  /*21c0*/  ISETP.GE.AND P1, PT, R8, UR38, PT ;  /* 0x0000002608007c0c */ /* 0x000fe2000bf26270 */
[----:B------:R-:W-:Y:S01]  /*21d0*/  IMAD.U32 R5, RZ, RZ, UR53 ;  /* 0x00000035ff057e24 */ /* 0x000fe2000f8e00ff */
[----:B------:R-:W-:Y:S01]  /*21e0*/  IADD3 R8, P4, PT, R2, UR46, RZ ;  /* 0x0000002e02087c10 */ /* 0x000fe2000ff9e0ff */
[----:B------:R-:W2:Y:S01]  /*21f0*/  LDCU.64 UR10, c[0x0][0x3d0] ;  /* 0x00007a00ff0a77ac */ /* 0x000ea20008000a00 */
[----:B------:R-:W-:Y:S01]  /*2200*/  SHF.R.U32.HI R207, RZ, 0x1, R219 ;  /* 0x00000001ffcf7819 */ /* 0x000fe200000116db */
[----:B------:R-:W-:Y:S01]  /*2210*/  IMAD.U32 R6, RZ, RZ, UR12 ;  /* 0x0000000cff067e24 */ /* 0x000fe2000f8e00ff */
[----:B------:R-:W-:Y:S01]  /*2220*/  IADD3.X R9, PT, PT, R21, UR8, R3, P4, !PT ;  /* 0x0000000815097c10 */ /* 0x000fe2000a7fe403 */
[----:B------:R-:W-:Y:S01]  /*2230*/  UIMAD UR41, UR41, UR12, URZ ;  /* 0x0000000c292972a4 */ /* 0x000fe2000f8e02ff */
[----:B------:R-:W-:Y:S01]  /*2240*/  @!P0 LEA R4, P5, R4, R24, 0x1 ;  /* 0x0000001804048211 */ /* 0x000fe200078a08ff */
[----:B------:R-:W3:Y:S01]  /*2250*/  LDCU.64 UR8, c[0x0][0x3d8] ;  /* 0x00007b00ff0877ac */ /* 0x000ee20008000a00 */
[----:B------:R-:W-:Y:S01]  /*2260*/  SHF.R.U32.HI R3, RZ, 0x2, R219 ;  /* 0x00000002ff037819 */ /* 0x000fe200000116db */
[----:B------:R-:W4:Y:S01]  /*2270*/  @!P2 LDC.64 R34, c[0x0][0x388] ;  /* 0x0000e200ff22ab82 */ /* 0x000f220000000a00 */
[----:B------:R-:W-:Y:S01]  /*2280*/  @!P0 LEA.HI.X R5, R7, R25, R5, 0x1, P5 ;  /* 0x0000001907058211 */ /* 0x000fe200028f0c05 */
[----:B------:R-:W-:Y:S01]  /*2290*/  IMAD.WIDE.U32 R6, R6, UR40, R12 ;  /* 0x0000002806067c25 */ /* 0x000fe2000f8e000c */
[C---:B------:R-:W-:Y:S01]  /*22a0*/  @!P0 LEA R10, P5, R0.reuse, R22, 0x1 ;  /* 0x00000016000a8211 */ /* 0x040fe200078a08ff */
[----:B------:R-:W-:Y:S01]  /*22b0*/  ULOP3.LUT UR54, UR54, 0x80000001, URZ, 0xc0, !UPT ;  /* 0x8000000136367892 */ /* 0x000fe2000f8ec0ff */
[----:B------:R-:W-:Y:S01]  /*22c0*/  LOP3.LUT R2, R207, 0x10, RZ, 0xc0, !PT ;  /* 0x00000010cf027812 */ /* 0x000fe200078ec0ff */
[----:B------:R-:W-:Y:S01]  /*22d0*/  UIMAD UR41, UR40, UR13, UR41 ;  /* 0x0000000d282972a4 */ /* 0x000fe2000f8e0229 */
[----:B------:R-:W-:Y:S01]  /*22e0*/  @!P0 LEA.HI.X R11, R0, R23, R11, 0x1, P5 ;  /* 0x00000017000b8211 */ /* 0x000fe200028f0c0b */
[----:B------:R-:W-:Y:S01]  /*22f0*/  UISETP.NE.AND UP0, UPT, UR54, 0x1, UPT ;  /* 0x000000013600788c */ /* 0x000fe2000bf05270 */
[----:B------:R-:W-:Y:S01]  /*2300*/  ISETP.GE.AND P5, PT, R39, UR47, PT ;  /* 0x0000002f27007c0c */ /* 0x000fe2000bfa6270 */
[----:B------:R-:W-:Y:S01]  /*2310*/  IMAD.MOV.U32 R45, RZ, RZ, 0x7f800000 ;  /* 0x7f800000ff2d7424 */ /* 0x000fe200078e00ff */
[----:B------:R-:W-:Y:S01]  /*2320*/  LOP3.LUT R0, R40, 0x1f8, RZ, 0xc0, !PT ;  /* 0x000001f828007812 */ /* 0x000fe200078ec0ff */
[----:B------:R-:W-:Y:S01]  /*2330*/  USEL UR40, URZ, 0x4000, UP0 ;  /* 0x00004000ff287887 */ /* 0x000fe20008000000 */
[----:B------:R-:W-:Y:S01]  /*2340*/  LOP3.LUT R41, R2, 0x7, R3, 0xf8, !PT ;  /* 0x0000000702297812 */ /* 0x000fe200078ef803 */
[----:B------:R-:W-:Y:S01]  /*2350*/  IMAD.MOV.U32 R44, RZ, RZ, 0x7f800000 ;  /* 0x7f800000ff2c7424 */ /* 0x000fe200078e00ff */
[----:B------:R-:W-:Y:S01]  /*2360*/  LOP3.LUT R0, R0, 0x38, R219, 0x78, !PT ;  /* 0x0000003800007812 */ /* 0x000fe200078e78db */
[----:B------:R-:W-:Y:S01]  /*2370*/  IMAD.MOV.U32 R43, RZ, RZ, 0x7f800000 ;  /* 0x7f800000ff2b7424 */ /* 0x000fe200078e00ff */
[----:B------:R-:W-:Y:S01]  /*2380*/  IADD3 R6, P4, PT, R6, UR48, RZ ;  /* 0x0000003006067c10 */ /* 0x000fe2000ff9e0ff */
[----:B------:R-:W-:Y:S01]  /*2390*/  STL [R1+0x14], R41 ;  /* 0x0000142901007387 */ /* 0x000fe20000100800 */
[----:B------:R-:W-:Y:S01]  /*23a0*/  LOP3.LUT R0, R0, 0x1e00, R40, 0xf8, !PT ;  /* 0x00001e0000007812 */ /* 0x000fe200078ef828 */
[----:B------:R-:W-:Y:S01]  /*23b0*/  IMAD.MOV.U32 R42, RZ, RZ, 0x7f800000 ;  /* 0x7f800000ff2a7424 */ /* 0x000fe200078e00ff */
[----:B------:R-:W-:Y:S01]  /*23c0*/  IADD3.X R7, PT, PT, R19, UR41, R7, P4, !PT ;  /* 0x0000002913077c10 */ /* 0x000fe2000a7fe407 */
[----:B------:R-:W-:Y:S01]  /*23d0*/  @!P5 IMAD.MOV.U32 R2, RZ, RZ, R24 ;  /* 0x000000ffff02d224 */ /* 0x000fe200078e0018 */
[----:B------:R-:W-:Y:S01]  /*23e0*/  LEA R0, R0, UR24, 0x1 ;  /* 0x0000001800007c11 */ /* 0x000fe2000f8e08ff */
[----:B------:R-:W-:Y:S01]  /*23f0*/  @!P5 IMAD.MOV.U32 R3, RZ, RZ, R25 ;  /* 0x000000ffff03d224 */ /* 0x000fe200078e0019 */
[----:B------:R-:W-:-:S03]  /*2400*/  ISETP.GE.AND P4, PT, R39, UR38, PT ;  /* 0x0000002627007c0c */ /* 0x000fc6000bf86270 */
[----:B------:R-:W-:Y:S01]  /*2410*/  VIADD R13, R0, UR40 ;  /* 0x00000028000d7c36 */ /* 0x000fe20008000000 */
[----:B------:R-:W-:Y:S01]  /*2420*/  @!PT LDS RZ, [RZ] ;  /* 0x00000000fffff984 */ /* 0x000fe20000000800 */
[----:B------:R-:W-:Y:S01]  /*2430*/  @!PT LDS RZ, [RZ] ;  /* 0x00000000fffff984 */ /* 0x000fe20000000800 */
[----:B------:R-:W-:Y:S01]  /*2440*/  @!PT LDS RZ, [RZ] ;  /* 0x00000000fffff984 */ /* 0x000fe20000000800 */
[----:B------:R-:W-:Y:S04]  /*2450*/  @!P5 LDGSTS.E.BYPASS.LTC128B.128 [R0+0x8000], desc[UR32][R2.64] ;  /* 0x080000000200dfae */ /* 0x000fe8000b981a20 */
[----:B------:R5:W-:Y:S04]  /*2460*/  @!P5 LDGSTS.E.BYPASS.LTC128B.128 [R0+0xa000], desc[UR32][R2.64+0x80] ;  /* 0x0a0000800200dfae */ /* 0x000be8000b981a20 */
[----:B------:R-:W-:Y:S01]  /*2470*/  @P5 STS.128 [R0+0x8000], RZ ;  /* 0x008000ff00005388 */ /* 0x000fe20000000c00 */
[----:B------:R-:W4:Y:S03]  /*2480*/  @!P4 LDC.64 R28, c[0x0][0x388] ;  /* 0x0000e200ff1ccb82 */ /* 0x000f260000000a00 */
[----:B------:R-:W-:Y:S04]  /*2490*/  @P5 STS.128 [R0+0xa000], RZ ;  /* 0x00a000ff00005388 */ /* 0x000fe80000000c00 */
[----:B------:R-:W-:Y:S01]  /*24a0*/  @P0 STS.128 [R0+0x9000], RZ ;  /* 0x009000ff00000388 */ /* 0x000fe20000000c00 */
[----:B------:R-:W4:Y:S03]  /*24b0*/  @!P4 LDC.64 R30, c[0x0][0x390] ;  /* 0x0000e400ff1ecb82 */ /* 0x000f260000000a00 */
[----:B------:R-:W-:Y:S04]  /*24c0*/  @P0 STS.128 [R0+0xb000], RZ ;  /* 0x00b000ff00000388 */ /* 0x000fe80000000c00 */
[----:B------:R-:W-:Y:S01]  /*24d0*/  @!PT LDS RZ, [RZ] ;  /* 0x00000000fffff984 */ /* 0x000fe20000000800 */
[----:B------:R-:W-:Y:S01]  /*24e0*/  @!PT LDS RZ, [RZ] ;  /* 0x00000000fffff984 */ /* 0x000fe20000000800 */
[----:B------:R-:W-:Y:S01]  /*24f0*/  @!PT LDS RZ, [RZ] ;  /* 0x00000000fffff984 */ /* 0x000fe20000000800 */
[----:B------:R-:W-:Y:S04]  /*2500*/  @!P0 LDGSTS.E.BYPASS.LTC128B.128 [R0+0x9000], desc[UR32][R4.64] ;  /* 0x0900000004008fae */ /* 0x000fe8000b981a20 */
[----:B------:R1:W-:Y:S01]  /*2510*/  @!P0 LDGSTS.E.BYPASS.LTC128B.128 [R0+0xb000], desc[UR32][R4.64+0x80] ;  /* 0x0b00008004008fae */ /* 0x0003e2000b981a20 */
[----:B-----5:R-:W-:-:S03]  /*2520*/  @!P5 IMAD.MOV.U32 R2, RZ, RZ, R22 ;  /* 0x000000ffff02d224 */ /* 0x020fc600078e0016 */
[----:B------:R-:W-:Y:S01]  /*2530*/  STL [R1+0x10], R13 ;  /* 0x0000100d01007387 */ /* 0x000fe20000100800 */
[----:B------:R-:W-:-:S05]  /*2540*/  @!P5 IMAD.MOV.U32 R3, RZ, RZ, R23 ;  /* 0x000000ffff03d224 */ /* 0x000fca00078e0017 */
[----:B------:R-:W-:Y:S04]  /*2550*/  @!P5 LDGSTS.E.BYPASS.LTC128B.128 [R13], desc[UR32][R2.64] ;  /* 0x00000000020ddfae */ /* 0x000fe8000b981a20 */
[----:B------:R5:W-:Y:S04]  /*2560*/  @!P5 LDGSTS.E.BYPASS.LTC128B.128 [R13+0x2000], desc[UR32][R2.64+0x80] ;  /* 0x02000080020ddfae */ /* 0x000be8000b981a20 */
[----:B------:R-:W-:Y:S04]  /*2570*/  @P5 STS.128 [R13], RZ ;  /* 0x000000ff0d005388 */ /* 0x000fe80000000c00 */
[----:B------:R-:W-:Y:S04]  /*2580*/  @P5 STS.128 [R13+0x2000], RZ ;  /* 0x002000ff0d005388 */ /* 0x000fe80000000c00 */
[----:B------:R-:W-:Y:S01]  /*2590*/  @P0 STS.128 [R13+0x1000], RZ ;  /* 0x001000ff0d000388 */ /* 0x000fe20000000c00 */
[----:B-1----:R-:W-:-:S02]  /*25a0*/  VIADD R5, R41, 0x8 ;  /* 0x0000000829057836 */ /* 0x002fc40000000000 */
[C---:B--2---:R-:W-:Y:S01]  /*25b0*/  IMAD R4, R20.reuse, UR10, RZ ;  /* 0x0000000a14047c24 */ /* 0x044fe2000f8e02ff */
[----:B------:R1:W-:Y:S02]  /*25c0*/  @P0 STS.128 [R13+0x3000], RZ ;  /* 0x003000ff0d000388 */ /* 0x0003e40000000c00 */
[----:B------:R-:W-:Y:S01]  /*25d0*/  ISETP.GE.AND P6, PT, R5, UR47, PT ;  /* 0x0000002f05007c0c */ /* 0x000fe2000bfc6270 */
[----:B---3--:R-:W-:Y:S01]  /*25e0*/  IMAD R5, R20, UR8, RZ ;  /* 0x0000000814057c24 */ /* 0x008fe2000f8e02ff */
[----:B------:R-:W-:Y:S01]  /*25f0*/  @!PT LDS RZ, [RZ] ;  /* 0x00000000fffff984 */ /* 0x000fe20000000800 */
[----:B------:R-:W-:Y:S01]  /*2600*/  @!PT LDS RZ, [RZ] ;  /* 0x00000000fffff984 */ /* 0x000fe20000000800 */
[----:B------:R-:W-:Y:S01]  /*2610*/  @!PT LDS RZ, [RZ] ;  /* 0x00000000fffff984 */ /* 0x000fe20000000800 */
[----:B------:R-:W-:Y:S01]  /*2620*/  @!P0 LDGSTS.E.BYPASS.LTC128B.128 [R13+0x1000], desc[UR32][R10.64] ;  /* 0x010000000a0d8fae */ /* 0x000fe2000b981a20 */
[----:B------:R-:W2:Y:S01]  /*2630*/  @!P3 LDC.64 R20, c[0x0][0x388] ;  /* 0x0000e200ff14bb82 */ /* 0x000ea20000000a00 */
[C---:B------:R-:W-:Y:S01]  /*2640*/  IMAD R12, R14.reuse, UR11, R4 ;  /* 0x0000000b0e0c7c24 */ /* 0x040fe2000f8e0204 */
[----:B------:R-:W-:Y:S01]  /*2650*/  LOP3.LUT R4, R41, 0x20, RZ, 0xfc, !PT ;  /* 0x0000002029047812 */ /* 0x000fe200078efcff */
[----:B------:R3:W-:Y:S01]  /*2660*/  @!P0 LDGSTS.E.BYPASS.LTC128B.128 [R13+0x3000], desc[UR32][R10.64+0x80] ;  /* 0x030000800a0d8fae */ /* 0x0007e2000b981a20 */
[----:B------:R-:W-:Y:S01]  /*2670*/  IMAD.SHL.U32 R204, R219, 0x40, RZ ;  /* 0x00000040dbcc7824 */ /* 0x000fe200078e00ff */
[----:B------:R-:W1:Y:S01]  /*2680*/  LDCU UR11, c[0x0][0x590] ;  /* 0x0000b200ff0b77ac */ /* 0x000e620008000800 */
[----:B-----5:R-:W-:Y:S01]  /*2690*/  IMAD.WIDE.U32 R2, R14, UR10, R8 ;  /* 0x0000000a0e027c25 */ /* 0x020fe2000f8e0008 */
[----:B------:R-:W-:-:S03]  /*26a0*/  ISETP.GE.AND P5, PT, R4, UR47, PT ;  /* 0x0000002f04007c0c */ /* 0x000fc6000bfa6270 */
[----:B------:R-:W-:Y:S02]  /*26b0*/  IMAD.SHL.U32 R205, R219, 0x20, RZ ;  /* 0x00000020dbcd7824 */ /* 0x000fe400078e00ff */
[----:B------:R-:W-:Y:S02]  /*26c0*/  IMAD.MOV.U32 R216, RZ, RZ, 0x40 ;  /* 0x00000040ffd87424 */ /* 0x000fe400078e00ff */
[----:B------:R-:W-:Y:S02]  /*26d0*/  IMAD.MOV.U32 R213, RZ, RZ, 0x20 ;  /* 0x00000020ffd57424 */ /* 0x000fe400078e00ff */
[----:B------:R-:W-:Y:S02]  /*26e0*/  IMAD.MOV.U32 R211, RZ, RZ, 0x20 ;  /* 0x00000020ffd37424 */ /* 0x000fe400078e00ff */
[----:B------:R-:W-:Y:S02]  /*26f0*/  IMAD.MOV.U32 R212, RZ, RZ, 0x40 ;  /* 0x00000040ffd47424 */ /* 0x000fe400078e00ff */
[----:B------:R-:W-:Y:S01]  /*2700*/  IMAD.MOV.U32 R224, RZ, RZ, 0x20 ;  /* 0x00000020ffe07424 */ /* 0x000fe200078e00ff */
[----:B------:R-:W-:Y:S01]  /*2710*/  CS2R R158, SRZ ;  /* 0x00000000009e7805 */ /* 0x000fe2000001ff00 */
[----:B------:R-:W-:Y:S01]  /*2720*/  IMAD.IADD R3, R3, 0x1, R12 ;  /* 0x0000000103037824 */ /* 0x000fe200078e020c */
[----:B------:R-:W-:Y:S01]  /*2730*/  CS2R R156, SRZ ;  /* 0x00000000009c7805 */ /* 0x000fe2000001ff00 */
[C---:B------:R-:W-:Y:S01]  /*2740*/  IMAD R12, R14.reuse, UR9, R5 ;  /* 0x000000090e0c7c24 */ /* 0x040fe2000f8e0205 */
[----:B------:R-:W-:Y:S01]  /*2750*/  CS2R R162, SRZ ;  /* 0x0000000000a27805 */ /* 0x000fe2000001ff00 */
[----:B------:R-:W-:Y:S01]  /*2760*/  IMAD.WIDE.U32 R4, R14, UR8, R6 ;  /* 0x000000080e047c25 */ /* 0x000fe2000f8e0006 */
[----:B------:R-:W-:-:S02]  /*2770*/  CS2R R160, SRZ ;  /* 0x0000000000a07805 */ /* 0x000fc4000001ff00 */
[----:B------:R-:W-:Y:S02]  /*2780*/  CS2R R154, SRZ ;  /* 0x00000000009a7805 */ /* 0x000fe4000001ff00 */
[----:B------:R-:W-:Y:S01]  /*2790*/  CS2R R152, SRZ ;  /* 0x0000000000987805 */ /* 0x000fe2000001ff00 */
[----:B------:R-:W-:Y:S01]  /*27a0*/  @!P3 IMAD R6, R15, UR14, RZ ;  /* 0x0000000e0f06bc24 */ /* 0x000fe2000f8e02ff */
        /* <DEDUP_REMOVED lines=15> */
[C---:B---3--:R-:W-:Y:S01]  /*28a0*/  @!P3 IMAD R10, R18.reuse, UR15, R6 ;  /* 0x0000000f120abc24 */ /* 0x048fe2000f8e0206 */
[----:B------:R-:W-:Y:S01]  /*28b0*/  CS2R R134, SRZ ;  /* 0x0000000000867805 */ /* 0x000fe2000001ff00 */
[----:B------:R-:W-:Y:S01]  /*28c0*/  @!P3 IMAD.WIDE.U32 R2, R18, UR14, R2 ;  /* 0x0000000e1202bc25 */ /* 0x000fe2000f8e0002 */
[----:B------:R-:W-:-:S02]  /*28d0*/  CS2R R132, SRZ ;  /* 0x0000000000847805 */ /* 0x000fc4000001ff00 */
[----:B------:R-:W-:Y:S02]  /*28e0*/  CS2R R126, SRZ ;  /* 0x00000000007e7805 */ /* 0x000fe4000001ff00 */
[----:B------:R-:W-:Y:S01]  /*28f0*/  CS2R R124, SRZ ;  /* 0x00000000007c7805 */ /* 0x000fe2000001ff00 */
[----:B------:R-:W-:Y:S01]  /*2900*/  @!P3 IMAD R11, R15, UR12, RZ ;  /* 0x0000000c0f0bbc24 */ /* 0x000fe2000f8e02ff */
[----:B--2---:R-:W-:Y:S01]  /*2910*/  @!P3 LEA R20, P0, R2, R20, 0x1 ;  /* 0x000000140214b211 */ /* 0x004fe200078008ff */
        /* <DEDUP_REMOVED lines=16> */
[----:B------:R-:W2:Y:S01]  /*2a20*/  @!P1 LDC.64 R32, c[0x0][0x388] ;  /* 0x0000e200ff209b82 */ /* 0x000ea20000000a00 */
[----:B------:R-:W-:Y:S01]  /*2a30*/  @!P4 IMAD.WIDE.U32 R2, R39, UR14, R8 ;  /* 0x0000000e2702cc25 */ /* 0x000fe2000f8e0008 */
[----:B------:R-:W-:Y:S02]  /*2a40*/  CS2R R114, SRZ ;  /* 0x0000000000727805 */ /* 0x000fe4000001ff00 */
[----:B------:R-:W-:-:S02]  /*2a50*/  CS2R R112, SRZ ;  /* 0x0000000000707805 */ /* 0x000fc4000001ff00 */
[----:B------:R-:W-:Y:S01]  /*2a60*/  CS2R R106, SRZ ;  /* 0x00000000006a7805 */ /* 0x000fe2000001ff00 */
[----:B------:R-:W-:Y:S01]  /*2a70*/  @!P2 IMAD R11, R26, UR15, R6 ;  /* 0x0000000f1a0bac24 */ /* 0x000fe2000f8e0206 */
[----:B----4-:R-:W-:Y:S01]  /*2a80*/  @!P4 LEA R12, P0, R2, R28, 0x1 ;  /* 0x0000001c020cc211 */ /* 0x010fe200078008ff */
[----:B------:R-:W-:Y:S01]  /*2a90*/  @!P4 IMAD R3, R39, UR15, R3 ;  /* 0x0000000f2703cc24 */ /* 0x000fe2000f8e0203 */
[----:B------:R-:W-:Y:S01]  /*2aa0*/  CS2R R104, SRZ ;  /* 0x0000000000687805 */ /* 0x000fe2000001ff00 */
[----:B------:R-:W-:Y:S01]  /*2ab0*/  @!P2 IMAD R36, R26, UR13, R7 ;  /* 0x0000000d1a24ac24 */ /* 0x000fe2000f8e0207 */
[----:B------:R-:W-:Y:S01]  /*2ac0*/  CS2R R102, SRZ ;  /* 0x0000000000667805 */ /* 0x000fe2000001ff00 */
[----:B------:R-:W-:Y:S01]  /*2ad0*/  @!P1 IMAD.WIDE.U32 R6, R27, UR14, R24 ;  /* 0x0000000e1b069c25 */ /* 0x000fe2000f8e0018 */
[----:B-1----:R-:W-:Y:S01]  /*2ae0*/  @!P4 LEA.HI.X R13, R2, R29, R3, 0x1, P0 ;  /* 0x0000001d020dc211 */ /* 0x002fe200000f0c03 */
[----:B------:R-:W1:Y:S01]  /*2af0*/  @!P3 LDC.64 R24, c[0x0][0x390] ;  /* 0x0000e400ff18bb82 */ /* 0x000e620000000a00 */
        /* <DEDUP_REMOVED lines=9> */
[----:B------:R-:W4:Y:S01]  /*2b90*/  @!P2 LDC.64 R22, c[0x0][0x390] ;  /* 0x0000e400ff16ab82 */ /* 0x000f220000000a00 */
        /* <DEDUP_REMOVED lines=28> */
[----:B---3--:R-:W3:Y:S01]  /*2d60*/  @!P1 LDC.64 R12, c[0x0][0x390] ;  /* 0x0000e400ff0c9b82 */ /* 0x008ee20000000a00 */
[----:B------:R-:W-:Y:S01]  /*2d70*/  @!P4 LEA.HI.X R9, R4, R31, R2, 0x1, P0 ;  /* 0x0000001f0409c211 */ /* 0x000fe200000f0c02 */
[----:B------:R-:W-:Y:S01]  /*2d80*/  @!P3 LDGSTS.E.BYPASS.LTC128B.128 [R0+0x11000], desc[UR32][R20.64+0x80] ;  /* 0x110000801400bfae */ /* 0x000fe2000b981a20 */
[C---:B--2---:R-:W-:Y:S01]  /*2d90*/  @!P1 LEA R2, P0, R6.reuse, R32, 0x1 ;  /* 0x0000002006029211 */ /* 0x044fe200078008ff */
[----:B------:R-:W-:Y:S01]  /*2da0*/  @!P3 IMAD.IADD R4, R19, 0x1, R38 ;  /* 0x000000011304b824 */ /* 0x000fe200078e0226 */
[----:B------:R-:W-:Y:S01]  /*2db0*/  CS2R R76, SRZ ;  /* 0x00000000004c7805 */ /* 0x000fe2000001ff00 */
[----:B------:R-:W-:Y:S01]  /*2dc0*/  @P2 STS.128 [R0+0xe000], RZ ;  /* 0x00e000ff00002388 */ /* 0x000fe20000000c00 */
[----:B------:R-:W-:Y:S01]  /*2dd0*/  @!P1 LEA.HI.X R3, R6, R33, R3, 0x1, P0 ;  /* 0x0000002106039211 */ /* 0x000fe200000f0c03 */
[----:B------:R-:W-:Y:S01]  /*2de0*/  @!P1 IMAD.WIDE.U32 R14, R27, UR12, R14 ;  /* 0x0000000c1b0e9c25 */ /* 0x000fe2000f8e000e */
[----:B-1----:R-:W-:Y:S01]  /*2df0*/  @!P3 LEA R6, P0, R18, R24, 0x1 ;  /* 0x000000181206b211 */ /* 0x002fe200078008ff */
[----:B------:R-:W-:Y:S01]  /*2e00*/  @P2 STS.128 [R0+0x12000], RZ ;  /* 0x012000ff00002388 */ /* 0x000fe20000000c00 */
[----:B------:R-:W-:-:S02]  /*2e10*/  CS2R R82, SRZ ;  /* 0x0000000000527805 */ /* 0x000fc4000001ff00 */
[----:B------:R-:W-:Y:S02]  /*2e20*/  CS2R R80, SRZ ;  /* 0x0000000000507805 */ /* 0x000fe4000001ff00 */
[----:B------:R-:W-:Y:S01]  /*2e30*/  @!P3 LEA.HI.X R7, R18, R25, R4, 0x1, P0 ;  /* 0x000000191207b211 */ /* 0x000fe200000f0c04 */
[----:B------:R-:W-:Y:S01]  /*2e40*/  @!PT LDS RZ, [RZ] ;  /* 0x00000000fffff984 */ /* 0x000fe20000000800 */
[----:B------:R-:W-:Y:S01]  /*2e50*/  @!PT LDS RZ, [RZ] ;  /* 0x00000000fffff984 */ /* 0x000fe20000000800 */
[----:B------:R-:W-:Y:S01]  /*2e60*/  @!PT LDS RZ, [RZ] ;  /* 0x00000000fffff984 */ /* 0x000fe20000000800 */
[----:B------:R-:W-:Y:S01]  /*2e70*/  @!P2 LDGSTS.E.BYPASS.LTC128B.128 [R0+0xe000], desc[UR32][R10.64] ;  /* 0x0e0000000a00afae */ /* 0x000fe2000b981a20 */
[----:B----4-:R-:W-:Y:S02]  /*2e80*/  @!P2 LEA R4, P0, R16, R22, 0x1 ;  /* 0x000000161004a211 */ /* 0x010fe400078008ff */
[----:B------:R-:W-:Y:S02]  /*2e90*/  CS2R R74, SRZ ;  /* 0x00000000004a7805 */ /* 0x000fe4000001ff00 */
[----:B------:R-:W-:Y:S01]  /*2ea0*/  CS2R R72, SRZ ;  /* 0x0000000000487805 */ /* 0x000fe2000001ff00 */
[----:B------:R-:W-:Y:S01]  /*2eb0*/  @!P2 LDGSTS.E.BYPASS.LTC128B.128 [R0+0x12000], desc[UR32][R10.64+0x80] ;  /* 0x120000800a00afae */ /* 0x000fe2000b981a20 */
[----:B------:R-:W-:-:S02]  /*2ec0*/  CS2R R70, SRZ ;  /* 0x0000000000467805 */ /* 0x000fc4000001ff00 */
[----:B------:R-:W-:Y:S02]  /*2ed0*/  CS2R R68, SRZ ;  /* 0x0000000000447805 */ /* 0x000fe4000001ff00 */
[----:B------:R-:W-:Y:S01]  /*2ee0*/  CS2R R62, SRZ ;  /* 0x00000000003e7805 */ /* 0x000fe2000001ff00 */
[----:B------:R-:W-:Y:S01]  /*2ef0*/  @P1 STS.128 [R0+0xf000], RZ ;  /* 0x00f000ff00001388 */ /* 0x000fe20000000c00 */
[----:B------:R-:W-:Y:S02]  /*2f00*/  CS2R R60, SRZ ;  /* 0x00000000003c7805 */ /* 0x000fe4000001ff00 */
[----:B------:R-:W-:Y:S02]  /*2f10*/  CS2R R66, SRZ ;  /* 0x0000000000427805 */ /* 0x000fe4000001ff00 */
[----:B------:R-:W-:Y:S01]  /*2f20*/  CS2R R64, SRZ ;  /* 0x0000000000407805 */ /* 0x000fe2000001ff00 */
[----:B------:R-:W-:Y:S01]  /*2f30*/  @P1 STS.128 [R0+0x13000], RZ ;  /* 0x013000ff00001388 */ /* 0x000fe20000000c00 */
[----:B------:R-:W-:-:S02]  /*2f40*/  CS2R R58, SRZ ;  /* 0x00000000003a7805 */ /* 0x000fc4000001ff00 */
        /* <DEDUP_REMOVED lines=9> */
[----:B------:R1:W-:Y:S01]  /*2fe0*/  @!P1 LDGSTS.E.BYPASS.LTC128B.128 [R0+0x13000], desc[UR32][R2.64+0x80] ;  /* 0x1300008002009fae */ /* 0x0003e2000b981a20 */
[----:B------:R-:W-:Y:S01]  /*2ff0*/  CS2R R48, SRZ ;  /* 0x0000000000307805 */ /* 0x000fe2000001ff00 */
[----:B------:R-:W-:-:S02]  /*3000*/  UIADD3 UR51, UPT, UPT, UR51, 0x80, -UR31 ;  /* 0x0000008033337890 */ /* 0x000fc4000fffe81f */
[----:B------:R-:W-:Y:S01]  /*3010*/  @!P4 LDGSTS.E.BYPASS.LTC128B.128 [R0+0x14000], desc[UR32][R8.64] ;  /* 0x140000000800cfae */ /* 0x000fe2000b981a20 */
[----:B------:R-:W2:Y:S03]  /*3020*/  LDCU UR8, c[0x0][0x3e0] ;  /* 0x00007c00ff0877ac */ /* 0x000ea60008000800 */
[----:B------:R4:W-:Y:S01]  /*3030*/  @!P4 LDGSTS.E.BYPASS.LTC128B.128 [R0+0x18000], desc[UR32][R8.64+0x80] ;  /* 0x180000800800cfae */ /* 0x0009e2000b981a20 */
[----:B------:R-:W1:Y:S03]  /*3040*/  LDCU UR9, c[0x0][0x50c] ;  /* 0x0000a180ff0977ac */ /* 0x000e660008000800 */
[----:B------:R-:W-:Y:S01]  /*3050*/  @P4 STS.128 [R0+0x14000], RZ ;  /* 0x014000ff00004388 */ /* 0x000fe20000000c00 */
[----:B------:R-:W2:Y:S03]  /*3060*/  LDCU UR10, c[0x0][0x45c] ;  /* 0x00008b80ff0a77ac */ /* 0x000ea60008000800 */
[----:B------:R-:W-:Y:S04]  /*3070*/  @P4 STS.128 [R0+0x18000], RZ ;  /* 0x018000ff00004388 */ /* 0x000fe80000000c00 */
[----:B------:R-:W-:Y:S04]  /*3080*/  @P3 STS.128 [R0+0x15000], RZ ;  /* 0x015000ff00003388 */ /* 0x000fe80000000c00 */
        /* <DEDUP_REMOVED lines=9> */
[C---:B---3--:R-:W-:Y:S01]  /*3120*/  @!P1 LEA R2, P0, R14.reuse, R12, 0x1 ;  /* 0x0000000c0e029211 */ /* 0x048fe200078008ff */
[C---:B----4-:R-:W-:Y:S02]  /*3130*/  VIADD R8, R41.reuse, 0x28 ;  /* 0x0000002829087836 */ /* 0x050fe40000000000 */
        /* <DEDUP_REMOVED lines=17> */
[----:B-1----:R-:W-:Y:S01]  /*3250*/  IMAD.MOV.U32 R4, RZ, RZ, 0x4 ;  /* 0x00000004ff047424 */ /* 0x002fe200078e00ff */
[----:B------:R-:W-:Y:S01]  /*3260*/  R2P PR, R219, 0x6 ;  /* 0x00000006db007804 */ /* 0x000fe20000000000 */
[----:B------:R-:W-:Y:S01]  /*3270*/  IMAD.MOV.U32 R6, RZ, RZ, 0x10 ;  /* 0x00000010ff067424 */ /* 0x000fe200078e00ff */
[----:B------:R-:W0:Y:S01]  /*3280*/  LDGDEPBAR ;  /* 0x00000000000079af */ /* 0x000e220000000000 */
[----:B----4-:R-:W-:-:S05]  /*3290*/  IMAD.WIDE.U32 R2, R41, R4, UR60 ;  /* 0x0000003c29027e25 */ /* 0x010fca000f8e0004 */
[----:B------:R-:W4:Y:S04]  /*32a0*/  @!P0 LDG.E R45, desc[UR32][R2.64] ;  /* 0x00000020022d8981 */ /* 0x000f28000c1e1900 */
[----:B------:R-:W5:Y:S04]  /*32b0*/  @!P6 LDG.E R44, desc[UR32][R2.64+0x20] ;  /* 0x00002020022ce981 */ /* 0x000f68000c1e1900 */
[----:B------:R-:W2:Y:S04]  /*32c0*/  @!P5 LDG.E R43, desc[UR32][R2.64+0x80] ;  /* 0x00008020022bd981 */ /* 0x000ea8000c1e1900 */
[----:B------:R1:W2:Y:S01]  /*32d0*/  @!P3 LDG.E R42, desc[UR32][R2.64+0xa0] ;  /* 0x0000a020022ab981 */ /* 0x0002a2000c1e1900 */
[----:B---3--:R-:W-:-:S02]  /*32e0*/  LOP3.LUT R0, R204, 0x1c0, RZ, 0xc0, !PT ;  /* 0x000001c0cc007812 */ /* 0x008fc400078ec0ff */
[----:B------:R-:W-:Y:S02]  /*32f0*/  CS2R R38, SRZ ;  /* 0x0000000000267805 */ /* 0x000fe4000001ff00 */
[----:B------:R-:W-:Y:S02]  /*3300*/  SEL R216, R216, 0xffffffc0, !P2 ;  /* 0xffffffc0d8d87807 */ /* 0x000fe40005000000 */
[----:B------:R-:W-:Y:S02]  /*3310*/  CS2R R36, SRZ ;  /* 0x0000000000247805 */ /* 0x000fe4000001ff00 */
[----:B------:R-:W-:Y:S01]  /*3320*/  LOP3.LUT R0, R0, 0x38, R40, 0xf8, !PT ;  /* 0x0000003800007812 */ /* 0x000fe200078ef828 */
[----:B------:R-:W-:Y:S01]  /*3330*/  USHF.L.U32 UR11, UR11, 0x6, URZ ;  /* 0x000000060b0b7899 */ /* 0x000fe200080006ff */
[----:B------:R-:W-:Y:S02]  /*3340*/  SEL R213, R213, 0xffffffe0, !P1 ;  /* 0xffffffe0d5d57807 */ /* 0x000fe40004800000 */
[----:B------:R-:W-:-:S02]  /*3350*/  LOP3.LUT R4, R0, 0x8, R219, 0x78, !PT ;  /* 0x0000000800047812 */ /* 0x000fc400078e78db */
[----:B-1----:R-:W-:Y:S02]  /*3360*/  SHF.R.U32.HI R2, RZ, 0x4, R219 ;  /* 0x00000004ff027819 */ /* 0x002fe400000116db */
[----:B------:R-:W-:Y:S02]  /*3370*/  LOP3.LUT R3, R204, 0x200, RZ, 0xc0, !PT ;  /* 0x00000200cc037812 */ /* 0x000fe400078ec0ff */
[----:B------:R-:W-:Y:S02]  /*3380*/  LOP3.LUT R2, R2, 0x8, RZ, 0xc0, !PT ;  /* 0x0000000802027812 */ /* 0x000fe400078ec0ff */
[----:B------:R-:W-:Y:S02]  /*3390*/  LOP3.LUT R3, R3, 0x400, R205, 0xf8, !PT ;  /* 0x0000040003037812 */ /* 0x000fe400078ef8cd */
[----:B------:R-:W-:Y:S02]  /*33a0*/  LOP3.LUT R2, R2, 0x10, R219, 0xf8, !PT ;  /* 0x0000001002027812 */ /* 0x000fe400078ef8db */
[----:B------:R-:W1:Y:S01]  /*33b0*/  S2R R219, SR_TID.X ;  /* 0x0000000000db7919 */ /* 0x000e620000002100 */
[----:B------:R-:W-:Y:S01]  /*33c0*/  LOP3.LUT R205, R4, 0x7a00, R205, 0xf8, !PT ;  /* 0x00007a0004cd7812 */ /* 0x000fe200078ef8cd */
[----:B------:R-:W-:Y:S01]  /*33d0*/  IMAD.U32 R4, RZ, RZ, UR42 ;  /* 0x0000002aff047e24 */ /* 0x000fe2000f8e00ff */
[----:B------:R-:W-:-:S02]  /*33e0*/  LOP3.LUT R2, R2, R0, RZ, 0x3c, !PT ;  /* 0x0000000002027212 */ /* 0x000fc400078e3cff */
[----:B------:R-:W-:Y:S02]  /*33f0*/  LOP3.LUT R0, R0, 0x8, R207, 0x78, !PT ;  /* 0x0000000800007812 */ /* 0x000fe400078e78cf */
[----:B------:R-:W-:Y:S02]  /*3400*/  LOP3.LUT R204, R2, 0x200, R204, 0xf8, !PT ;  /* 0x0000020002cc7812 */ /* 0x000fe400078ef8cc */
[----:B------:R-:W-:Y:S01]  /*3410*/  LOP3.LUT R206, R3, R0, RZ, 0xfc, !PT ;  /* 0x0000000003ce7212 */ /* 0x000fe200078efcff */
[----:B------:R-:W-:Y:S01]  /*3420*/  IMAD.U32 R0, RZ, RZ, UR44 ;  /* 0x0000002cff007e24 */ /* 0x000fe2000f8e00ff */
[----:B------:R-:W-:Y:S02]  /*3430*/  LEA R205, R205, UR24, 0x1 ;  /* 0x00000018cdcd7c11 */ /* 0x000fe4000f8e08ff */
[----:B------:R-:W-:Y:S02]  /*3440*/  LEA R204, R204, UR24, 0x1 ;  /* 0x00000018cccc7c11 */ /* 0x000fe4000f8e08ff */
[----:B------:R-:W-:Y:S01]  /*3450*/  IADD3 R3, PT, PT, R0, UR31, R41 ;  /* 0x0000001f00037c10 */ /* 0x000fe2000fffe029 */
[----:B------:R-:W-:Y:S01]  /*3460*/  IMAD.IADD R208, R216, 0x1, R205 ;  /* 0x00000001d8d07824 */ /* 0x000fe200078e02cd */
[----:B------:R-:W-:-:S02]  /*3470*/  LEA R206, R206, UR24, 0x1 ;  /* 0x00000018cece7c11 */ /* 0x000fc4000f8e08ff */
[----:B------:R-:W-:Y:S02]  /*3480*/  CS2R R40, SRZ ;  /* 0x0000000000287805 */ /* 0x000fe4000001ff00 */
[----:B------:R-:W-:Y:S01]  /*3490*/  IADD3 R3, PT, PT, R3, -0x1f, -R4 ;  /* 0xffffffe103037810 */ /* 0x000fe20007ffe804 */
[----:B------:R-:W-:Y:S02]  /*34a0*/  VIADD R204, R204, UR40 ;  /* 0x00000028cccc7c36 */ /* 0x000fe40008000000 */
[----:B------:R-:W-:Y:S02]  /*34b0*/  VIADD R206, R206, UR40 ;  /* 0x00000028cece7c36 */ /* 0x000fe40008000000 */
[C---:B------:R-:W-:Y:S02]  /*34c0*/  IMAD.IADD R210, R213.reuse, 0x1, R205 ;  /* 0x00000001d5d27824 */ /* 0x040fe400078e02cd */
[----:B------:R-:W-:Y:S01]  /*34d0*/  IMAD.IADD R209, R213, 0x1, R208 ;  /* 0x00000001d5d17824 */ /* 0x000fe200078e02d0 */
[C---:B-1----:R-:W-:Y:S01]  /*34e0*/  LOP3.LUT P3, R0, R219.reuse, 0x4, RZ, 0xc0, !PT ;  /* 0x00000004db007812 */ /* 0x042fe2000786c0ff */
[C---:B------:R-:W-:Y:S01]  /*34f0*/  IMAD.SHL.U32 R5, R219.reuse, 0x2, RZ ;  /* 0x00000002db057824 */ /* 0x040fe200078e00ff */
[----:B------:R-:W-:Y:S01]  /*3500*/  SHF.R.U32.HI R7, RZ, 0x3, R219 ;  /* 0x00000003ff077819 */ /* 0x000fe200000116db */
[C---:B------:R-:W-:Y:S01]  /*3510*/  IMAD.SHL.U32 R221, R219.reuse, 0x40, RZ ;  /* 0x00000040dbdd7824 */ /* 0x040fe200078e00ff */
[----:B------:R-:W-:Y:S01]  /*3520*/  SEL R6, R6, 0xfffffff0, !P3 ;  /* 0xfffffff006067807 */ /* 0x000fe20005800000 */
[C---:B------:R-:W-:Y:S01]  /*3530*/  IMAD.SHL.U32 R222, R219.reuse, 0x20, RZ ;  /* 0x00000020dbde7824 */ /* 0x040fe200078e00ff */
[----:B------:R-:W-:Y:S01]  /*3540*/  ISETP.NE.AND P5, PT, R0, RZ, PT ;  /* 0x000000ff0000720c */ /* 0x000fe20003fa5270 */
[----:B------:R-:W-:Y:S01]  /*3550*/  IMAD.SHL.U32 R220, R219, 0x8, RZ ;  /* 0x00000008dbdc7824 */ /* 0x000fe200078e00ff */
[----:B------:R-:W-:-:S02]  /*3560*/  LOP3.LUT R0, R5, 0x20, RZ, 0xc0, !PT ;  /* 0x0000002005007812 */ /* 0x000fc400078ec0ff */
[----:B------:R-:W-:Y:S02]  /*3570*/  LOP3.LUT P4, R2, R219, 0x2, RZ, 0xc0, !PT ;  /* 0x00000002db027812 */ /* 0x000fe4000788c0ff */
[----:B------:R-:W-:Y:S02]  /*3580*/  LOP3.LUT R0, R0, 0x18, R7, 0xf8, !PT ;  /* 0x0000001800007812 */ /* 0x000fe400078ef807 */
[----:B------:R-:W-:Y:S02]  /*3590*/  LOP3.LUT R214, R221, 0x1c0, RZ, 0xc0, !PT ;  /* 0x000001c0ddd67812 */ /* 0x000fe400078ec0ff */
[----:B------:R-:W-:Y:S02]  /*35a0*/  LOP3.LUT R0, R0, 0x1c0, R221, 0xf8, !PT ;  /* 0x000001c000007812 */ /* 0x000fe400078ef8dd */
[----:B------:R-:W-:Y:S02]  /*35b0*/  ISETP.NE.AND P0, PT, R2, RZ, PT ;  /* 0x000000ff0200720c */ /* 0x000fe40003f05270 */
[----:B------:R-:W-:-:S02]  /*35c0*/  LOP3.LUT R2, R5, 0x7006, R222, 0xc8, !PT ;  /* 0x0000700605027812 */ /* 0x000fc400078ec8de */
[----:B------:R-:W-:Y:S02]  /*35d0*/  LOP3.LUT R223, R219, 0x8, RZ, 0xc0, !PT ;  /* 0x00000008dbdf7812 */ /* 0x000fe400078ec0ff */
[----:B------:R-:W-:Y:S02]  /*35e0*/  LOP3.LUT R4, R222, 0x7a00, RZ, 0xc0, !PT ;  /* 0x00007a00de047812 */ /* 0x000fe400078ec0ff */
[----:B------:R-:W-:Y:S02]  /*35f0*/  LOP3.LUT R218, R221, 0x200, RZ, 0xc0, !PT ;  /* 0x00000200ddda7812 */ /* 0x000fe400078ec0ff */
[--C-:B------:R-:W-:Y:S02]  /*3600*/  LOP3.LUT R214, R214, 0x38, R220.reuse, 0xf8, !PT ;  /* 0x00000038d6d67812 */ /* 0x100fe400078ef8dc */
[----:B------:R-:W-:Y:S02]  /*3610*/  LOP3.LUT R0, R0, 0x38, R220, 0x78, !PT ;  /* 0x0000003800007812 */ /* 0x000fe400078e78dc */
[----:B------:R-:W-:-:S02]  /*3620*/  LOP3.LUT R2, R2, 0x400, R222, 0xf8, !PT ;  /* 0x0000040002027812 */ /* 0x000fc400078ef8de */
[----:B------:R-:W-:Y:S02]  /*3630*/  LOP3.LUT P1, RZ, R219, 0x8, RZ, 0xc0, !PT ;  /* 0x00000008dbff7812 */ /* 0x000fe4000782c0ff */
[----:B------:R-:W-:Y:S02]  /*3640*/  SEL R211, R211, 0xffffffe0, !P4 ;  /* 0xffffffe0d3d37807 */ /* 0x000fe40006000000 */
[----:B------:R-:W-:Y:S02]  /*3650*/  SEL R212, R212, 0xffffffc0, !P3 ;  /* 0xffffffc0d4d47807 */ /* 0x000fe40005800000 */
[----:B------:R-:W-:Y:S02]  /*3660*/  LOP3.LUT R218, R218, 0x400, R222, 0xf8, !PT ;  /* 0x00000400dada7812 */ /* 0x000fe400078ef8de */
[----:B------:R-:W-:Y:S02]  /*3670*/  SEL R215, R224, 0xffffffe0, !P0 ;  /* 0xffffffe0e0d77807 */ /* 0x000fe40004000000 */
[----:B------:R-:W-:-:S02]  /*3680*/  LOP3.LUT R2, R4, R214, R223, 0xf6, !PT ;  /* 0x000000d604027212 */ /* 0x000fc400078ef6df */
[----:B------:R-:W-:Y:S01]  /*3690*/  LOP3.LUT R217, R0, 0x200, R221, 0xf8, !PT ;  /* 0x0000020000d97812 */ /* 0x000fe200078ef8dd */
[----:B----4-:R-:W-:Y:S04]  /*36a0*/  STL [R1+0x34], R45 ;  /* 0x0000342d01007387 */ /* 0x010fe80000100800 */
[----:B-----5:R1:W-:Y:S04]  /*36b0*/  STL [R1+0x30], R44 ;  /* 0x0000302c01007387 */ /* 0x0203e80000100800 */
[----:B------:R3:W-:Y:S04]  /*36c0*/  STL [R1+0xc], R3 ;  /* 0x00000c0301007387 */ /* 0x0007e80000100800 */
[----:B--2---:R-:W-:Y:S04]  /*36d0*/  STL [R1+0x2c], R43 ;  /* 0x00002c2b01007387 */ /* 0x004fe80000100800 */
[----:B------:R2:W-:Y:S04]  /*36e0*/  STL [R1+0x28], R42 ;  /* 0x0000282a01007387 */ /* 0x0005e80000100800 */
[----:B------:R4:W-:Y:S01]  /*36f0*/  STL [R1+0x38], R6 ;  /* 0x0000380601007387 */ /* 0x0009e20000100800 */
[----:B-1----:R-:W-:Y:S01]  /*3700*/  CS2R R44, SRZ ;  /* 0x00000000002c7805 */ /* 0x002fe2000001ff00 */
[----:B---3--:R-:W-:-:S05]  /*3710*/  IMAD.SHL.U32 R3, R219, 0x10, RZ ;  /* 0x00000010db037824 */ /* 0x008fca00078e00ff */
[----:B------:R-:W-:Y:S02]  /*3720*/  LOP3.LUT R3, R3, 0x1c0, RZ, 0xc0, !PT ;  /* 0x000001c003037812 */ /* 0x000fe400078ec0ff */
[----:B--2---:R-:W-:Y:S02]  /*3730*/  CS2R R42, SRZ ;  /* 0x00000000002a7805 */ /* 0x004fe4000001ff00 */
[----:B------:R-:W-:-:S07]  /*3740*/  LOP3.LUT R3, R3, 0x38, R5, 0xf8, !PT ;  /* 0x0000003803037812 */ /* 0x000fce00078ef805 */
.L_x_1033:
[----:B------:R-:W0:Y:S01]  /*3750*/  LDGDEPBAR ;  /* 0x00000000000079af */ /* 0x000e220000000000 */
[C---:B------:R-:W-:Y:S01]  /*3760*/  IADD3 R0, PT, PT, R206.reuse, R213, RZ ;  /* 0x000000d5ce007210 */ /* 0x040fe20007ffe0ff */
[----:B------:R-:W-:Y:S01]  /*3770*/  IMAD.IADD R3, R206, 0x1, R216 ;  /* 0x00000001ce037824 */ /* 0x000fe200078e02d8 */
[----:B------:R-:W-:Y:S05]  /*3780*/  USHF.L.U32 UR13, UR35, 0x7, URZ ;  /* 0x00000007230d7899 */ /* 0x000fea00080006ff */
[----:B------:R-:W2:Y:S01]  /*3790*/  LDL R222, [R1+0xc] ;  /* 0x00000c0001de7983 */ /* 0x000ea20000100800 */
[----:B------:R-:W-:Y:S01]  /*37a0*/  UIADD3 UR44, UPT, UPT, UR44, -0x40, URZ ;  /* 0xffffffc02c2c7890 */ /* 0x000fe2000fffe0ff */
[----:B------:R-:W-:Y:S01]  /*37b0*/  MOV R225, 0x20 ;  /* 0x0000002000e17802 */ /* 0x000fe20000000f00 */
[----:B------:R-:W-:Y:S01]  /*37c0*/  UIADD3 UR12, UPT, UPT, UR13, 0x80, URZ ;  /* 0x000000800d0c7890 */ /* 0x000fe2000fffe0ff */
[----:B------:R-:W-:Y:S01]  /*37d0*/  IADD3 R2, PT, PT, R213, R3, RZ ;  /* 0x00000003d5027210 */ /* 0x000fe20007ffe0ff */
[----:B------:R-:W3:Y:S01]  /*37e0*/  LDL R224, [R1+0x34] ;  /* 0x0000340001e07983 */ /* 0x000ee20000100800 */
[----:B------:R-:W-:Y:S02]  /*37f0*/  UISETP.GE.AND UP0, UPT, UR44, UR51, UPT ;  /* 0x000000332c00728c */ /* 0x000fe4000bf06270 */
[----:B------:R-:W-:Y:S01]  /*3800*/  UIADD3 UR43, UPT, UPT, UR43, -0x1, URZ ;  /* 0xffffffff2b2b7890 */ /* 0x000fe2000fffe0ff */
[----:B------:R-:W4:Y:S01]  /*3810*/  LDL R223, [R1+0x30] ;  /* 0x0000300001df7983 */ /* 0x000f220000100800 */
        /* <DEDUP_REMOVED lines=16> */
[----:B----4-:R-:W-:Y:S01]  /*3920*/  FSETP.NEU.FTZ.AND P2, PT, R223, -INF , PT ;  /* 0xff800000df00780b */ /* 0x010fe20003f5d000 */
[----:B------:R-:W-:Y:S04]  /*3930*/  DEPBAR.LE SB0, 0x0 ;  /* 0x000080000000791a */ /* 0x000fe80000000000 */
[----:B------:R-:W-:Y:S01]  /*3940*/  BAR.SYNC.DEFER_BLOCKING 0x0 ;  /* 0x0000000000007b1d */ /* 0x000fe20000010000 */
[----:B---3--:R-:W-:Y:S02]  /*3950*/  FSETP.NEU.FTZ.AND P3, PT, R224, -INF , PT ;  /* 0xff800000e000780b */ /* 0x008fe40003f7d000 */
[----:B-1----:R-:W-:Y:S03]  /*3960*/  SHF.L.U32 R230, R230, 0x1, RZ ;  /* 0x00000001e6e67819 */ /* 0x002fe600000006ff */
        /* <DEDUP_REMOVED lines=183> */
[----:B------:R1:W4:Y:S01]  /*44e0*/  MUFU.TANH R228, R15 ;  /* 0x0000000f00e47308 */ /* 0x0003220000002400 */
[----:B------:R-:W-:Y:S01]  /*44f0*/  @!P0 VIADDMNMX R5, R222, R12, UR31, PT ;  /* 0x0000001fde058e46 */ /* 0x000fe2000b80010c */
[----:B------:R-:W-:Y:S01]  /*4500*/  FMUL.FTZ R30, R30, UR9 ;  /* 0x000000091e1e7c20 */ /* 0x000fe20008410000 */
[----:B------:R-:W-:Y:S01]  /*4510*/  MOV R12, R226 ;  /* 0x000000e2000c7202 */ /* 0x000fe20000000f00 */
[----:B------:R-:W-:Y:S01]  /*4520*/  FMUL.FTZ R31, R31, UR9 ;  /* 0x000000091f1f7c20 */ /* 0x000fe20008410000 */
[----:B------:R-:W-:Y:S01]  /*4530*/  @!P0 ISETP.GE.AND P3, PT, R2, R5, PT ;  /* 0x000000050200820c */ /* 0x000fe20003f66270 */
[----:B------:R-:W-:Y:S01]  /*4540*/  IMAD.MOV.U32 R185, RZ, RZ, R168 ;  /* 0x000000ffffb97224 */ /* 0x000fe200078e00a8 */
[----:B------:R-:W-:Y:S03]  /*4550*/  @!P0 FSEL R12, R226, -INF , !P6 ;  /* 0xff800000e20c8808 */ /* 0x000fe60007000000 */
[----:B------:R4:W-:Y:S01]  /*4560*/  MUFU.TANH R39, R20 ;  /* 0x0000001400277308 */ /* 0x0009e20000002400 */
[----:B------:R-:W-:Y:S09]  /*4570*/  MOV R184, R169 ;  /* 0x000000a900b87202 */ /* 0x000ff20000000f00 */
        /* <DEDUP_REMOVED lines=65> */
[----:B------:R-:W-:Y:S03]  /*4990*/  STL [R1], R17 ;  /* 0x0000001101007387 */ /* 0x000fe60000100800 */
[----:B------:R-:W-:Y:S01]  /*49a0*/  @!P0 FSEL R15, R201, -INF , !P2 ;  /* 0xff800000c90f8808 */ /* 0x000fe20005000000 */
[----:B------:R-:W2:Y:S01]  /*49b0*/  LDL R183, [R1+0x14] ;  /* 0x0000140001b77983 */ /* 0x000ea20000100800 */
[----:B------:R-:W-:Y:S03]  /*49c0*/  @!P0 ISETP.GE.AND P2, PT, R12, R5, PT ;  /* 0x000000050c00820c */ /* 0x000fe60003f46270 */
[----:B----4-:R-:W-:Y:S01]  /*49d0*/  FFMA.FTZ R14, R15, UR10, -R3 ;  /* 0x0000000a0f0e7c23 */ /* 0x010fe20008010803 */
[----:B------:R-:W-:Y:S02]  /*49e0*/  @!P0 FSEL R7, R228, -INF , !P2 ;  /* 0xff800000e4078808 */ /* 0x000fe40005000000 */
[-C--:B------:R-:W-:Y:S01]  /*49f0*/  @!P0 ISETP.GE.AND P2, PT, R13, R11.reuse, PT ;  /* 0x0000000b0d00820c */ /* 0x080fe20003f46270 */
[----:B------:R1:W-:Y:S02]  /*4a00*/  MUFU.EX2 R244, R14 ;  /* 0x0000000e00f47308 */ /* 0x0003e40000000800 */
[----:B------:R-:W-:Y:S01]  /*4a10*/  FFMA.FTZ R6, R7, UR10, -R2 ;  /* 0x0000000a07067c23 */ /* 0x000fe20008010802 */
[----:B------:R-:W-:Y:S07]  /*4a20*/  MOV R7, R42 ;  /* 0x0000002a00077202 */ /* 0x000fee0000000f00 */
[----:B------:R4:W-:Y:S01]  /*4a30*/  MUFU.EX2 R252, R6 ;  /* 0x0000000600fc7308 */ /* 0x0009e20000000800 */
[----:B-1----:R-:W-:Y:S01]  /*4a40*/  MOV R14, R38 ;  /* 0x00000026000e7202 */ /* 0x002fe20000000f00 */
[----:B----4-:R-:W-:Y:S01]  /*4a50*/  IMAD.MOV.U32 R6, RZ, RZ, R43 ;  /* 0x000000ffff067224 */ /* 0x010fe200078e002b */
[----:B------:R-:W-:Y:S02]  /*4a60*/  @!P0 FSEL R6, R43, -INF , !P2 ;  /* 0xff8000002b068808 */ /* 0x000fe40005000000 */
[----:B------:R-:W-:Y:S03]  /*4a70*/  @!P0 ISETP.GE.AND P2, PT, R12, R11, PT ;  /* 0x0000000b0c00820c */ /* 0x000fe60003f46270 */
[--C-:B------:R-:W-:Y:S01]  /*4a80*/  FFMA.FTZ R6, R6, UR10, -R9.reuse ;  /* 0x0000000a06067c23 */ /* 0x100fe20008010809 */
[----:B------:R-:W-:Y:S02]  /*4a90*/  @!P0 FSEL R7, R42, -INF , !P2 ;  /* 0xff8000002a078808 */ /* 0x000fe40005000000 */
        /* <DEDUP_REMOVED lines=55> */
[----:B------:R3:W2:Y:S01]  /*4e10*/  MUFU.EX2 R240, R12 ;  /* 0x0000000c00f07308 */ /* 0x0006a20000000800 */
        /* <DEDUP_REMOVED lines=28> */
[----:B------:R-:W-:Y:S01]  /*4fe0*/  FFMA.FTZ R5, R6, UR10, -R8 ;  /* 0x0000000a06057c23 */ /* 0x000fe20008010808 */
        /* <DEDUP_REMOVED lines=36> */
[----:B----4-:R-:W-:Y:S01]  /*5230*/  IMAD.IADD R2, R16, 0x1, R187 ;  /* 0x0000000110027824 */ /* 0x010fe200078e02bb */
[----:B---3--:R-:W-:Y:S03]  /*5240*/  F2FP.BF16.F32.PACK_AB R4, R252, R17 ;  /* 0x00000011fc04723e */ /* 0x008fe600000010ff */
[----:B------:R1:W-:Y:S01]  /*5250*/  STS [R0+0x21000], R5 ;  /* 0x0210000500007388 */ /* 0x0003e20000000800 */
[----:B--2---:R-:W-:Y:S03]  /*5260*/  F2FP.BF16.F32.PACK_AB R3, R40, R41 ;  /* 0x000000292803723e */ /* 0x004fe600000010ff */
[----:B------:R2:W-:Y:S04]  /*5270*/  STS [R0+0x21400], R4 ;  /* 0x0214000400007388 */ /* 0x0005e80000000800 */
[----:B------:R3:W-:Y:S01]  /*5280*/  STS [R187], R3 ;  /* 0x00000003bb007388 */ /* 0x0007e20000000800 */
[----:B-1----:R-:W-:Y:S02]  /*5290*/  F2FP.BF16.F32.PACK_AB R5, R240, R241 ;  /* 0x000000f1f005723e */ /* 0x002fe400000010ff */
[----:B--2---:R-:W-:Y:S02]  /*52a0*/  F2FP.BF16.F32.PACK_AB R0, R235, R234 ;  /* 0x000000eaeb00723e */ /* 0x004fe400000010ff */
[----:B------:R-:W-:Y:S02]  /*52b0*/  F2FP.BF16.F32.PACK_AB R4, R219, R36 ;  /* 0x00000024db04723e */ /* 0x000fe400000010ff */
[----:B---3--:R-:W-:Y:S01]  /*52c0*/  F2FP.BF16.F32.PACK_AB R3, R230, R231 ;  /* 0x000000e7e603723e */ /* 0x008fe200000010ff */
[----:B------:R1:W-:Y:S04]  /*52d0*/  STS [R187+0x400], R0 ;  /* 0x00040000bb007388 */ /* 0x0003e80000000800 */
[----:B------:R2:W-:Y:S04]  /*52e0*/  STS [R2], R4 ;  /* 0x0000000402007388 */ /* 0x0005e80000000800 */
[----:B------:R3:W-:Y:S04]  /*52f0*/  STS [R2+0x400], R3 ;  /* 0x0004000302007388 */ /* 0x0007e80000000800 */
[----:B------:R4:W-:Y:S01]  /*5300*/  STS [R187+0x1000], R5 ;  /* 0x00100005bb007388 */ /* 0x0009e20000000800 */
[----:B-1----:R-:W-:Y:S02]  /*5310*/  LOP3.LUT R0, R207, 0x8, RZ, 0xc0, !PT ;  /* 0x00000008cf007812 */ /* 0x002fe400078ec0ff */
[----:B--2---:R-:W-:Y:S02]  /*5320*/  F2FP.BF16.F32.PACK_AB R4, R238, R239 ;  /* 0x000000efee04723e */ /* 0x004fe400000010ff */
[----:B------:R-:W-:Y:S02]  /*5330*/  LOP3.LUT R0, R218, R214, R0, 0xf6, !PT ;  /* 0x000000d6da007212 */ /* 0x000fe400078ef600 */
[----:B---3--:R-:W-:Y:S02]  /*5340*/  F2FP.BF16.F32.PACK_AB R3, R242, R243 ;  /* 0x000000f3f203723e */ /* 0x008fe400000010ff */
        /* <DEDUP_REMOVED lines=132> */
[----:B------:R-:W-:Y:S01]  /*5b90*/  FMUL.FTZ R0, R4, R0 ;  /* 0x0000000004007220 */ /* 0x000fe20000410000 */
[----:B------:R1:W5:Y:S01]  /*5ba0*/  LDL.LU R46, [R1+0x64] ;  /* 0x00006400012e7983 */ /* 0x0003620000300800 */
[----:B------:R-:W-:Y:S01]  /*5bb0*/  FFMA.FTZ R4, -R43, R43, 1 ;  /* 0x3f8000002b047423 */ /* 0x000fe2000001012b */
[C---:B------:R-:W-:Y:S01]  /*5bc0*/  FADD.FTZ R164, -R183.reuse, R20 ;  /* 0x00000014b7a47221 */ /* 0x040fe20000010100 */
[----:B------:R-:W-:Y:S01]  /*5bd0*/  FFMA.FTZ R20, -R42, R42, 1 ;  /* 0x3f8000002a147423 */ /* 0x000fe2000001012a */
[----:B------:R1:W5:Y:S01]  /*5be0*/  LDL.LU R45, [R1+0x60] ;  /* 0x00006000012d7983 */ /* 0x0003620000300800 */
[----:B------:R-:W-:Y:S01]  /*5bf0*/  FADD.FTZ R21, -R183, R21 ;  /* 0x00000015b7157221 */ /* 0x000fe20000010100 */
[----:B------:R-:W-:Y:S01]  /*5c00*/  FMUL.FTZ R164, R41, R164 ;  /* 0x000000a429a47220 */ /* 0x000fe20000410000 */
[----:B------:R-:W-:Y:S01]  /*5c10*/  FMUL.FTZ R2, R5, R2 ;  /* 0x0000000205027220 */ /* 0x000fe20000410000 */
[----:B------:R1:W5:Y:S01]  /*5c20*/  LDL.LU R44, [R1+0x5c] ;  /* 0x00005c00012c7983 */ /* 0x0003620000300800 */
[----:B------:R-:W-:Y:S01]  /*5c30*/  FMUL.FTZ R165, R40, R21 ;  /* 0x0000001528a57220 */ /* 0x000fe20000410000 */
[----:B------:R-:W-:Y:S01]  /*5c40*/  FFMA.FTZ R5, -R39, R39, 1 ;  /* 0x3f80000027057423 */ /* 0x000fe20000010127 */
[----:B------:R-:W-:Y:S01]  /*5c50*/  FFMA.FTZ R21, -R38, R38, 1 ;  /* 0x3f80000026157423 */ /* 0x000fe20000010126 */
[----:B------:R1:W5:Y:S01]  /*5c60*/  LDL.LU R43, [R1+0x58] ;  /* 0x00005800012b7983 */ /* 0x0003620000300800 */
[----:B------:R-:W-:Y:S01]  /*5c70*/  FADD.FTZ R32, -R183, R32 ;  /* 0x00000020b7207221 */ /* 0x000fe20000010100 */
[----:B------:R-:W-:Y:S01]  /*5c80*/  F2FP.BF16.F32.PACK_AB R2, R2, R0 ;  /* 0x000000000202723e */ /* 0x000fe200000010ff */
        /* <DEDUP_REMOVED lines=10> */
[----:B------:R-:W-:Y:S01]  /*5d30*/  FMUL.FTZ R4, R4, UR9 ;  /* 0x0000000904047c20 */ /* 0x000fe20008410000 */
[----:B------:R-:W-:Y:S01]  /*5d40*/  FMUL.FTZ R17, R17, UR9 ;  /* 0x0000000911117c20 */ /* 0x000fe20008410000 */
[----:B---3--:R-:W-:Y:S01]  /*5d50*/  FADD.FTZ R6, -R181, R6 ;  /* 0x00000006b5067221 */ /* 0x008fe20000010100 */
[----:B------:R1:W5:Y:S01]  /*5d60*/  LDL.LU R39, [R1+0x48] ;  /* 0x0000480001277983 */ /* 0x0003620000300800 */
[----:B------:R-:W-:Y:S01]  /*5d70*/  F2FP.BF16.F32.PACK_AB R21, R21, R0 ;  /* 0x000000001515723e */ /* 0x000fe200000010ff */
[----:B------:R-:W-:Y:S01]  /*5d80*/  FMUL.FTZ R0, R36, R32 ;  /* 0x0000002024007220 */ /* 0x000fe20000410000 */
[----:B------:R-:W-:Y:S01]  /*5d90*/  FMUL.FTZ R4, R16, R4 ;  /* 0x0000000410047220 */ /* 0x000fe20000410000 */
[----:B------:R1:W5:Y:S01]  /*5da0*/  LDL.LU R38, [R1+0x44] ;  /* 0x0000440001267983 */ /* 0x0003620000300800 */
[----:B------:R-:W-:Y:S01]  /*5db0*/  FADD.FTZ R7, -R181, R7 ;  /* 0x00000007b5077221 */ /* 0x000fe20000010100 */
[----:B------:R-:W-:Y:S01]  /*5dc0*/  FMUL.FTZ R17, R0, R17 ;  /* 0x0000001100117220 */ /* 0x000fe20000410000 */
[----:B------:R-:W-:Y:S01]  /*5dd0*/  FMUL.FTZ R5, R224, R6 ;  /* 0x00000006e0057220 */ /* 0x000fe20000410000 */
[----:B------:R1:W5:Y:S01]  /*5de0*/  LDL.LU R37, [R1+0x40] ;  /* 0x0000400001257983 */ /* 0x0003620000300800 */
[----:B------:R-:W-:Y:S01]  /*5df0*/  F2FP.BF16.F32.PACK_AB R20, R20, R4 ;  /* 0x000000041414723e */ /* 0x000fe200000010ff */
[----:B------:R-:W-:Y:S01]  /*5e00*/  FADD.FTZ R4, -R183, R33 ;  /* 0x00000021b7047221 */ /* 0x000fe20000010100 */
[----:B------:R-:W-:Y:S01]  /*5e10*/  FMUL.FTZ R0, R223, R7 ;  /* 0x00000007df007220 */ /* 0x000fe20000410000 */
[----:B------:R1:W5:Y:S01]  /*5e20*/  LDL.LU R36, [R1+0x3c] ;  /* 0x00003c0001247983 */ /* 0x0003620000300800 */
[----:B------:R-:W-:Y:S01]  /*5e30*/  FFMA.FTZ R6, -R222, R222, 1 ;  /* 0x3f800000de067423 */ /* 0x000fe200000101de */
[----:B------:R-:W-:Y:S01]  /*5e40*/  FMUL.FTZ R4, R219, R4 ;  /* 0x00000004db047220 */ /* 0x000fe20000410000 */
        /* <DEDUP_REMOVED lines=19> */
[----:B------:R-:W3:Y:S03]  /*5f80*/  LDL.LU R164, [R1+0x18] ;  /* 0x0000180001a47983 */ /* 0x000ee60000300800 */
[----:B------:R-:W-:Y:S01]  /*5f90*/  UISETP.NE.U32.AND UP1, UPT, UR12, 0x1, UPT ;  /* 0x000000010c00788c */ /* 0x000fe2000bf25070 */
[----:B------:R-:W4:Y:S03]  /*5fa0*/  LDL.LU R33, [R1+0x10] ;  /* 0x0000100001217983 */ /* 0x000f260000300800 */
[----:B------:R-:W-:Y:S06]  /*5fb0*/  USEL UR12, UR5, 0x4000, !UP1 ;  /* 0x00004000050c7887 */ /* 0x000fec000c800000 */
[----:B------:R-:W-:Y:S02]  /*5fc0*/  VIADD R206, R206, UR12 ;  /* 0x0000000ccece7c36 */ /* 0x000fe40008000000 */
[----:B----4-:R-:W-:Y:S02]  /*5fd0*/  VIADD R33, R33, UR12 ;  /* 0x0000000c21217c36 */ /* 0x010fe40008000000 */
[----:B-1----:R-:W-:Y:S04]  /*5fe0*/  IMAD.SHL.U32 R0, R32, 0x40, RZ ;  /* 0x0000004020007824 */ /* 0x002fe800078e00ff */
[----:B------:R-:W-:Y:S05]  /*5ff0*/  IMAD.X R0, RZ, RZ, ~R0, P0 ;  /* 0x000000ffff007224 */ /* 0x000fea00000e0e00 */
[----:B------:R-:W-:Y:S04]  /*6000*/  SHF.R.S64 R4, R4, 0x1f, R0 ;  /* 0x0000001f04047819 */ /* 0x000fe80000001000 */
[----:B--2---:R-:W-:Y:S04]  /*6010*/  IADD3 R165, P0, PT, R4, R165, RZ ;  /* 0x000000a504a57210 */ /* 0x004fe80007f1e0ff */
[----:B---3--:R-:W-:Y:S01]  /*6020*/  LEA.HI.X.SX32 R164, R0, R164, 0x1, P0 ;  /* 0x000000a400a47211 */ /* 0x008fe200000f0eff */
[----:B------:R-:W-:Y:S01]  /*6030*/  IMAD.MOV.U32 R4, RZ, RZ, R165 ;  /* 0x000000ffff047224 */ /* 0x000fe200078e00a5 */
[----:B------:R-:W1:Y:S03]  /*6040*/  LDC R0, c[0x0][0x3b4] ;  /* 0x0000ed00ff007b82 */ /* 0x000e660000000800 */
        /* <DEDUP_REMOVED lines=9> */
[C---:B---3--:R-:W-:Y:S04]  /*60e0*/  LEA R4, P0, R32.reuse, R165, 0x6 ;  /* 0x000000a520047211 */ /* 0x048fe800078030ff */
[----:B-1----:R-:W-:Y:S05]  /*60f0*/  LEA.HI.X R5, R32, R164, R0, 0x6, P0 ;  /* 0x000000a420057211 */ /* 0x002fea00000f3400 */
[----:B------:R2:W-:Y:S04]  /*6100*/  LDGSTS.E.BYPASS.LTC128B.128 [R33+0x1000], desc[UR32][R4.64] ;  /* 0x0100000004217fae */ /* 0x0005e8000b981a20 */
[----:B------:R2:W-:Y:S04]  /*6110*/  LDGSTS.E.BYPASS.LTC128B.128 [R33+0x3000], desc[UR32][R4.64+0x80] ;  /* 0x0300008004217fae */ /* 0x0005e8000b981a20 */
[----:B------:R-:W0:Y:S02]  /*6120*/  LDGDEPBAR ;  /* 0x00000000000079af */ /* 0x000e240000000000 */
.L_x_1031:
[----:B--2---:R-:W2:Y:S01]  /*6130*/  LDL.LU R165, [R1+0x8] ;  /* 0x0000080001a57983 */ /* 0x004ea20000300800 */
[C---:B------:R-:W-:Y:S01]  /*6140*/  FADD.FTZ R19, -R181.reuse, R19 ;  /* 0x00000013b5137221 */ /* 0x040fe20000010100 */
[----:B------:R-:W-:Y:S01]  /*6150*/  FADD.FTZ R22, -R181, R22 ;  /* 0x00000016b5167221 */ /* 0x000fe20000010100 */
[----:B------:R-:W-:Y:S01]  /*6160*/  FFMA.FTZ R4, -R194, R194, 1 ;  /* 0x3f800000c2047423 */ /* 0x000fe200000101c2 */
[----:B------:R-:W3:Y:S01]  /*6170*/  LDL.LU R164, [R1+0x4] ;  /* 0x0000040001a47983 */ /* 0x000ee20000300800 */
[----:B------:R-:W-:Y:S01]  /*6180*/  FMUL.FTZ R19, R236, R19 ;  /* 0x00000013ec137220 */ /* 0x000fe20000410000 */
[----:B------:R-:W-:Y:S01]  /*6190*/  FMUL.FTZ R22, R234, R22 ;  /* 0x00000016ea167220 */ /* 0x000fe20000410000 */
[----:B------:R-:W-:Y:S01]  /*61a0*/  FMUL.FTZ R4, R4, UR9 ;  /* 0x0000000904047c20 */ /* 0x000fe20008410000 */
[----:B------:R-:W4:Y:S01]  /*61b0*/  LDL.LU R33, [R1] ;  /* 0x0000000001217983 */ /* 0x000f220000300800 */
[----:B------:R-:W-:Y:S01]  /*61c0*/  F2FP.BF16.F32.PACK_AB R0, R7, R16 ;  /* 0x000000100700723e */ /* 0x000fe200000010ff */
[----:B------:R-:W-:Y:S01]  /*61d0*/  FFMA.FTZ R5, -R195, R195, 1 ;  /* 0x3f800000c3057423 */ /* 0x000fe200000101c3 */
[----:B------:R-:W-:Y:S01]  /*61e0*/  FMUL.FTZ R19, R19, R4 ;  /* 0x0000000413137220 */ /* 0x000fe20000410000 */
[----:B------:R1:W-:Y:S01]  /*61f0*/  STS [R186+0x1c000], R2 ;  /* 0x01c00002ba007388 */ /* 0x0003e20000000800 */
[----:B------:R-:W-:Y:S01]  /*6200*/  FFMA.FTZ R4, -R188, R188, 1 ;  /* 0x3f800000bc047423 */ /* 0x000fe200000101bc */
[----:B------:R-:W-:Y:S01]  /*6210*/  MOV R32, 0x10 ;  /* 0x0000001000207802 */ /* 0x000fe20000000f00 */
[----:B------:R-:W-:Y:S01]  /*6220*/  FMUL.FTZ R5, R5, UR9 ;  /* 0x0000000905057c20 */ /* 0x000fe20008410000 */
[----:B------:R1:W-:Y:S01]  /*6230*/  STS [R186+0x1c400], R0 ;  /* 0x01c40000ba007388 */ /* 0x0003e20000000800 */
[----:B------:R-:W-:Y:S01]  /*6240*/  FMUL.FTZ R4, R4, UR9 ;  /* 0x0000000904047c20 */ /* 0x000fe20008410000 */
[----:B------:R-:W-:Y:S01]  /*6250*/  SEL R32, R32, 0xfffffff0, !P5 ;  /* 0xfffffff020207807 */ /* 0x000fe20006800000 */
[----:B------:R-:W-:Y:S01]  /*6260*/  FADD.FTZ R23, -R181, R23 ;  /* 0x00000017b5177221 */ /* 0x000fe20000010100 */
[C---:B-----5:R-:W-:Y:S01]  /*6270*/  FADD.FTZ R13, -R180.reuse, R13 ;  /* 0x0000000db40d7221 */ /* 0x060fe20000010100 */
[C---:B------:R-:W-:Y:S01]  /*6280*/  FADD.FTZ R8, -R180.reuse, R8 ;  /* 0x00000008b4087221 */ /* 0x040fe20000010100 */
[----:B------:R-:W-:Y:S01]  /*6290*/  FADD.FTZ R9, -R180, R9 ;  /* 0x00000009b4097221 */ /* 0x000fe20000010100 */
[----:B------:R-:W-:Y:S01]  /*62a0*/  FMUL.FTZ R23, R235, R23 ;  /* 0x00000017eb177220 */ /* 0x000fe20000410000 */
[----:B------:R-:W-:Y:S01]  /*62b0*/  FMUL.FTZ R13, R244, R13 ;  /* 0x0000000df40d7220 */ /* 0x000fe20000410000 */
[----:B------:R-:W-:Y:S01]  /*62c0*/  FMUL.FTZ R8, R251, R8 ;  /* 0x00000008fb087220 */ /* 0x000fe20000410000 */
        /* <DEDUP_REMOVED lines=8> */
[----:B------:R-:W-:Y:S01]  /*6350*/  FADD.FTZ R25, -R180, R25 ;  /* 0x00000019b4197221 */ /* 0x000fe20000010100 */
[----:B------:R-:W-:Y:S01]  /*6360*/  FMUL.FTZ R28, R239, R28 ;  /* 0x0000001cef1c7220 */ /* 0x000fe20000410000 */
[----:B------:R-:W-:Y:S01]  /*6370*/  FADD.FTZ R11, -R3, R11 ;  /* 0x0000000b030b7221 */ /* 0x000fe20000010100 */
[----:B-1----:R-:W-:Y:S01]  /*6380*/  FADD.FTZ R2, -R181, R18 ;  /* 0x00000012b5027221 */ /* 0x002fe20000010100 */
[----:B------:R-:W-:Y:S01]  /*6390*/  F2FP.BF16.F32.PACK_AB R18, R6, R17 ;  /* 0x000000110612723e */ /* 0x000fe200000010ff */
[----:B------:R-:W-:Y:S01]  /*63a0*/  FMUL.FTZ R25, R240, R25 ;  /* 0x00000019f0197220 */ /* 0x000fe20000410000 */
        /* <DEDUP_REMOVED lines=37> */
[C---:B------:R-:W-:Y:S01]  /*6600*/  FADD.FTZ R15, -R3.reuse, R15 ;  /* 0x0000000f030f7221 */ /* 0x040fe20000010100 */
[----:B------:R-:W-:Y:S01]  /*6610*/  FADD.FTZ R26, -R3, R26 ;  /* 0x0000001a031a7221 */ /* 0x000fe20000010100 */
[----:B------:R-:W-:Y:S01]  /*6620*/  FMUL.FTZ R12, R12, R5 ;  /* 0x000000050c0c7220 */ /* 0x000fe20000410000 */
[----:B------:R-:W-:Y:S01]  /*6630*/  FFMA.FTZ R5, -R193, R193, 1 ;  /* 0x3f800000c1057423 */ /* 0x000fe200000101c1 */
[----:B------:R-:W-:Y:S01]  /*6640*/  FADD.FTZ R30, -R3, R30 ;  /* 0x0000001e031e7221 */ /* 0x000fe20000010100 */
[----:B------:R-:W-:Y:S01]  /*6650*/  FFMA.FTZ R3, -R199, R199, 1 ;  /* 0x3f800000c7037423 */ /* 0x000fe200000101c7 */
[----:B------:R-:W-:Y:S01]  /*6660*/  FMUL.FTZ R15, R252, R15 ;  /* 0x0000000ffc0f7220 */ /* 0x000fe20000410000 */
[----:B------:R-:W-:Y:S01]  /*6670*/  FMUL.FTZ R5, R5, UR9 ;  /* 0x0000000905057c20 */ /* 0x000fe20008410000 */
[----:B------:R-:W-:Y:S01]  /*6680*/  FMUL.FTZ R30, R243, R30 ;  /* 0x0000001ef31e7220 */ /* 0x000fe20000410000 */
[----:B------:R-:W-:Y:S01]  /*6690*/  FMUL.FTZ R3, R3, UR9 ;  /* 0x0000000903037c20 */ /* 0x000fe20008410000 */
[----:B------:R-:W-:Y:S01]  /*66a0*/  FMUL.FTZ R26, R249, R26 ;  /* 0x0000001af91a7220 */ /* 0x000fe20000410000 */
        /* <DEDUP_REMOVED lines=9> */
[----:B------:R-:W-:Y:S01]  /*6740*/  FMUL.FTZ R27, R248, R27 ;  /* 0x0000001bf81b7220 */ /* 0x000fe20000410000 */
[----:B------:R-:W-:Y:S01]  /*6750*/  FMUL.FTZ R4, R4, UR9 ;  /* 0x0000000904047c20 */ /* 0x000fe20008410000 */
[----:B------:R-:W-:Y:S01]  /*6760*/  FMUL.FTZ R30, R30, R3 ;  /* 0x000000031e1e7220 */ /* 0x000fe20000410000 */
[----:B------:R1:W-:Y:S01]  /*6770*/  STS [R186+0x1d000], R0 ;  /* 0x01d00000ba007388 */ /* 0x0003e20000000800 */
[----:B------:R-:W-:Y:S01]  /*6780*/  FADD.FTZ R24, -R180, R24 ;  /* 0x00000018b4187221 */ /* 0x000fe20000010100 */
[----:B------:R-:W-:Y:S01]  /*6790*/  FFMA.FTZ R7, -R197, R197, 1 ;  /* 0x3f800000c5077423 */ /* 0x000fe200000101c5 */
[----:B------:R-:W-:Y:S01]  /*67a0*/  F2FP.BF16.F32.PACK_AB R16, R16, R22 ;  /* 0x000000161010723e */ /* 0x000fe200000010ff */
[----:B------:R-:W-:Y:S01]  /*67b0*/  FMUL.FTZ R31, R242, R31 ;  /* 0x0000001ff21f7220 */ /* 0x000fe20000410000 */
[----:B------:R-:W-:Y:S01]  /*67c0*/  FMUL.FTZ R24, R241, R24 ;  /* 0x00000018f1187220 */ /* 0x000fe20000410000 */
[----:B------:R-:W-:Y:S01]  /*67d0*/  FMUL.FTZ R7, R7, UR9 ;  /* 0x0000000907077c20 */ /* 0x000fe20008410000 */
[----:B------:R-:W-:Y:S01]  /*67e0*/  F2FP.BF16.F32.PACK_AB R17, R17, R34 ;  /* 0x000000221111723e */ /* 0x000fe200000010ff */
[----:B------:R-:W2:Y:S01]  /*67f0*/  LDC R184, c[0x0][0x44c] ;  /* 0x00011300ffb87b82 */ /* 0x000ea20000000800 */
[----:B------:R-:W-:Y:S01]  /*6800*/  F2FP.BF16.F32.PACK_AB R9, R9, R28 ;  /* 0x0000001c0909723e */ /* 0x000fe200000010ff */
[----:B------:R-:W-:Y:S01]  /*6810*/  FMUL.FTZ R24, R24, R7 ;  /* 0x0000000718187220 */ /* 0x000fe20000410000 */
[----:B------:R-:W-:Y:S02]  /*6820*/  F2FP.BF16.F32.PACK_AB R7, R13, R12 ;  /* 0x0000000c0d07723e */ /* 0x000fe400000010ff */
[----:B------:R-:W-:Y:S02]  /*6830*/  LOP3.LUT R236, R219, 0x10, RZ, 0xc0, !PT ;  /* 0x00000010dbec7812 */ /* 0x000fe400078ec0ff */
[----:B------:R-:W-:Y:S01]  /*6840*/  F2FP.BF16.F32.PACK_AB R8, R8, R24 ;  /* 0x000000180808723e */ /* 0x000fe200000010ff */
[----:B-1----:R-:W-:Y:S04]  /*6850*/  FFMA.FTZ R0, -R228, R228, 1 ;  /* 0x3f800000e4007423 */ /* 0x002fe800000101e4 */
[----:B------:R-:W-:Y:S04]  /*6860*/  FMUL.FTZ R0, R0, UR9 ;  /* 0x0000000900007c20 */ /* 0x000fe80008410000 */
[----:B------:R-:W-:Y:S01]  /*6870*/  FMUL.FTZ R15, R15, R0 ;  /* 0x000000000f0f7220 */ /* 0x000fe20000410000 */
[----:B------:R-:W-:Y:S04]  /*6880*/  FFMA.FTZ R0, -R198, R198, 1 ;  /* 0x3f800000c6007423 */ /* 0x000fe800000101c6 */
[----:B------:R-:W-:Y:S01]  /*6890*/  FMUL.FTZ R0, R0, UR9 ;  /* 0x0000000900007c20 */ /* 0x000fe20008410000 */
[----:B----4-:R-:W-:Y:S01]  /*68a0*/  FMUL.FTZ R14, R33, R14 ;  /* 0x0000000e210e7220 */ /* 0x010fe20000410000 */
[----:B---3--:R-:W-:Y:S01]  /*68b0*/  FMUL.FTZ R11, R164, R11 ;  /* 0x0000000ba40b7220 */ /* 0x008fe20000410000 */
[----:B--2---:R-:W-:Y:S02]  /*68c0*/  FMUL.FTZ R10, R165, R10 ;  /* 0x0000000aa50a7220 */ /* 0x004fe40000410000 */
[----:B------:R-:W-:Y:S01]  /*68d0*/  FMUL.FTZ R14, R14, R4 ;  /* 0x000000040e0e7220 */ /* 0x000fe20000410000 */
[----:B------:R-:W-:Y:S01]  /*68e0*/  FMUL.FTZ R11, R11, R5 ;  /* 0x000000050b0b7220 */ /* 0x000fe20000410000 */
[----:B------:R-:W-:Y:S01]  /*68f0*/  FFMA.FTZ R5, -R225, R225, 1 ;  /* 0x3f800000e1057423 */ /* 0x000fe200000101e1 */
[----:B------:R-:W-:Y:S01]  /*6900*/  FMUL.FTZ R10, R10, R6 ;  /* 0x000000060a0a7220 */ /* 0x000fe20000410000 */
[----:B------:R-:W-:Y:S01]  /*6910*/  FFMA.FTZ R4, -R203, R203, 1 ;  /* 0x3f800000cb047423 */ /* 0x000fe200000101cb */
[----:B------:R-:W-:Y:S01]  /*6920*/  FMUL.FTZ R6, R31, R0 ;  /* 0x000000001f067220 */ /* 0x000fe20000410000 */
[----:B------:R-:W-:Y:S01]  /*6930*/  FMUL.FTZ R5, R5, UR9 ;  /* 0x0000000905057c20 */ /* 0x000fe20008410000 */
[----:B------:R-:W-:Y:S01]  /*6940*/  SHF.R.U32.HI R0, RZ, 0x4, R219 ;  /* 0x00000004ff007819 */ /* 0x000fe200000116db */
[----:B------:R-:W-:Y:S01]  /*6950*/  FMUL.FTZ R4, R4, UR9 ;  /* 0x0000000904047c20 */ /* 0x000fe20008410000 */
[----:B------:R-:W-:Y:S01]  /*6960*/  F2FP.BF16.F32.PACK_AB R3, R11, R10 ;  /* 0x0000000a0b03723e */ /* 0x000fe200000010ff */
[----:B------:R-:W-:Y:S01]  /*6970*/  FMUL.FTZ R26, R26, R5 ;  /* 0x000000051a1a7220 */ /* 0x000fe20000410000 */
[----:B------:R-:W-:Y:S01]  /*6980*/  F2FP.BF16.F32.PACK_AB R6, R6, R30 ;  /* 0x0000001e0606723e */ /* 0x000fe200000010ff */
[----:B------:R-:W-:Y:S01]  /*6990*/  FMUL.FTZ R5, R27, R4 ;  /* 0x000000041b057220 */ /* 0x000fe20000410000 */
[----:B------:R-:W-:Y:S01]  /*69a0*/  F2FP.BF16.F32.PACK_AB R4, R15, R14 ;  /* 0x0000000e0f04723e */ /* 0x000fe200000010ff */
[----:B------:R1:W-:Y:S01]  /*69b0*/  STS [R186+0x1d400], R3 ;  /* 0x01d40003ba007388 */ /* 0x0003e20000000800 */
[----:B------:R-:W-:Y:S01]  /*69c0*/  LOP3.LUT R203, R0, 0x8, RZ, 0xc0, !PT ;  /* 0x0000000800cb7812 */ /* 0x000fe200078ec0ff */
[----:B------:R-:W-:Y:S01]  /*69d0*/  IMAD R225, R184, UR8, RZ ;  /* 0x00000008b8e17c24 */ /* 0x000fe2000f8e02ff */
[----:B------:R-:W-:Y:S01]  /*69e0*/  F2FP.BF16.F32.PACK_AB R5, R5, R26 ;  /* 0x0000001a0505723e */ /* 0x000fe200000010ff */
[----:B------:R2:W-:Y:S01]  /*69f0*/  STS [R2+0x1d400], R4 ;  /* 0x01d4000402007388 */ /* 0x0005e20000000800 */
[----:B------:R-:W-:Y:S03]  /*6a00*/  LOP3.LUT R0, R223, 0x30, R207, 0xf8, !PT ;  /* 0x00000030df007812 */ /* 0x000fe600078ef8cf */
[----:B------:R3:W-:Y:S01]  /*6a10*/  STS [R2+0x1d000], R7 ;  /* 0x01d0000702007388 */ /* 0x0007e20000000800 */
[----:B------:R-:W-:Y:S03]  /*6a20*/  LOP3.LUT R0, R0, 0x1c0, R221, 0xf8, !PT ;  /* 0x000001c000007812 */ /* 0x000fe600078ef8dd */
[----:B------:R-:W-:Y:S04]  /*6a30*/  STS [R187+-0x4000], R21 ;  /* 0xffc00015bb007388 */ /* 0x000fe80000000800 */
        /* <DEDUP_REMOVED lines=114> */
[----:B------:R-:W-:Y:S01]  /*7160*/  IADD3 R2, P0, PT, RZ, -UR30, RZ ;  /* 0x8000001eff027c10 */ /* 0x000fe2000ff1e0ff */
[----:B------:R-:W-:Y:S01]  /*7170*/  IMAD.U32 R4, RZ, RZ, UR45 ;  /* 0x0000002dff047e24 */ /* 0x000fe2000f8e00ff */
[----:B------:R-:W-:Y:S01]  /*7180*/  LOP3.LUT R5, R220, 0x1f8, RZ, 0xc0, !PT ;  /* 0x000001f8dc057812 */ /* 0x000fe200078ec0ff */
[----:B------:R-:W3:Y:S01]  /*7190*/  LDL.LU R184, [R1+0x24] ;  /* 0x0000240001b87983 */ /* 0x000ee20000300800 */
[----:B------:R-:W-:Y:S02]  /*71a0*/  IMAD.U32 R6, RZ, RZ, UR45 ;  /* 0x0000002dff067e24 */ /* 0x000fe4000f8e00ff */
[----:B------:R-:W-:Y:S05]  /*71b0*/  IMAD.X R0, RZ, RZ, ~UR11, P0 ;  /* 0x8000000bff007e24 */ /* 0x000fea00080e06ff */
[----:B------:R-:W-:Y:S04]  /*71c0*/  SHF.R.S64 R2, R2, 0x1f, R0 ;  /* 0x0000001f02027819 */ /* 0x000fe80000001000 */
[----:B---3--:R-:W-:Y:S02]  /*71d0*/  IADD3 R184, P0, PT, R2, R184, RZ ;  /* 0x000000b802b87210 */ /* 0x008fe40007f1e0ff */
[----:B------:R-:W-:Y:S01]  /*71e0*/  LOP3.LUT R2, R5, 0x38, R219, 0x78, !PT ;  /* 0x0000003805027812 */ /* 0x000fe200078e78db */
[----:B------:R-:W-:Y:S01]  /*71f0*/  IMAD.U32 R5, RZ, RZ, UR53 ;  /* 0x00000035ff057e24 */ /* 0x000fe2000f8e00ff */
[----:B--2---:R-:W-:Y:S01]  /*7200*/  LEA.HI.X.SX32 R185, R0, R185, 0x1, P0 ;  /* 0x000000b900b97211 */ /* 0x004fe200000f0eff */
[----:B------:R1:W-:Y:S01]  /*7210*/  STL [R1+0x24], R184 ;  /* 0x000024b801007387 */ /* 0x0003e20000100800 */
[----:B------:R-:W-:Y:S02]  /*7220*/  LEA R4, P0, R4, R184, 0x1 ;  /* 0x000000b804047211 */ /* 0x000fe400078008ff */
[----:B------:R-:W-:Y:S01]  /*7230*/  LOP3.LUT R0, R2, 0x1e00, R220, 0xf8, !PT ;  /* 0x00001e0002007812 */ /* 0x000fe200078ef8dc */
[----:B------:R1:W-:Y:S01]  /*7240*/  STL [R1+0x20], R185 ;  /* 0x000020b901007387 */ /* 0x0003e20000100800 */
[----:B------:R-:W-:Y:S01]  /*7250*/  LEA.HI.X R5, R6, R185, R5, 0x1, P0 ;  /* 0x000000b906057211 */ /* 0x000fe200000f0c05 */
[----:B------:R-:W-:Y:S01]  /*7260*/  IMAD.MOV.U32 R6, RZ, RZ, R184 ;  /* 0x000000ffff067224 */ /* 0x000fe200078e00b8 */
[----:B------:R-:W-:Y:S01]  /*7270*/  LEA R0, R0, UR4, 0x1 ;  /* 0x0000000400007c11 */ /* 0x000fe2000f8e08ff */
        /* <DEDUP_REMOVED lines=9> */
.L_x_1032:
[----:B-1----:R-:W-:Y:S01]  /*7310*/  LEA R0, R217, UR4, 0x1 ;  /* 0x00000004d9007c11 */ /* 0x002fe2000f8e08ff */
[----:B------:R-:W-:Y:S01]  /*7320*/  LDSM.16.M88.4 R32, [R200+0x1c000] ;  /* 0x01c00000c820783b */ /* 0x000fe20000000200 */
[C---:B------:R-:W-:Y:S01]  /*7330*/  IMAD.IADD R201, R200.reuse, 0x1, R215 ;  /* 0x00000001c8c97824 */ /* 0x040fe200078e02d7 */
[----:B------:R-:W-:Y:S01]  /*7340*/  PLOP3.LUT P3, PT, PT, PT, UP0, 0x80, 0x8 ;  /* 0x000000000008781c */ /* 0x000fe20003f6f008 */
[C---:B------:R-:W-:Y:S01]  /*7350*/  VIADD R184, R200.reuse, 0x8000 ;  /* 0x00008000c8b87836 */ /* 0x040fe20000000000 */
[----:B------:R-:W-:Y:S01]  /*7360*/  @UP0 UIADD3 UR14, UP1, UPT, UR60, -0x100, URZ ;  /* 0xffffff003c0e0890 */ /* 0x000fe2000ff3e0ff */
[----:B------:R-:W1:Y:S01]  /*7370*/  LDSM.16.MT88.4 R16, [R0+0xc000] ;  /* 0x00c000000010783b */ /* 0x000e620000004200 */
[----:B------:R-:W-:Y:S01]  /*7380*/  IMAD.MOV.U32 R242, RZ, RZ, 0x4 ;  /* 0x00000004fff27424 */ /* 0x000fe200078e00ff */
[----:B------:R-:W-:Y:S01]  /*7390*/  ULOP3.LUT UR12, UR43, 0x1, URZ, 0xc0, !UPT ;  /* 0x000000012b0c7892 */ /* 0x000fe2000f8ec0ff */
[----:B------:R-:W-:Y:S01]  /*73a0*/  VIADD R2, R200, 0x8040 ;  /* 0x00008040c8027836 */ /* 0x000fe20000000000 */
[----:B------:R-:W-:Y:S01]  /*73b0*/  @UP0 UIADD3.X UR13, UPT, UPT, UR61, -0x1, URZ, UP1, !UPT ;  /* 0xffffffff3d0d0890 */ /* 0x000fe20008ffe4ff */
[----:B------:R-:W2:Y:S01]  /*73c0*/  LDSM.16.M88.4 R28, [R200+0x1d000] ;  /* 0x01d00000c81c783b */ /* 0x000ea20000000200 */
[----:B------:R-:W-:Y:S01]  /*73d0*/  @P5 VIADD R2, R184, 0xffffffc0 ;  /* 0xffffffc0b8025836 */ /* 0x000fe20000000000 */
[----:B------:R-:W-:Y:S03]  /*73e0*/  @UP0 UIADD3 UR16, UP1, UPT, UR16, -0x100, URZ ;  /* 0xffffff0010100890 */ /* 0x000fe6000ff3e0ff */
[----:B------:R-:W3:Y:S01]  /*73f0*/  LDSM.16.MT88.4 R164, [R0+0x10000] ;  /* 0x0100000000a4783b */ /* 0x000ee20000004200 */
[----:B------:R-:W-:Y:S01]  /*7400*/  IMAD.IADD R202, R215, 0x1, R2 ;  /* 0x00000001d7ca7824 */ /* 0x000fe200078e0202 */
[----:B------:R-:W-:Y:S02]  /*7410*/  @UP0 UIADD3.X UR17, UPT, UPT, UR17, -0x1, URZ, UP1, !UPT ;  /* 0xffffffff11110890 */ /* 0x000fe40008ffe4ff */
[----:B------:R-:W-:Y:S01]  /*7420*/  UISETP.NE.U32.AND UP1, UPT, UR12, 0x1, UPT ;  /* 0x000000010c00788c */ /* 0x000fe2000bf25070 */
        /* <DEDUP_REMOVED lines=12> */
[----:B------:R-:W-:Y:S01]  /*74f0*/  LDSM.16.MT88.4 R188, [R0+0xd000] ;  /* 0x00d0000000bc783b */ /* 0x000fe20000004200 */
[-C--:B------:R-:W-:Y:S04]  /*7500*/  HMMA.16816.F32.BF16 R12, R28, R18.reuse, RZ ;  /* 0x000000121c0c723c */ /* 0x080fe800000418ff */
[----:B------:R-:W1:Y:S04]  /*7510*/  LDSM.16.M88.4 R184, [R2+0x14000] ;  /* 0x0140000002b8783b */ /* 0x000e680000000200 */
[C---:B------:R-:W-:Y:S01]  /*7520*/  HMMA.16816.F32.BF16 R16, R32.reuse, R18, RZ ;  /* 0x000000122010723c */ /* 0x040fe200000418ff */
[----:B------:R-:W1:Y:S05]  /*7530*/  LDSM.16.M88.4 R192, [R2+0x15000] ;  /* 0x0150000002c0783b */ /* 0x000e6a0000000200 */
[----:B------:R-:W-:Y:S02]  /*7540*/  LDSM.16.M88.4 R196, [R202+0x15000] ;  /* 0x01500000cac4783b */ /* 0x000fe40000000200 */
        /* <DEDUP_REMOVED lines=13> */
[----:B------:R-:W1:Y:S07]  /*7620*/  LDSM.16.MT88.4 R176, [R0+0xd800] ;  /* 0x00d8000000b0783b */ /* 0x000e6e0000004200 */
[----:B------:R-:W-:Y:S01]  /*7630*/  HMMA.16816.F32.BF16 R32, R168, R182, R32 ;  /* 0x000000b6a820723c */ /* 0x000fe20000041820 */
[----:B------:R-:W1:Y:S05]  /*7640*/  LDSM.16.MT88.4 R168, [R0+0x11800] ;  /* 0x0118000000a8783b */ /* 0x000e6a0000004200 */
[----:B------:R-:W-:Y:S02]  /*7650*/  LDSM.16.M88.4 R180, [R200+0x1e000] ;  /* 0x01e00000c8b4783b */ /* 0x000fe40000000200 */
        /* <DEDUP_REMOVED lines=8> */
[----:B------:R-:W3:Y:S07]  /*76e0*/  LDSM.16.M88.4 R192, [R200+0x1f000] ;  /* 0x01f00000c8c0783b */ /* 0x000eee0000000200 */
[----:B------:R-:W-:Y:S01]  /*76f0*/  HMMA.16816.F32.BF16 R32, R184, R166, R32 ;  /* 0x000000a6b820723c */ /* 0x000fe20000041820 */
[----:B------:R-:W3:Y:S05]  /*7700*/  LDSM.16.MT88.4 R164, [R0+0x12000] ;  /* 0x0120000000a4783b */ /* 0x000eea0000004200 */
[----:B------:R-:W-:Y:S02]  /*7710*/  LDSM.16.MT88.4 R184, [R0+0xe800] ;  /* 0x00e8000000b8783b */ /* 0x000fe40000004200 */
        /* <DEDUP_REMOVED lines=8> */
[----:B------:R-:W4:Y:S07]  /*77a0*/  LDSM.16.M88.4 R196, [R201+0x1f000] ;  /* 0x01f00000c9c4783b */ /* 0x000f2e0000000200 */
[----:B------:R-:W-:Y:S01]  /*77b0*/  HMMA.16816.F32.BF16 R32, R172, R170, R32 ;  /* 0x000000aaac20723c */ /* 0x000fe20000041820 */
[----:B------:R-:W5:Y:S05]  /*77c0*/  LDSM.16.MT88.4 R168, [R0+0x12800] ;  /* 0x0128000000a8783b */ /* 0x000f6a0000004200 */
[----:B------:R-:W-:Y:S02]  /*77d0*/  LDSM.16.MT88.4 R172, [R0+0xf000] ;  /* 0x00f0000000ac783b */ /* 0x000fe40000004200 */
[-C--:B------:R-:W-:Y:S08]  /*77e0*/  HMMA.16816.F32.BF16 R4, R180, R188.reuse, R4 ;  /* 0x000000bcb404723c */ /* 0x080ff00000041804 */
[C---:B---3--:R-:W-:Y:S08]  /*77f0*/  HMMA.16816.F32.BF16 R8, R192.reuse, R188, R8 ;  /* 0x000000bcc008723c */ /* 0x048ff00000041808 */
[-C--:B------:R-:W-:Y:S08]  /*7800*/  HMMA.16816.F32.BF16 R12, R192, R190.reuse, R12 ;  /* 0x000000bec00c723c */ /* 0x080ff0000004180c */
[C---:B------:R-:W-:Y:S08]  /*7810*/  HMMA.16816.F32.BF16 R16, R180.reuse, R190, R16 ;  /* 0x000000beb410723c */ /* 0x040ff00000041810 */
[-C--:B------:R-:W-:Y:S08]  /*7820*/  HMMA.16816.F32.BF16 R20, R180, R164.reuse, R20 ;  /* 0x000000a4b414723c */ /* 0x080ff00000041814 */
[C---:B------:R-:W-:Y:S08]  /*7830*/  HMMA.16816.F32.BF16 R24, R192.reuse, R164, R24 ;  /* 0x000000a4c018723c */ /* 0x040ff00000041818 */
[-C--:B------:R-:W-:Y:S08]  /*7840*/  HMMA.16816.F32.BF16 R28, R192, R166.reuse, R28 ;  /* 0x000000a6c01c723c */ /* 0x080ff0000004181c */
[----:B------:R-:W-:Y:S01]  /*7850*/  HMMA.16816.F32.BF16 R32, R180, R166, R32 ;  /* 0x000000a6b420723c */ /* 0x000fe20000041820 */
[----:B------:R-:W3:Y:S05]  /*7860*/  LDSM.16.M88.4 R164, [R2+0x16000] ;  /* 0x0160000002a4783b */ /* 0x000eea0000000200 */
[----:B------:R5:W2:Y:S02]  /*7870*/  LDSM.16.M88.4 R180, [R2+0x17000] ;  /* 0x0170000002b4783b */ /* 0x000aa40000000200 */
[-C--:B-1----:R-:W-:Y:S08]  /*7880*/  HMMA.16816.F32.BF16 R4, R176, R184.reuse, R4 ;  /* 0x000000b8b004723c */ /* 0x082ff00000041804 */
[C---:B----4-:R-:W-:Y:S08]  /*7890*/  HMMA.16816.F32.BF16 R8, R196.reuse, R184, R8 ;  /* 0x000000b8c408723c */ /* 0x050ff00000041808 */
[-C--:B------:R-:W-:Y:S03]  /*78a0*/  HMMA.16816.F32.BF16 R12, R196, R186.reuse, R12 ;  /* 0x000000bac40c723c */ /* 0x080fe6000004180c */
[C---:B-----5:R-:W-:Y:S05]  /*78b0*/  IMAD.SHL.U32 R2, R225.reuse, 0x8, RZ ;  /* 0x00000008e1027824 */ /* 0x060fea00078e00ff */
[C---:B------:R-:W-:Y:S01]  /*78c0*/  HMMA.16816.F32.BF16 R16, R176.reuse, R186, R16 ;  /* 0x000000bab010723c */ /* 0x040fe20000041810 */
[----:B------:R-:W1:Y:S03]  /*78d0*/  LDSM.16.MT88.4 R184, [R0+0x13000] ;  /* 0x0130000000b8783b */ /* 0x000e660000004200 */
[C---:B------:R-:W-:Y:S04]  /*78e0*/  LEA R228, P0, R2.reuse, R246, 0x2 ;  /* 0x000000f602e47211 */ /* 0x040fe800078010ff */
[-C--:B------:R-:W-:Y:S03]  /*78f0*/  HMMA.16816.F32.BF16 R20, R176, R168.reuse, R20 ;  /* 0x000000a8b014723c */ /* 0x080fe60000041814 */
[----:B------:R-:W-:Y:S02]  /*7900*/  LEA.HI.X.SX32 R229, R2, R247, 0x2, P0 ;  /* 0x000000f702e57211 */ /* 0x000fe400000f16ff */
[C---:B------:R-:W-:Y:S02]  /*7910*/  LEA R226, P0, R225.reuse, R228, 0x5 ;  /* 0x000000e4e1e27211 */ /* 0x040fe400078028ff */
[----:B------:R-:W-:Y:S01]  /*7920*/  @P3 SHF.R.U32.HI R2, RZ, 0x2, R219 ;  /* 0x00000002ff023819 */ /* 0x000fe200000116db */
[C---:B------:R-:W-:Y:S04]  /*7930*/  HMMA.16816.F32.BF16 R24, R196.reuse, R168, R24 ;  /* 0x000000a8c418723c */ /* 0x040fe80000041818 */
[C---:B------:R-:W-:Y:S02]  /*7940*/  LEA.HI.X.SX32 R227, R225.reuse, R229, 0x5, P0 ;  /* 0x000000e5e1e37211 */ /* 0x040fe400000f2eff */
[C---:B------:R-:W-:Y:S02]  /*7950*/  LEA R200, P0, R225.reuse, R226, 0x5 ;  /* 0x000000e2e1c87211 */ /* 0x040fe400078028ff */
[-C--:B------:R-:W-:Y:S03]  /*7960*/  HMMA.16816.F32.BF16 R28, R196, R170.reuse, R28 ;  /* 0x000000aac41c723c */ /* 0x080fe6000004181c */
[C---:B------:R-:W-:Y:S02]  /*7970*/  LEA.HI.X.SX32 R201, R225.reuse, R227, 0x5, P0 ;  /* 0x000000e3e1c97211 */ /* 0x040fe400000f2eff */
[C---:B------:R-:W-:Y:S03]  /*7980*/  LEA R198, P0, R225.reuse, R200, 0x5 ;  /* 0x000000c8e1c67211 */ /* 0x040fe600078028ff */
[----:B------:R-:W-:Y:S01]  /*7990*/  HMMA.16816.F32.BF16 R32, R176, R170, R32 ;  /* 0x000000aab020723c */ /* 0x000fe20000041820 */
[----:B------:R-:W-:Y:S03]  /*79a0*/  LDSM.16.M88.4 R168, [R202+0x16000] ;  /* 0x01600000caa8783b */ /* 0x000fe60000000200 */
[C---:B------:R-:W-:Y:S02]  /*79b0*/  LEA.HI.X.SX32 R199, R225.reuse, R201, 0x5, P0 ;  /* 0x000000c9e1c77211 */ /* 0x040fe400000f2eff */
[----:B------:R-:W-:Y:S01]  /*79c0*/  LDSM.16.M88.4 R176, [R202+0x17000] ;  /* 0x01700000cab0783b */ /* 0x000fe20000000200 */
[C---:B------:R-:W-:Y:S01]  /*79d0*/  LEA R196, P0, R225.reuse, R198, 0x5 ;  /* 0x000000c6e1c47211 */ /* 0x040fe200078028ff */
[-C--:B---3--:R-:W-:Y:S05]  /*79e0*/  HMMA.16816.F32.BF16 R4, R164, R172.reuse, R4 ;  /* 0x000000aca404723c */ /* 0x088fea0000041804 */
[C---:B------:R-:W-:Y:S02]  /*79f0*/  LEA.HI.X.SX32 R197, R225.reuse, R199, 0x5, P0 ;  /* 0x000000c7e1c57211 */ /* 0x040fe400000f2eff */
[C---:B------:R-:W-:Y:S01]  /*7a00*/  LEA R194, P0, R225.reuse, R196, 0x5 ;  /* 0x000000c4e1c27211 */ /* 0x040fe200078028ff */
[C---:B--2---:R-:W-:Y:S04]  /*7a10*/  HMMA.16816.F32.BF16 R8, R180.reuse, R172, R8 ;  /* 0x000000acb408723c */ /* 0x044fe80000041808 */
[C---:B------:R-:W-:Y:S02]  /*7a20*/  LEA.HI.X.SX32 R195, R225.reuse, R197, 0x5, P0 ;  /* 0x000000c5e1c37211 */ /* 0x040fe400000f2eff */
[C---:B------:R-:W-:Y:S02]  /*7a30*/  LEA R232, P0, R225.reuse, R194, 0x5 ;  /* 0x000000c2e1e87211 */ /* 0x040fe400078028ff */
[-C--:B------:R-:W-:Y:S03]  /*7a40*/  HMMA.16816.F32.BF16 R12, R180, R174.reuse, R12 ;  /* 0x000000aeb40c723c */ /* 0x080fe6000004180c */
[C---:B------:R-:W-:Y:S05]  /*7a50*/  LEA.HI.X.SX32 R233, R225.reuse, R195, 0x5, P0 ;  /* 0x000000c3e1e97211 */ /* 0x040fea00000f2eff */
[C---:B------:R-:W-:Y:S01]  /*7a60*/  HMMA.16816.F32.BF16 R16, R164.reuse, R174, R16 ;  /* 0x000000aea410723c */ /* 0x040fe20000041810 */
[----:B------:R-:W2:Y:S03]  /*7a70*/  LDSM.16.MT88.4 R172, [R0+0xf800] ;  /* 0x00f8000000ac783b */ /* 0x000ea60000004200 */
[C---:B------:R-:W-:Y:S04]  /*7a80*/  IMAD.WIDE R234, R225.reuse, -0xc0, R232 ;  /* 0xffffff40e1ea7825 */ /* 0x040fe800078e02e8 */
[-C--:B-1----:R-:W-:Y:S03]  /*7a90*/  HMMA.16816.F32.BF16 R20, R164, R184.reuse, R20 ;  /* 0x000000b8a414723c */ /* 0x082fe60000041814 */
        /* <DEDUP_REMOVED lines=10> */
[-C--:B--2---:R-:W-:Y:S05]  /*7b40*/  HMMA.16816.F32.BF16 R4, R168, R172.reuse, R4 ;  /* 0x000000aca804723c */ /* 0x084fea0000041804 */
        /* <DEDUP_REMOVED lines=12> */
[-C--:B---3--:R-:W-:Y:S03]  /*7c10*/  HMMA.16816.F32.BF16 R20, R168, R164.reuse, R20 ;  /* 0x000000a4a814723c */ /* 0x088fe60000041814 */
[----:B------:R-:W-:Y:S01]  /*7c20*/  @P3 STL [R1+0x14], R241 ;  /* 0x000014f101003387 */ /* 0x000fe20000100800 */
[----:B------:R-:W-:Y:S04]  /*7c30*/  IMAD.WIDE R230, R225, -0xc0, R192 ;  /* 0xffffff40e1e67825 */ /* 0x000fe800078e02c0 */
[C---:B------:R-:W-:Y:S04]  /*7c40*/  HMMA.16816.F32.BF16 R24, R176.reuse, R164, R24 ;  /* 0x000000a4b018723c */ /* 0x040fe80000041818 */
[----:B------:R-:W-:Y:S01]  /*7c50*/  @P3 IMAD.WIDE.U32 R164, R241, R242, UR60 ;  /* 0x0000003cf1a43e25 */ /* 0x000fe2000f8e00f2 */
[----:B------:R-:W-:Y:S01]  /*7c60*/  @UP0 UMOV UR60, UR14 ;  /* 0x0000000e003c0c82 */ /* 0x000fe20008000000 */
[----:B------:R-:W-:Y:S01]  /*7c70*/  @UP0 UMOV UR61, UR13 ;  /* 0x0000000d003d0c82 */ /* 0x000fe20008000000 */
[----:B------:R-:W-:Y:S01]  /*7c80*/  UISETP.GT.AND UP0, UPT, UR43, UR49, UPT ;  /* 0x000000312b00728c */ /* 0x000fe2000bf04270 */
[-C--:B------:R-:W-:Y:S01]  /*7c90*/  HMMA.16816.F32.BF16 R28, R176, R166.reuse, R28 ;  /* 0x000000a6b01c723c */ /* 0x080fe2000004181c */
[----:B------:R-:W2:Y:S02]  /*7ca0*/  @P3 LDG.E R240, desc[UR32][R164.64+-0x100] ;  /* 0xffff0020a4f03981 */ /* 0x000ea4000c1e1900 */
[C---:B------:R-:W-:Y:S01]  /*7cb0*/  LEA R178, P0, R225.reuse, R230, 0x5 ;  /* 0x000000e6e1b27211 */ /* 0x040fe200078028ff */
[C---:B------:R-:W-:Y:S02]  /*7cc0*/  @P5 VIADD R0, R204.reuse, 0xffffffc0 ;  /* 0xffffffc0cc005836 */ /* 0x040fe40000000000 */
[----:B------:R-:W3:Y:S01]  /*7cd0*/  @P3 LDG.E R239, desc[UR32][R164.64+-0xe0] ;  /* 0xffff2020a4ef3981 */ /* 0x000ee2000c1e1900 */
[C---:B------:R-:W-:Y:S01]  /*7ce0*/  LEA.HI.X.SX32 R179, R225.reuse, R231, 0x5, P0 ;  /* 0x000000e7e1b37211 */ /* 0x040fe200000f2eff */
[----:B------:R-:W-:Y:S03]  /*7cf0*/  HMMA.16816.F32.BF16 R32, R168, R166, R32 ;  /* 0x000000a6a820723c */ /* 0x000fe60000041820 */
[----:B------:R-:W4:Y:S01]  /*7d00*/  @P3 LDG.E R238, desc[UR32][R164.64+-0x80] ;  /* 0xffff8020a4ee3981 */ /* 0x000f22000c1e1900 */
        /* <DEDUP_REMOVED lines=18> */
[----:B------:R-:W-:Y:S05]  /*7e30*/  REDG.E.ADD.F32.FTZ.RN.STRONG.GPU desc[UR32][R232.64], R11 ;  /* 0x0000000be80079a6 */ /* 0x000fea000c12f320 */
[----:B------:R-:W-:Y:S01]  /*7e40*/  REDG.E.ADD.F32.FTZ.RN.STRONG.GPU desc[UR32][R246.64+0x80], R16 ;  /* 0x00008010f60079a6 */ /* 0x000fe2000c12f320 */
[C---:B-1----:R-:W-:Y:S04]  /*7e50*/  IMAD.WIDE R226, R225.reuse, -0xc0, R184 ;  /* 0xffffff40e1e27825 */ /* 0x042fe800078e02b8 */
[----:B------:R-:W-:Y:S05]  /*7e60*/  REDG.E.ADD.F32.FTZ.RN.STRONG.GPU desc[UR32][R234.64+0x80], R17 ;  /* 0x00008011ea0079a6 */ /* 0x000fea000c12f320 */
        /* <DEDUP_REMOVED lines=363> */
.L_x_1034:
        /* <DEDUP_REMOVED lines=14> */
.L_x_1035:
[----:B------:R-:W2:Y:S01]  /*9600*/  LDCU.64 UR10, c[0x0][0x5c8] ;  /* 0x0000b900ff0a77ac */ /* 0x000ea20008000a00 */
[----:B------:R-:W-:-:S04]  /*9610*/  UIADD3 UR8, UPT, UPT, UR34, UR39, URZ ;  /* 0x0000002722087290 */ /* 0x000fc8000fffe0ff */
[----:B--2---:R-:W-:Y:S02]  /*9620*/  UIMAD.WIDE.U32 UR14, UR8, UR10, URZ ;  /* 0x0000000a080e72a5 */ /* 0x004fe4000f8e00ff */
[----:B------:R-:W-:-:S04]  /*9630*/  UIMAD UR8, UR8, UR11, URZ ;  /* 0x0000000b080872a4 */ /* 0x000fc8000f8e02ff */
[----:B------:R-:W-:Y:S01]  /*9640*/  UIADD3 UR8, UPT, UPT, UR15, UR8, URZ ;  /* 0x000000080f087290 */ /* 0x000fe2000fffe0ff */
[----:B------:R-:W-:-:S05]  /*9650*/  UMOV UR16, UR14 ;  /* 0x0000000e00107c82 */ /* 0x000fca0008000000 */
[----:B-1----:R-:W-:-:S07]  /*9660*/  MOV R32, UR8 ;  /* 0x0000000800207c02 */ /* 0x002fce0008000f00 */
.L_x_1036:
        /* <DEDUP_REMOVED lines=18> */
[----:B------:R-:W-:Y:S01]  /*9790*/  IMAD.U32 R3, RZ, RZ, UR43 ;  /* 0x0000002bff037e24 */ /* 0x000fe2000f8e00ff */
[----:B------:R-:W-:-:S02]  /*97a0*/  LOP3.LUT R2, R220, 0x38, RZ, 0xc0, !PT ;  /* 0x00000038dc027812 */ /* 0x000fc400078ec0ff */
[----:B------:R-:W-:Y:S01]  /*97b0*/  IADD3 R4, P0, PT, R0, UR40, RZ ;  /* 0x0000002800047c10 */ /* 0x000fe2000ff1e0ff */
[----:B------:R4:W3:Y:S01]  /*97c0*/  LDS.128 R24, [R6+0xd000] ;  /* 0x00d0000006187984 */ /* 0x0008e20000000c00 */
[----:B------:R-:W-:-:S03]  /*97d0*/  IMAD.U32 R0, RZ, RZ, UR8 ;  /* 0x00000008ff007e24 */ /* 0x000fc6000f8e00ff */
[----:B------:R4:W3:Y:S04]  /*97e0*/  LDS.128 R20, [R6+0x11000] ;  /* 0x0110000006147984 */ /* 0x0008e80000000c00 */
[----:B------:R4:W3:Y:S04]  /*97f0*/  LDS.128 R40, [R6+0x15000] ;  /* 0x0150000006287984 */ /* 0x0008e80000000c00 */
[----:B------:R4:W3:Y:S04]  /*9800*/  LDS.128 R48, [R6+0x16000] ;  /* 0x0160000006307984 */ /* 0x0008e80000000c00 */
[----:B------:R4:W3:Y:S01]  /*9810*/  LDS.128 R56, [R6+0x17000] ;  /* 0x0170000006387984 */ /* 0x0008e20000000c00 */
[----:B--2---:R-:W-:-:S03]  /*9820*/  SHF.R.U32.HI R33, RZ, 0x3, R33 ;  /* 0x00000003ff217819 */ /* 0x004fc60000011621 */
[----:B------:R4:W2:Y:S01]  /*9830*/  LDS.128 R36, [R6+0x19000] ;  /* 0x0190000006247984 */ /* 0x0008a20000000c00 */
[C---:B------:R-:W-:Y:S01]  /*9840*/  ISETP.GE.AND P3, PT, R33.reuse, UR31, PT ;  /* 0x0000001f21007c0c */ /* 0x040fe2000bf66270 */
[C---:B------:R-:W-:Y:S01]  /*9850*/  VIADD R5, R33.reuse, 0x60 ;  /* 0x0000006021057836 */ /* 0x040fe20000000000 */
[C---:B------:R-:W-:Y:S01]  /*9860*/  IADD3 R28, P2, PT, R33.reuse, 0x20, RZ ;  /* 0x00000020211c7810 */ /* 0x040fe20007f5e0ff */
[----:B------:R4:W2:Y:S01]  /*9870*/  LDS.128 R44, [R6+0x1a000] ;  /* 0x01a00000062c7984 */ /* 0x0008a20000000c00 */
[C---:B------:R-:W-:Y:S01]  /*9880*/  VIADD R7, R33.reuse, 0x40 ;  /* 0x0000004021077836 */ /* 0x040fe20000000000 */
[C---:B------:R-:W-:Y:S01]  /*9890*/  IADD3 R29, P1, PT, R33.reuse, 0x40, RZ ;  /* 0x00000040211d7810 */ /* 0x040fe20007f3e0ff */
[----:B------:R-:W-:Y:S01]  /*98a0*/  VIADD R10, R33, 0x20 ;  /* 0x00000020210a7836 */ /* 0x000fe20000000000 */
[----:B------:R4:W2:Y:S01]  /*98b0*/  LDS.128 R52, [R6+0x1b000] ;  /* 0x01b0000006347984 */ /* 0x0008a20000000c00 */
[----:B------:R-:W-:Y:S01]  /*98c0*/  ISETP.GE.AND P4, PT, R5, UR31, PT ;  /* 0x0000001f05007c0c */ /* 0x000fe2000bf86270 */
[----:B------:R-:W-:Y:S01]  /*98d0*/  IMAD.X R31, RZ, RZ, RZ, P2 ;  /* 0x000000ffff1f7224 */ /* 0x000fe200010e06ff */
[----:B------:R-:W-:Y:S01]  /*98e0*/  IADD3.X R5, PT, PT, R3, UR17, R0, P0, !PT ;  /* 0x0000001103057c10 */ /* 0x000fe200087fe400 */
[----:B------:R-:W-:Y:S01]  /*98f0*/  IMAD.U32 R0, RZ, RZ, UR10 ;  /* 0x0000000aff007e24 */ /* 0x000fe2000f8e00ff */
[----:B------:R-:W-:Y:S01]  /*9900*/  ISETP.GE.AND P5, PT, R7, UR31, PT ;  /* 0x0000001f07007c0c */ /* 0x000fe2000bfa6270 */
[----:B------:R-:W-:Y:S01]  /*9910*/  IMAD.MOV.U32 R3, RZ, RZ, RZ ;  /* 0x000000ffff037224 */ /* 0x000fe200078e00ff */
[----:B------:R-:W-:Y:S01]  /*9920*/  ISETP.GE.AND P6, PT, R10, UR31, PT ;  /* 0x0000001f0a007c0c */ /* 0x000fe2000bfc6270 */
[----:B-1----:R-:W-:Y:S01]  /*9930*/  IMAD.WIDE.U32 R16, R8, UR20, R4 ;  /* 0x0000001408107c25 */ /* 0x002fe2000f8e0004 */
[----:B------:R-:W-:-:S03]  /*9940*/  IADD3 R30, P0, PT, R33, 0x60, RZ ;  /* 0x00000060211e7810 */ /* 0x000fc60007f1e0ff */
[----:B------:R-:W-:-:S04]  /*9950*/  IMAD.WIDE.U32 R18, R0, UR14, R2 ;  /* 0x0000000e00127c25 */ /* 0x000fc8000f8e0002 */
[----:B------:R-:W-:Y:S01]  /*9960*/  IMAD R7, R9, UR20, R17 ;  /* 0x0000001409077c24 */ /* 0x000fe2000f8e0211 */
[----:B------:R-:W-:Y:S06]  /*9970*/  @P3 BRA `(.L_x_1038) ;  /* 0x00000000002c3947 */ /* 0x000fec0003800000 */
[----:B------:R-:W1:Y:S01]  /*9980*/  LDS.128 R8, [R6+0xc000] ;  /* 0x00c0000006087984 */ /* 0x000e620000000c00 */
[----:B------:R-:W5:Y:S01]  /*9990*/  LDCU.64 UR8, c[0x0][0x560] ;  /* 0x0000ac00ff0877ac */ /* 0x000f620008000a00 */
[----:B------:R-:W-:Y:S02]  /*99a0*/  MOV R2, R16 ;  /* 0x0000001000027202 */ /* 0x000fe40000000f00 */
[----:B------:R-:W4:Y:S01]  /*99b0*/  LDS.128 R12, [R6+0x10000] ;  /* 0x01000000060c7984 */ /* 0x000f220000000c00 */
[----:B------:R-:W-:-:S03]  /*99c0*/  MOV R3, R7 ;  /* 0x0000000700037202 */ /* 0x000fc60000000f00 */
[----:B------:R-:W-:-:S04]  /*99d0*/  IMAD.WIDE.U32 R2, R33, UR12, R2 ;  /* 0x0000000c21027c25 */ /* 0x000fc8000f8e0002 */
[----:B------:R-:W-:Y:S01]  /*99e0*/  IMAD R0, R33, UR13, R3 ;  /* 0x0000000d21007c24 */ /* 0x000fe2000f8e0203 */
[----:B-----5:R-:W-:-:S04]  /*99f0*/  LEA R4, P2, R2, UR8, 0x1 ;  /* 0x0000000802047c11 */ /* 0x020fc8000f8408ff */
[----:B------:R-:W-:-:S05]  /*9a00*/  LEA.HI.X R5, R2, UR9, R0, 0x1, P2 ;  /* 0x0000000902057c11 */ /* 0x000fca00090f0c00 */
[----:B-1----:R1:W-:Y:S04]  /*9a10*/  STG.E.128 desc[UR32][R4.64], R8 ;  /* 0x0000000804007986 */ /* 0x0023e8000c101d20 */
[----:B----4-:R1:W-:Y:S02]  /*9a20*/  STG.E.128 desc[UR32][R4.64+0x80], R12 ;  /* 0x0000800c04007986 */ /* 0x0103e4000c101d20 */
.L_x_1038:
[----:B------:R-:W-:Y:S05]  /*9a30*/  BSYNC.RECONVERGENT B0 ;  /* 0x0000000000007941 */ /* 0x000fea0003800200 */
.L_x_1037:
        /* <DEDUP_REMOVED lines=11> */
[----:B---3--:R1:W-:Y:S04]  /*9af0*/  STG.E.128 desc[UR32][R4.64], R24 ;  /* 0x0000001804007986 */ /* 0x0083e8000c101d20 */
[----:B------:R1:W-:Y:S02]  /*9b00*/  STG.E.128 desc[UR32][R4.64+0x80], R20 ;  /* 0x0000801404007986 */ /* 0x0003e4000c101d20 */
.L_x_1040:
[----:B------:R-:W-:Y:S05]  /*9b10*/  BSYNC.RECONVERGENT B0 ;  /* 0x0000000000007941 */ /* 0x000fea0003800200 */
.L_x_1039:
[----:B-1----:R1:W1:Y:S01]  /*9b20*/  LDS.128 R12, [R6+0xe000] ;  /* 0x00e00000060c7984 */ /* 0x0022620000000c00 */
[----:B------:R-:W-:Y:S01]  /*9b30*/  BSSY.RECONVERGENT B0, `(.L_x_1041) ;  /* 0x000000f000007945 */ /* 0x000fe20003800200 */
[----:B---3--:R-:W-:Y:S02]  /*9b40*/  IADD3.X R21, PT, PT, RZ, RZ, RZ, P1, !PT ;  /* 0x000000ffff157210 */ /* 0x008fe40000ffe4ff */
[----:B------:R3:W1:Y:S01]  /*9b50*/  LDS.128 R8, [R6+0x12000] ;  /* 0x0120000006087984 */ /* 0x0006620000000c00 */
[----:B------:R-:W-:Y:S05]  /*9b60*/  @P5 BRA `(.L_x_1042) ;  /* 0x00000000002c5947 */ /* 0x000fea0003800000 */
[----:B------:R-:W5:Y:S01]  /*9b70*/  LDCU.64 UR8, c[0x0][0x560] ;  /* 0x0000ac00ff0877ac */ /* 0x000f620008000a00 */
[----:B------:R-:W-:Y:S01]  /*9b80*/  MOV R2, R16 ;  /* 0x0000001000027202 */ /* 0x000fe20000000f00 */
[----:B------:R-:W-:Y:S01]  /*9b90*/  IMAD R0, R21, UR12, RZ ;  /* 0x0000000c15007c24 */ /* 0x000fe2000f8e02ff */
[----:B------:R-:W-:-:S03]  /*9ba0*/  MOV R3, R7 ;  /* 0x0000000700037202 */ /* 0x000fc60000000f00 */
[C---:B------:R-:W-:Y:S02]  /*9bb0*/  IMAD R0, R29.reuse, UR13, R0 ;  /* 0x0000000d1d007c24 */ /* 0x040fe4000f8e0200 */
[----:B------:R-:W-:-:S05]  /*9bc0*/  IMAD.WIDE.U32 R2, R29, UR12, R2 ;  /* 0x0000000c1d027c25 */ /* 0x000fca000f8e0002 */
[----:B------:R-:W-:Y:S02]  /*9bd0*/  IADD3 R0, PT, PT, R0, R3, RZ ;  /* 0x0000000300007210 */ /* 0x000fe40007ffe0ff */
[----:B-----5:R-:W-:-:S04]  /*9be0*/  LEA R4, P1, R2, UR8, 0x1 ;  /* 0x0000000802047c11 */ /* 0x020fc8000f8208ff */
[----:B------:R-:W-:-:S05]  /*9bf0*/  LEA.HI.X R5, R2, UR9, R0, 0x1, P1 ;  /* 0x0000000902057c11 */ /* 0x000fca00088f0c00 */
[----:B-1----:R1:W-:Y:S04]  /*9c00*/  STG.E.128 desc[UR32][R4.64], R12 ;  /* 0x0000000c04007986 */ /* 0x0023e8000c101d20 */
[----:B------:R1:W-:Y:S02]  /*9c10*/  STG.E.128 desc[UR32][R4.64+0x80], R8 ;  /* 0x0000800804007986 */ /* 0x0003e4000c101d20 */
.L_x_1042:
[----:B------:R-:W-:Y:S05]  /*9c20*/  BSYNC.RECONVERGENT B0 ;  /* 0x0000000000007941 */ /* 0x000fea0003800200 */
.L_x_1041:
[----:B-1----:R1:W1:Y:S01]  /*9c30*/  LDS.128 R12, [R6+0xf000] ;  /* 0x00f00000060c7984 */ /* 0x0022620000000c00 */
[----:B------:R-:W-:Y:S01]  /*9c40*/  BSSY.RECONVERGENT B0, `(.L_x_1043) ;  /* 0x000000f000007945 */ /* 0x000fe20003800200 */
[----:B------:R-:W-:Y:S02]  /*9c50*/  IADD3.X R20, PT, PT, RZ, RZ, RZ, P0, !PT ;  /* 0x000000ffff147210 */ /* 0x000fe400007fe4ff */
        /* <DEDUP_REMOVED lines=13> */
.L_x_1044:
[----:B------:R-:W-:Y:S05]  /*9d30*/  BSYNC.RECONVERGENT B0 ;  /* 0x0000000000007941 */ /* 0x000fea0003800200 */
.L_x_1043:
        /* <DEDUP_REMOVED lines=10> */
[----:B------:R-:W3:Y:S01]  /*9de0*/  LDCU.64 UR8, c[0x0][0x568] ;  /* 0x0000ad00ff0877ac */ /* 0x000ee20008000a00 */
[----:B------:R-:W-:Y:S02]  /*9df0*/  MOV R2, R6 ;  /* 0x0000000600027202 */ /* 0x000fe40000000f00 */
[----:B------:R-:W-:-:S03]  /*9e00*/  MOV R3, R16 ;  /* 0x0000001000037202 */ /* 0x000fc60000000f00 */
[----:B------:R-:W-:-:S04]  /*9e10*/  IMAD.WIDE.U32 R2, R33, UR10, R2 ;  /* 0x0000000a21027c25 */ /* 0x000fc8000f8e0002 */
[----:B------:R-:W-:Y:S01]  /*9e20*/  IMAD R0, R33, UR11, R3 ;  /* 0x0000000b21007c24 */ /* 0x000fe2000f8e0203 */
[----:B---3--:R-:W-:-:S04]  /*9e30*/  LEA R4, P0, R2, UR8, 0x1 ;  /* 0x0000000802047c11 */ /* 0x008fc8000f8008ff */
[----:B------:R-:W-:-:S05]  /*9e40*/  LEA.HI.X R5, R2, UR9, R0, 0x1, P0 ;  /* 0x0000000902057c11 */ /* 0x000fca00080f0c00 */
[----:B-1----:R3:W-:Y:S04]  /*9e50*/  STG.E.128 desc[UR32][R4.64], R12 ;  /* 0x0000000c04007986 */ /* 0x0027e8000c101d20 */
[----:B------:R3:W-:Y:S02]  /*9e60*/  STG.E.128 desc[UR32][R4.64+0x80], R8 ;  /* 0x0000800804007986 */ /* 0x0007e4000c101d20 */
.L_x_1046:
[----:B------:R-:W-:Y:S05]  /*9e70*/  BSYNC.RECONVERGENT B0 ;  /* 0x0000000000007941 */ /* 0x000fea0003800200 */
.L_x_1045:
[----:B------:R-:W-:Y:S04]  /*9e80*/  BSSY.RECONVERGENT B0, `(.L_x_1047) ;  /* 0x000000d000007945 */ /* 0x000fe80003800200 */
[----:B------:R-:W-:Y:S05]  /*9e90*/  @P6 BRA `(.L_x_1048) ;  /* 0x00000000002c6947 */ /* 0x000fea0003800000 */
[----:B------:R-:W3:Y:S01]  /*9ea0*/  LDCU.64 UR8, c[0x0][0x568] ;  /* 0x0000ad00ff0877ac */ /* 0x000ee20008000a00 */
[----:B------:R-:W-:Y:S01]  /*9eb0*/  MOV R2, R6 ;  /* 0x0000000600027202 */ /* 0x000fe20000000f00 */
[----:B------:R-:W-:Y:S01]  /*9ec0*/  IMAD R0, R31, UR10, RZ ;  /* 0x0000000a1f007c24 */ /* 0x000fe2000f8e02ff */
[----:B------:R-:W-:-:S03]  /*9ed0*/  MOV R3, R16 ;  /* 0x0000001000037202 */ /* 0x000fc60000000f00 */
[C---:B------:R-:W-:Y:S02]  /*9ee0*/  IMAD R0, R28.reuse, UR11, R0 ;  /* 0x0000000b1c007c24 */ /* 0x040fe4000f8e0200 */
[----:B------:R-:W-:-:S05]  /*9ef0*/  IMAD.WIDE.U32 R2, R28, UR10, R2 ;  /* 0x0000000a1c027c25 */ /* 0x000fca000f8e0002 */
[----:B------:R-:W-:Y:S02]  /*9f00*/  IADD3 R0, PT, PT, R0, R3, RZ ;  /* 0x0000000300007210 */ /* 0x000fe40007ffe0ff */
[----:B---3--:R-:W-:-:S04]  /*9f10*/  LEA R4, P0, R2, UR8, 0x1 ;  /* 0x0000000802047c11 */ /* 0x008fc8000f8008ff */
[----:B------:R-:W-:-:S05]  /*9f20*/  LEA.HI.X R5, R2, UR9, R0, 0x1, P0 ;  /* 0x0000000902057c11 */ /* 0x000fca00080f0c00 */
[----:B------:R4:W-:Y:S04]  /*9f30*/  STG.E.128 desc[UR32][R4.64], R40 ;  /* 0x0000002804007986 */ /* 0x0009e8000c101d20 */
[----:B--2---:R4:W-:Y:S02]  /*9f40*/  STG.E.128 desc[UR32][R4.64+0x80], R36 ;  /* 0x0000802404007986 */ /* 0x0049e4000c101d20 */
.L_x_1048:
[----:B------:R-:W-:Y:S05]  /*9f50*/  BSYNC.RECONVERGENT B0 ;  /* 0x0000000000007941 */ /* 0x000fea0003800200 */
.L_x_1047:
        /* <DEDUP_REMOVED lines=9> */
[----:B---34-:R-:W-:-:S04]  /*9ff0*/  LEA R4, P0, R2, UR8, 0x1 ;  /* 0x0000000802047c11 */ /* 0x018fc8000f8008ff */
[----:B------:R-:W-:-:S05]  /*a000*/  LEA.HI.X R5, R2, UR9, R0, 0x1, P0 ;  /* 0x0000000902057c11 */ /* 0x000fca00080f0c00 */
[----:B------:R3:W-:Y:S04]  /*a010*/  STG.E.128 desc[UR32][R4.64], R48 ;  /* 0x0000003004007986 */ /* 0x0007e8000c101d20 */
[----:B--2---:R3:W-:Y:S02]  /*a020*/  STG.E.128 desc[UR32][R4.64+0x80], R44 ;  /* 0x0000802c04007986 */ /* 0x0047e4000c101d20 */
.L_x_1050:
[----:B------:R-:W-:Y:S05]  /*a030*/  BSYNC.RECONVERGENT B0 ;  /* 0x0000000000007941 */ /* 0x000fea0003800200 */
.L_x_1049:
[----:B------:R-:W-:Y:S05]  /*a040*/  @P4 BRA `(.L_x_1030) ;  /* 0x00000000002c4947 */ /* 0x000fea0003800000 */
[----:B------:R-:W5:Y:S01]  /*a050*/  LDCU.64 UR8, c[0x0][0x568] ;  /* 0x0000ad00ff0877ac */ /* 0x000f620008000a00 */
[----:B------:R-:W-:Y:S01]  /*a060*/  MOV R2, R6 ;  /* 0x0000000600027202 */ /* 0x000fe20000000f00 */
[----:B------:R-:W-:Y:S01]  /*a070*/  IMAD R0, R20, UR10, RZ ;  /* 0x0000000a14007c24 */ /* 0x000fe2000f8e02ff */
[----:B------:R-:W-:-:S03]  /*a080*/  MOV R3, R16 ;  /* 0x0000001000037202 */ /* 0x000fc60000000f00 */
[C---:B------:R-:W-:Y:S02]  /*a090*/  IMAD R0, R30.reuse, UR11, R0 ;  /* 0x0000000b1e007c24 */ /* 0x040fe4000f8e0200 */
[----:B---34-:R-:W-:-:S05]  /*a0a0*/  IMAD.WIDE.U32 R4, R30, UR10, R2 ;  /* 0x0000000a1e047c25 */ /* 0x018fca000f8e0002 */
[----:B------:R-:W-:Y:S02]  /*a0b0*/  IADD3 R0, PT, PT, R0, R5, RZ ;  /* 0x0000000500007210 */ /* 0x000fe40007ffe0ff */
[----:B-----5:R-:W-:-:S04]  /*a0c0*/  LEA R2, P0, R4, UR8, 0x1 ;  /* 0x0000000804027c11 */ /* 0x020fc8000f8008ff */
[----:B------:R-:W-:-:S05]  /*a0d0*/  LEA.HI.X R3, R4, UR9, R0, 0x1, P0 ;  /* 0x0000000904037c11 */ /* 0x000fca00080f0c00 */
[----:B------:R3:W-:Y:S04]  /*a0e0*/  STG.E.128 desc[UR32][R2.64], R56 ;  /* 0x0000003802007986 */ /* 0x0007e8000c101d20 */
[----:B--2---:R3:W-:Y:S02]  /*a0f0*/  STG.E.128 desc[UR32][R2.64+0x80], R52 ;  /* 0x0000803402007986 */ /* 0x0047e4000c101d20 */
.L_x_1030:
[----:B------:R-:W-:Y:S05]  /*a100*/  BSYNC.RECONVERGENT B1 ;  /* 0x0000000000017941 */ /* 0x000fea0003800200 */
.L_x_1000:
        /* <DEDUP_REMOVED lines=11> */
.L_x_1052:
        /* <DEDUP_REMOVED lines=12> */
.L_x_1266:


//--------------------- .text._ZN5flash44flash_bwd_dq_dk_dv_loop_seqk_parallel_kernelI23Flash_bwd_kernel_traitsILi128ELi64ELi128ELi8ELi2ELi4ELi2ELb0ELb0EN7cutlass10bfloat16_tE19Flash_kernel_traitsILi128ELi64ELi128ELi8ES3_EELb1ELb1ELb0ELb1ELb0ELb0ELb0EEEvNS_16Flash_bwd_paramsE --------------------------
	.section	.text._ZN5flash44flash_bwd_dq_dk_dv_loop_seqk_parallel_kernelI23Flash_bwd_kernel_traitsILi128ELi64ELi128ELi8ELi2ELi4ELi2ELb0ELb0EN7cutlass10bfloat16_tE19Flash_kernel_traitsILi128ELi64ELi128ELi8ES3_EELb1ELb1ELb0ELb1ELb0ELb0ELb0EEEvNS_16Flash_bwd_paramsE,"ax",@progbits
	.align	128
        .global         _ZN5flash44flash_bwd_dq_dk_dv_loop_seqk_parallel_kernelI23Flash_bwd_kernel_traitsILi128ELi64ELi128ELi8ELi2ELi4ELi2ELb0ELb0EN7cutlass10bfloat16_tE19Flash_kernel_traitsILi128ELi64ELi128ELi8ES3_EELb1ELb1ELb0ELb1ELb0ELb0ELb0EEEvNS_16Flash_bwd_paramsE
        .type           _ZN5flash44flash_bwd_dq_dk_dv_loop_seqk_parallel_kernelI23Flash_bwd_kernel_traitsILi128ELi64ELi128ELi8ELi2ELi4ELi2ELb0ELb0EN7cutlass10bfloat16_tE19Flash_kernel_traitsILi128ELi64ELi128ELi8ES3_EELb1ELb1ELb0ELb1ELb0ELb0ELb0EEEvNS_16Flash_bwd_paramsE,@function
        .size           _ZN5flash44flash_bwd_dq_dk_dv_loop_seqk_parallel_kernelI23Flash_bwd_kernel_traitsILi128ELi64ELi128ELi8ELi2ELi4ELi2ELb0ELb0EN7cutlass10bfloat16_tE19Flash_kernel_traitsILi128ELi64ELi128ELi8ES3_EELb1ELb1ELb0ELb1ELb0ELb0ELb0EEEvNS_16Flash_bwd_paramsE,(.L_x_1267 - _ZN5flash44flash_bwd_dq_dk_dv_loop_seqk_parallel_kernelI23Flash_bwd_kernel_traitsILi128ELi64ELi128ELi8ELi2ELi4ELi2ELb0ELb0EN7cutlass10bfloat16_tE19Flash_kernel_traitsILi128ELi64ELi128ELi8ES3_EELb1ELb1ELb0ELb1ELb0ELb0ELb0EEEvNS_16Flash_bwd_paramsE)
        .other          _ZN5flash44flash_bwd_dq_dk_dv_loop_seqk_parallel_kernelI23Flash_bwd_kernel_traitsILi128ELi64ELi128ELi8ELi2ELi4ELi2ELb0ELb0EN7cutlass10bfloat16_tE19Flash_kernel_traitsILi128ELi64ELi128ELi8ES3_EELb1ELb1ELb0ELb1ELb0ELb0ELb0EEEvNS_16Flash_bwd_paramsE,@"STO_CUDA_ENTRY STV_DEFAULT"
_ZN5flash44flash_bwd_dq_dk_dv_loop_seqk_parallel_kernelI23Flash_bwd_kernel_traitsILi128ELi64ELi128ELi8ELi2ELi4ELi2ELb0ELb0EN7cutlass10bfloat16_tE19Flash_kernel_traitsILi128ELi64ELi128ELi8ES3_EELb1ELb1ELb0ELb1ELb0ELb0ELb0EEEvNS_16Flash_bwd_paramsE:
.text._ZN5flash44flash_bwd_dq_dk_dv_loop_seqk_parallel_kernelI23Flash_bwd_kernel_traitsILi128ELi64ELi128ELi8ELi2ELi4ELi2ELb0ELb0EN7cutlass10bfloat16_tE19Flash_kernel_traitsILi128ELi64ELi128ELi8ES3_EELb1ELb1ELb0ELb1ELb0ELb0ELb0EEEvNS_16Flash_bwd_paramsE:
        /* <DEDUP_REMOVED lines=50> */
.L_x_1133:
        /* <DEDUP_REMOVED lines=18> */
[----:B---34-:R-:W-:Y:S01]  /*0440*/  IMAD.U32 R2, RZ, RZ, UR14 ;  /* 0x0000000eff027e24 */ /* 0x018fe2000f8e00ff */
[----:B------:R-:W5:Y:S03]  /*0450*/  @!UP0 LDCU.64 UR8, c[0x0][0x488] ;  /* 0x00009100ff0887ac */ /* 0x000f660008000a00 */
[----:B------:R-:W-:-:S05]  /*0460*/  IMAD.U32 R3, RZ, RZ, UR15 ;  /* 0x0000000fff037e24 */ /* 0x000fca000f8e00ff */
[----:B------:R4:W3:Y:S01]  /*0470*/  @P0 LDG.E R4, desc[UR32][R2.64] ;  /* 0x0000002002040981 */ /* 0x0008e2000c1e1900 */
[----:B------:R-:W-:Y:S01]  /*0480*/  UMOV UR39, URZ ;  /* 0x000000ff00277c82 */ /* 0x000fe20008000000 */
[----:B------:R-:W-:Y:S01]  /*0490*/  UMOV UR16, 0xffffffff ;  /* 0xffffffff00107882 */ /* 0x000fe20000000000 */
[----:B------:R-:W-:Y:S01]  /*04a0*/  UMOV UR41, 0xffffffff ;  /* 0xffffffff00297882 */ /* 0x000fe20000000000 */
[----:B-----5:R-:W-:-:S04]  /*04b0*/  @!UP0 UISETP.NE.U32.AND UP1, UPT, UR8, URZ, UPT ;  /* 0x000000ff0800828c */ /* 0x020fc8000bf25070 */
[----:B------:R-:W-:-:S04]  /*04c0*/  @!UP0 UISETP.NE.AND.EX UP1, UPT, UR9, URZ, UPT, UP1 ;  /* 0x000000ff0900828c */ /* 0x000fc8000bf25310 */
        /* <DEDUP_REMOVED lines=8> */
[----:B------:R-:W-:Y:S01]  /*0550*/  USHF.L.U32 UR5, UR42, 0x7, URZ ;  /* 0x000000072a057899 */ /* 0x000fe200080006ff */
        /* <DEDUP_REMOVED lines=16> */
.L_x_1053:
        /* <DEDUP_REMOVED lines=34> */
.L_x_1055:
[----:B------:R-:W1:Y:S01]  /*0880*/  LDCU.64 UR14, c[0x0][0x3b8] ;  /* 0x00007700ff0e77ac */ /* 0x000e620008000a00 */
[----:B------:R-:W-:-:S04]  /*0890*/  UIADD3 UR8, UPT, UPT, UR39, UR41, URZ ;  /* 0x0000002927087290 */ /* 0x000fc8000fffe0ff */
[----:B-1----:R-:W-:Y:S02]  /*08a0*/  UIMAD.WIDE.U32 UR54, UR8, UR14, URZ ;  /* 0x0000000e083672a5 */ /* 0x002fe4000f8e00ff */
[----:B------:R-:W-:-:S04]  /*08b0*/  UIMAD UR8, UR8, UR15, URZ ;  /* 0x0000000f080872a4 */ /* 0x000fc8000f8e02ff */
[----:B------:R-:W-:-:S06]  /*08c0*/  UIADD3 UR8, UPT, UPT, UR55, UR8, URZ ;  /* 0x0000000837087290 */ /* 0x000fcc000fffe0ff */
[----:B------:R-:W-:Y:S02]  /*08d0*/  MOV R20, UR8 ;  /* 0x0000000800147c02 */ /* 0x000fe40008000f00 */
.L_x_1056:
        /* <DEDUP_REMOVED lines=44> */
.L_x_1057:
[----:B------:R-:W1:Y:S01]  /*0ba0*/  LDCU.64 UR12, c[0x0][0x3c0] ;  /* 0x00007800ff0c77ac */ /* 0x000e620008000a00 */
[----:B------:R-:W-:-:S04]  /*0bb0*/  UIADD3 UR8, UPT, UPT, UR39, UR41, URZ ;  /* 0x0000002927087290 */ /* 0x000fc8000fffe0ff */
[----:B-1----:R-:W-:Y:S02]  /*0bc0*/  UIMAD.WIDE.U32 UR10, UR8, UR12, URZ ;  /* 0x0000000c080a72a5 */ /* 0x002fe4000f8e00ff */
[----:B------:R-:W-:-:S04]  /*0bd0*/  UIMAD UR8, UR8, UR13, URZ ;  /* 0x0000000d080872a4 */ /* 0x000fc8000f8e02ff */
[----:B------:R-:W-:Y:S01]  /*0be0*/  UIADD3 UR8, UPT, UPT, UR11, UR8, URZ ;  /* 0x000000080b087290 */ /* 0x000fe2000fffe0ff */
[----:B------:R-:W-:-:S05]  /*0bf0*/  UMOV UR52, UR10 ;  /* 0x0000000a00347c82 */ /* 0x000fca0008000000 */
[----:B------:R-:W-:-:S07]  /*0c00*/  MOV R23, UR8 ;  /* 0x0000000800177c02 */ /* 0x000fce0008000f00 */
.L_x_1058:
        /* <DEDUP_REMOVED lines=28> */
.L_x_1059:
[----:B------:R-:W-:Y:S02]  /*0dd0*/  UIMAD.WIDE.U32 UR10, UR58, UR16, URZ ;  /* 0x000000103a0a72a5 */ /* 0x000fe4000f8e00ff */
[----:B------:R-:W-:-:S04]  /*0de0*/  UIMAD UR8, UR59, UR16, URZ ;  /* 0x000000103b0872a4 */ /* 0x000fc8000f8e02ff */
[----:B------:R-:W-:-:S12]  /*0df0*/  UIADD3 UR8, UPT, UPT, UR11, UR8, URZ ;  /* 0x000000080b087290 */ /* 0x000fd8000fffe0ff */
.L_x_1060:
        /* <DEDUP_REMOVED lines=20> */
.L_x_1061:
[----:B------:R-:W1:Y:S01]  /*0f40*/  LDCU UR59, c[0x0][0x434] ;  /* 0x00008680ff3b77ac */ /* 0x000e620008000800 */
[----:B------:R-:W-:-:S04]  /*0f50*/  UIMAD UR9, UR24, UR43, UR23 ;  /* 0x0000002b180972a4 */ /* 0x000fc8000f8e0217 */
[----:B-1----:R-:W-:Y:S02]  /*0f60*/  UIMAD UR59, UR9, UR59, URZ ;  /* 0x0000003b093b72a4 */ /* 0x002fe4000f8e02ff */
.L_x_1062:
        /* <DEDUP_REMOVED lines=11> */
.L_x_1063:
[----:B------:R-:W1:Y:S01]  /*1020*/  LDCU UR58, c[0x0][0x444] ;  /* 0x00008880ff3a77ac */ /* 0x000e620008000800 */
[----:B------:R-:W-:-:S04]  /*1030*/  UIMAD UR9, UR24, UR43, UR23 ;  /* 0x0000002b180972a4 */ /* 0x000fc8000f8e0217 */
[----:B-1----:R-:W-:-:S12]  /*1040*/  UIMAD UR58, UR9, UR58, URZ ;  /* 0x0000003a093a72a4 */ /* 0x002fd8000f8e02ff */
.L_x_1064:
        /* <DEDUP_REMOVED lines=20> */
[----:B------:R-:W-:Y:S01]  /*1190*/  LOP3.LUT R8, R27, 0x38, RZ, 0xc0, !PT ;  /* 0x000000381b087812 */ /* 0x000fe200078ec0ff */
[----:B------:R-:W-:Y:S01]  /*11a0*/  VIADD R25, R24, 0x40 ;  /* 0x0000004018197836 */ /* 0x000fe20000000000 */
        /* <DEDUP_REMOVED lines=15> */
[----:B------:R-:W-:-:S04]  /*12a0*/  IMAD.WIDE.U32 R2, R0, UR50, R2 ;  /* 0x0000003200027c25 */ /* 0x000fc8000f8e0002 */
[----:B------:R-:W-:Y:S01]  /*12b0*/  IMAD.U32 R0, RZ, RZ, UR10 ;  /* 0x0000000aff007e24 */ /* 0x000fe2000f8e00ff */
[----:B------:R-:W-:-:S05]  /*12c0*/  IADD3 R3, PT, PT, R3, UR16, RZ ;  /* 0x0000001003037c10 */ /* 0x000fca000fffe0ff */
[----:B------:R-:W2:Y:S01]  /*12d0*/  LDCU.64 UR16, c[0x0][0x3c8] ;  /* 0x00007900ff1077ac */ /* 0x000ea20008000a00 */
[----:B------:R-:W-:-:S04]  /*12e0*/  IMAD.WIDE.U32 R2, R0, UR23, R2 ;  /* 0x0000001700027c25 */ /* 0x000fc8000f8e0002 */
[----:B------:R-:W-:Y:S01]  /*12f0*/  IMAD.U32 R0, RZ, RZ, UR11 ;  /* 0x0000000bff007e24 */ /* 0x000fe2000f8e00ff */
[----:B------:R-:W4:Y:S03]  /*1300*/  LDCU.64 UR10, c[0x0][0x550] ;  /* 0x0000aa00ff0a77ac */ /* 0x000f260008000a00 */
[----:B------:R-:W-:Y:S02]  /*1310*/  IMAD R3, R0, UR23, R3 ;  /* 0x0000001700037c24 */ /* 0x000fe4000f8e0203 */
[----:B------:R-:W-:Y:S01]  /*1320*/  IMAD R0, R13, UR50, R6 ;  /* 0x000000320d007c24 */ /* 0x000fe2000f8e0206 */
[----:B------:R-:W-:Y:S01]  /*1330*/  IADD3 R6, P0, PT, R4, UR56, RZ ;  /* 0x0000003804067c10 */ /* 0x000fe2000ff1e0ff */
[C---:B------:R-:W-:Y:S01]  /*1340*/  IMAD.WIDE.U32 R2, R24.reuse, UR8, R2 ;  /* 0x0000000818027c25 */ /* 0x040fe2000f8e0002 */
[----:B------:R-:W-:Y:S02]  /*1350*/  USHF.L.U32 UR50, UR8, 0x5, URZ ;  /* 0x0000000508327899 */ /* 0x000fe400080006ff */
[----:B------:R-:W-:Y:S01]  /*1360*/  IADD3.X R7, PT, PT, R5, UR48, R0, P0, !PT ;  /* 0x0000003005077c10 */ /* 0x000fe200087fe400 */
[----:B------:R-:W-:Y:S01]  /*1370*/  IMAD R14, R24, UR9, R3 ;  /* 0x00000009180e7c24 */ /* 0x000fe2000f8e0203 */
[----:B--2---:R-:W-:Y:S01]  /*1380*/  MOV R0, UR16 ;  /* 0x0000001000007c02 */ /* 0x004fe20008000f00 */
[----:B---3--:R-:W-:Y:S01]  /*1390*/  IMAD.WIDE.U32 R4, R10, UR21, RZ ;  /* 0x000000150a047c25 */ /* 0x008fe2000f8e00ff */
[----:B------:R-:W-:Y:S01]  /*13a0*/  USHF.L.U64.HI UR48, UR8, 0x5, UR9 ;  /* 0x0000000508307899 */ /* 0x000fe20008010209 */
[----:B------:R-:W2:Y:S02]  /*13b0*/  LDCU.64 UR8, c[0x0][0x380] ;  /* 0x00007000ff0877ac */ /* 0x000ea40008000a00 */
[----:B------:R-:W-:Y:S01]  /*13c0*/  IMAD.U32 R3, RZ, RZ, UR17 ;  /* 0x00000011ff037e24 */ /* 0x000fe2000f8e00ff */
[----:B------:R-:W-:Y:S01]  /*13d0*/  SEL R4, R4, RZ, P3 ;  /* 0x000000ff04047207 */ /* 0x000fe20001800000 */
[----:B------:R-:W-:Y:S01]  /*13e0*/  IMAD.WIDE.U32 R6, R0, UR23, R6 ;  /* 0x0000001700067c25 */ /* 0x000fe2000f8e0006 */
[----:B------:R-:W3:Y:S01]  /*13f0*/  LDCU.64 UR16, c[0x0][0x570] ;  /* 0x0000ae00ff1077ac */ /* 0x000ee20008000a00 */
[----:B----4-:R-:W-:-:S02]  /*1400*/  LEA R246, P2, R2, UR10, 0x1 ;  /* 0x0000000a02f67c11 */ /* 0x010fc4000f8408ff */
        /* <DEDUP_REMOVED lines=8> */
[----:B------:R-:W4:Y:S01]  /*1490*/  LDCU.64 UR56, c[0x0][0x420] ;  /* 0x00008400ff3877ac */ /* 0x000f220008000a00 */
[----:B------:R-:W-:Y:S01]  /*14a0*/  SEL R0, R10, RZ, P3 ;  /* 0x000000ff0a007207 */ /* 0x000fe20001800000 */
[C---:B------:R-:W-:Y:S01]  /*14b0*/  IMAD.WIDE.U32 R2, R24.reuse, R12, R2 ;  /* 0x0000000c18027225 */ /* 0x040fe200078e0002 */
[----:B------:R-:W-:Y:S01]  /*14c0*/  MOV R4, UR53 ;  /* 0x0000003500047c02 */ /* 0x000fe20008000f00 */
[----:B-1----:R-:W-:Y:S01]  /*14d0*/  UIMAD.WIDE UR10, UR58, 0x4, UR62 ;  /* 0x000000043a0a78a5 */ /* 0x002fe2000f8e023e */
[----:B------:R-:W-:Y:S01]  /*14e0*/  IADD3.X R5, PT, PT, R5, UR55, R0, P1, P0 ;  /* 0x0000003705057c10 */ /* 0x000fe20008fe0400 */
[----:B------:R-:W-:Y:S01]  /*14f0*/  IMAD R3, R24, R13, R3 ;  /* 0x0000000d18037224 */ /* 0x000fe200078e0203 */
[----:B------:R-:W-:Y:S01]  /*1500*/  IADD3 R0, P0, PT, R11, UR53, RZ ;  /* 0x000000350b007c10 */ /* 0x000fe2000ff1e0ff */
[----:B------:R-:W-:Y:S01]  /*1510*/  IMAD.SHL.U32 R6, R12, 0x20, RZ ;  /* 0x000000200c067824 */ /* 0x000fe200078e00ff */
[----:B--2---:R-:W-:Y:S01]  /*1520*/  LEA R244, P1, R2, UR8, 0x1 ;  /* 0x0000000802f47c11 */ /* 0x004fe2000f8208ff */
[----:B------:R-:W-:Y:S01]  /*1530*/  VIADD R10, R24, 0x20 ;  /* 0x00000020180a7836 */ /* 0x000fe20000000000 */
[----:B------:R-:W-:-:S02]  /*1540*/  LEA.HI.X.SX32 R4, R4, R5, 0x1, P0 ;  /* 0x0000000504047211 */ /* 0x000fc400000f0eff */
[----:B---3--:R-:W-:Y:S01]  /*1550*/  LEA R240, P0, R0, UR16, 0x2 ;  /* 0x0000001000f07c11 */ /* 0x008fe2000f8010ff */
[----:B------:R-:W-:Y:S01]  /*1560*/  UMOV UR16, UR10 ;  /* 0x0000000a00107c82 */ /* 0x000fe20008000000 */
[----:B------:R-:W-:Y:S02]  /*1570*/  LEA.HI.X R243, R2, UR9, R3, 0x1, P1 ;  /* 0x0000000902f37c11 */ /* 0x000fe400088f0c03 */
[----:B------:R-:W-:Y:S01]  /*1580*/  LEA.HI.X R241, R0, UR17, R4, 0x2, P0 ;  /* 0x0000001100f17c11 */ /* 0x000fe200080f1404 */
[----:B----4-:R-:W-:Y:S01]  /*1590*/  UIMAD.WIDE UR56, UR59, 0x4, UR56 ;  /* 0x000000043b3878a5 */ /* 0x010fe2000f8e0238 */
        /* <DEDUP_REMOVED lines=22> */
.L_x_1066:
[----:B------:R-:W1:Y:S01]  /*1700*/  LDCU.64 UR10, c[0x0][0x5c0] ;  /* 0x0000b800ff0a77ac */ /* 0x000e620008000a00 */
[----:B------:R-:W-:-:S04]  /*1710*/  UIADD3 UR8, UPT, UPT, UR39, UR41, URZ ;  /* 0x0000002927087290 */ /* 0x000fc8000fffe0ff */
[----:B-1----:R-:W-:Y:S02]  /*1720*/  UIMAD.WIDE.U32 UR16, UR8, UR10, URZ ;  /* 0x0000000a081072a5 */ /* 0x002fe4000f8e00ff */
[----:B------:R-:W-:-:S04]  /*1730*/  UIMAD UR8, UR8, UR11, URZ ;  /* 0x0000000b080872a4 */ /* 0x000fc8000f8e02ff */
[----:B------:R-:W-:-:S06]  /*1740*/  UIADD3 UR8, UPT, UPT, UR17, UR8, URZ ;  /* 0x0000000811087290 */ /* 0x000fcc000fffe0ff */
[----:B------:R-:W-:Y:S02]  /*1750*/  MOV R0, UR8 ;  /* 0x0000000800007c02 */ /* 0x000fe40008000f00 */
.L_x_1067:
        /* <DEDUP_REMOVED lines=13> */
.L_x_1068:
[----:B------:R-:W1:Y:S01]  /*1830*/  LDCU.64 UR8, c[0x0][0x5c8] ;  /* 0x0000b900ff0877ac */ /* 0x000e620008000a00 */
[----:B------:R-:W-:-:S04]  /*1840*/  UIADD3 UR39, UPT, UPT, UR39, UR41, URZ ;  /* 0x0000002927277290 */ /* 0x000fc8000fffe0ff */
[----:B-1----:R-:W-:Y:S02]  /*1850*/  UIMAD.WIDE.U32 UR14, UR39, UR8, URZ ;  /* 0x00000008270e72a5 */ /* 0x002fe4000f8e00ff */
[----:B------:R-:W-:-:S04]  /*1860*/  UIMAD UR39, UR39, UR9, URZ ;  /* 0x00000009272772a4 */ /* 0x000fc8000f8e02ff */
[----:B------:R-:W-:-:S06]  /*1870*/  UIADD3 UR39, UPT, UPT, UR15, UR39, URZ ;  /* 0x000000270f277290 */ /* 0x000fcc000fffe0ff */
[----:B------:R-:W-:-:S07]  /*1880*/  MOV R11, UR39 ;  /* 0x00000027000b7c02 */ /* 0x000fce0008000f00 */
.L_x_1069:
        /* <DEDUP_REMOVED lines=30> */
.L_x_1071:
[----:B------:R-:W-:Y:S05]  /*1a70*/  BSYNC.RECONVERGENT B0 ;  /* 0x0000000000007941 */ /* 0x000fea0003800200 */
.L_x_1070:
        /* <DEDUP_REMOVED lines=16> */
.L_x_1073:
[----:B------:R-:W-:Y:S05]  /*1b80*/  BSYNC.RECONVERGENT B0 ;  /* 0x0000000000007941 */ /* 0x000fea0003800200 */
.L_x_1072:
        /* <DEDUP_REMOVED lines=16> */
.L_x_1075:
[----:B------:R-:W-:Y:S05]  /*1c90*/  BSYNC.RECONVERGENT B0 ;  /* 0x0000000000007941 */ /* 0x000fea0003800200 */
.L_x_1074:
        /* <DEDUP_REMOVED lines=16> */
.L_x_1077:
[----:B------:R-:W-:Y:S05]  /*1da0*/  BSYNC.RECONVERGENT B0 ;  /* 0x0000000000007941 */ /* 0x000fea0003800200 */
.L_x_1076:
        /* <DEDUP_REMOVED lines=25> */
.L_x_1079:
[----:B------:R-:W-:Y:S05]  /*1f40*/  BSYNC.RECONVERGENT B0 ;  /* 0x0000000000007941 */ /* 0x000fea0003800200 */
.L_x_1078:
        /* <DEDUP_REMOVED lines=16> */
.L_x_1081:
[----:B------:R-:W-:Y:S05]  /*2050*/  BSYNC.RECONVERGENT B0 ;  /* 0x0000000000007941 */ /* 0x000fea0003800200 */
.L_x_1080:
        /* <DEDUP_REMOVED lines=16> */
.L_x_1083:
[----:B------:R-:W-:Y:S05]  /*2160*/  BSYNC.RECONVERGENT B0 ;  /* 0x0000000000007941 */ /* 0x000fea0003800200 */
.L_x_1082:
        /* <DEDUP_REMOVED lines=17> */
.L_x_1065:
        /* <DEDUP_REMOVED lines=30> */
.L_x_1086:
[----:B------:R2:W-:Y:S04]  /*2460*/  STS.128 [R0+0x8000], RZ ;  /* 0x008000ff00007388 */ /* 0x0005e80000000c00 */
[----:B------:R2:W-:Y:S02]  /*2470*/  STS.128 [R0+0xa000], RZ ;  /* 0x00a000ff00007388 */ /* 0x0005e40000000c00 */
.L_x_1087:
[----:B------:R-:W-:Y:S05]  /*2480*/  BSYNC.RECONVERGENT B0 ;  /* 0x0000000000007941 */ /* 0x000fea0003800200 */
.L_x_1085:
        /* <DEDUP_REMOVED lines=23> */
.L_x_1089:
[----:B------:R-:W-:Y:S05]  /*2600*/  BSYNC.RECONVERGENT B0 ;  /* 0x0000000000007941 */ /* 0x000fea0003800200 */
.L_x_1088:
        /* <DEDUP_REMOVED lines=21> */
.L_x_1091:
[----:B------:R1:W-:Y:S04]  /*2760*/  STS.128 [R238], RZ ;  /* 0x000000ffee007388 */ /* 0x0003e80000000c00 */
[----:B------:R1:W-:Y:S02]  /*2770*/  STS.128 [R238+0x2000], RZ ;  /* 0x002000ffee007388 */ /* 0x0003e40000000c00 */
.L_x_1092:
[----:B------:R-:W-:Y:S05]  /*2780*/  BSYNC.RECONVERGENT B0 ;  /* 0x0000000000007941 */ /* 0x000fea0003800200 */
.L_x_1090:
[--C-:B------:R-:W-:Y:S01]  /*2790*/  SHF.R.U32.HI R206, RZ, 0x1, R214.reuse ;  /* 0x00000001ffce7819 */ /* 0x100fe200000116d6 */
[----:B-1----:R-:W-:Y:S01]  /*27a0*/  IMAD.MOV.U32 R5, RZ, RZ, 0x7f800000 ;  /* 0x7f800000ff057424 */ /* 0x002fe200078e00ff */
[----:B------:R-:W-:Y:S01]  /*27b0*/  SHF.R.U32.HI R249, RZ, 0x2, R214 ;  /* 0x00000002fff97819 */ /* 0x000fe200000116d6 */
[----:B------:R-:W-:Y:S01]  /*27c0*/  IMAD.MOV.U32 R7, RZ, RZ, 0x7f800000 ;  /* 0x7f800000ff077424 */ /* 0x000fe200078e00ff */
[----:B----4-:R-:W-:Y:S01]  /*27d0*/  LOP3.LUT R2, R206, 0x10, RZ, 0xc0, !PT ;  /* 0x00000010ce027812 */ /* 0x010fe200078ec0ff */
[----:B------:R-:W-:Y:S02]  /*27e0*/  IMAD.MOV.U32 R11, RZ, RZ, 0x7f800000 ;  /* 0x7f800000ff0b7424 */ /* 0x000fe400078e00ff */
[----:B------:R-:W-:Y:S01]  /*27f0*/  IMAD.MOV.U32 R29, RZ, RZ, 0x7f800000 ;  /* 0x7f800000ff1d7424 */ /* 0x000fe200078e00ff */
[----:B------:R-:W-:-:S04]  /*2800*/  LOP3.LUT R249, R2, 0x7, R249, 0xf8, !PT ;  /* 0x0000000702f97812 */ /* 0x000fc800078ef8f9 */
[C---:B------:R-:W-:Y:S01]  /*2810*/  LOP3.LUT R3, R249.reuse, 0x20, RZ, 0xfc, !PT ;  /* 0x00000020f9037812 */ /* 0x040fe200078efcff */
[C---:B------:R-:W-:Y:S01]  /*2820*/  VIADD R2, R249.reuse, 0x28 ;  /* 0x00000028f9027836 */ /* 0x040fe20000000000 */
[C---:B------:R-:W-:Y:S01]  /*2830*/  ISETP.GE.AND P3, PT, R249.reuse, UR51, PT ;  /* 0x00000033f9007c0c */ /* 0x040fe2000bf66270 */
[----:B------:R-:W-:Y:S01]  /*2840*/  VIADD R4, R249, 0x8 ;  /* 0x00000008f9047836 */ /* 0x000fe20000000000 */
[----:B------:R-:W-:Y:S02]  /*2850*/  ISETP.GE.AND P1, PT, R3, UR51, PT ;  /* 0x0000003303007c0c */ /* 0x000fe4000bf26270 */
        /* <DEDUP_REMOVED lines=31> */
.L_x_1094:
[----:B------:R-:W-:Y:S05]  /*2a50*/  BSYNC.RECONVERGENT B0 ;  /* 0x0000000000007941 */ /* 0x000fea0003800200 */
.L_x_1093:
        /* <DEDUP_REMOVED lines=36> */
.L_x_1096:
[----:B------:R2:W-:Y:S04]  /*2ca0*/  STS.128 [R0+0xc000], RZ ;  /* 0x00c000ff00007388 */ /* 0x0005e80000000c00 */
[----:B------:R2:W-:Y:S02]  /*2cb0*/  STS.128 [R0+0x10000], RZ ;  /* 0x010000ff00007388 */ /* 0x0005e40000000c00 */
.L_x_1097:
[----:B------:R-:W-:Y:S05]  /*2cc0*/  BSYNC.RECONVERGENT B0 ;  /* 0x0000000000007941 */ /* 0x000fea0003800200 */
.L_x_1095:
        /* <DEDUP_REMOVED lines=29> */
.L_x_1099:
[----:B------:R-:W-:Y:S05]  /*2ea0*/  BSYNC.RECONVERGENT B0 ;  /* 0x0000000000007941 */ /* 0x000fea0003800200 */
.L_x_1098:
        /* <DEDUP_REMOVED lines=26> */
.L_x_1101:
[----:B------:R-:W-:Y:S05]  /*3050*/  BSYNC.RECONVERGENT B0 ;  /* 0x0000000000007941 */ /* 0x000fea0003800200 */
.L_x_1100:
        /* <DEDUP_REMOVED lines=26> */
.L_x_1103:
[----:B------:R-:W-:Y:S05]  /*3200*/  BSYNC.RECONVERGENT B0 ;  /* 0x0000000000007941 */ /* 0x000fea0003800200 */
.L_x_1102:
        /* <DEDUP_REMOVED lines=34> */
.L_x_1105:
[----:B------:R1:W-:Y:S04]  /*3430*/  STS.128 [R0+0x14000], RZ ;  /* 0x014000ff00007388 */ /* 0x0003e80000000c00 */
[----:B------:R1:W-:Y:S02]  /*3440*/  STS.128 [R0+0x18000], RZ ;  /* 0x018000ff00007388 */ /* 0x0003e40000000c00 */
.L_x_1106:
[----:B------:R-:W-:Y:S05]  /*3450*/  BSYNC.RECONVERGENT B0 ;  /* 0x0000000000007941 */ /* 0x000fea0003800200 */
.L_x_1104:
[----:B------:R1:W-:Y:S01]  /*3460*/  @P5 STS.128 [R0+0x15000], RZ ;  /* 0x015000ff00005388 */ /* 0x0003e20000000c00 */
[----:B------:R-:W-:Y:S03]  /*3470*/  BSSY.RECONVERGENT B0, `(.L_x_1107) ;  /* 0x0000019000007945 */ /* 0x000fe60003800200 */
        /* <DEDUP_REMOVED lines=24> */
.L_x_1108:
[----:B------:R-:W-:Y:S05]  /*3600*/  BSYNC.RECONVERGENT B0 ;  /* 0x0000000000007941 */ /* 0x000fea0003800200 */
.L_x_1107:
        /* <DEDUP_REMOVED lines=26> */
.L_x_1110:
[----:B------:R-:W-:Y:S05]  /*37b0*/  BSYNC.RECONVERGENT B0 ;  /* 0x0000000000007941 */ /* 0x000fea0003800200 */
.L_x_1109:
        /* <DEDUP_REMOVED lines=26> */
.L_x_1112:
[----:B------:R-:W-:Y:S05]  /*3960*/  BSYNC.RECONVERGENT B0 ;  /* 0x0000000000007941 */ /* 0x000fea0003800200 */
.L_x_1111:
[----:B------:R-:W5:Y:S01]  /*3970*/  LDCU.64 UR8, c[0x0][0x538] ;  /* 0x0000a700ff0877ac */ /* 0x000f620008000a00 */
[----:B----4-:R-:W-:Y:S01]  /*3980*/  IMAD.U32 R2, RZ, RZ, UR23 ;  /* 0x00000017ff027e24 */ /* 0x010fe2000f8e00ff */
[----:B------:R-:W4:Y:S01]  /*3990*/  LDC.64 R16, c[0x0][0x528] ;  /* 0x00014a00ff107b82 */ /* 0x000f220000000a00 */
[C---:B------:R-:W-:Y:S01]  /*39a0*/  IMAD.SHL.U32 R204, R214.reuse, 0x40, RZ ;  /* 0x00000040d6cc7824 */ /* 0x040fe200078e00ff */
[----:B------:R-:W-:Y:S01]  /*39b0*/  SHF.R.U32.HI R6, RZ, 0x4, R214 ;  /* 0x00000004ff067819 */ /* 0x000fe200000116d6 */
[C---:B------:R-:W-:Y:S02]  /*39c0*/  IMAD.SHL.U32 R200, R214.reuse, 0x20, RZ ;  /* 0x00000020d6c87824 */ /* 0x040fe400078e00ff */
[----:B------:R-:W-:Y:S01]  /*39d0*/  IMAD.SHL.U32 R10, R214, 0x2, RZ ;  /* 0x00000002d60a7824 */ /* 0x000fe200078e00ff */
[----:B-123--:R-:W-:Y:S02]  /*39e0*/  LOP3.LUT R0, R204, 0x1c0, RZ, 0xc0, !PT ;  /* 0x000001c0cc007812 */ /* 0x00efe400078ec0ff */
[----:B------:R-:W-:Y:S01]  /*39f0*/  LOP3.LUT R248, R248, 0x1, RZ, 0xc0, !PT ;  /* 0x00000001f8f87812 */ /* 0x000fe200078ec0ff */
[----:B------:R-:W-:Y:S01]  /*3a00*/  UIMAD UR14, UR24, UR43, UR23 ;  /* 0x0000002b180e72a4 */ /* 0x000fe2000f8e0217 */
[----:B------:R-:W-:Y:S01]  /*3a10*/  LOP3.LUT R0, R0, 0x38, R27, 0xf8, !PT ;  /* 0x0000003800007812 */ /* 0x000fe200078ef81b */
[----:B------:R-:W1:Y:S01]  /*3a20*/  LDC R247, c[0x0][0x44c] ;  /* 0x00011300fff77b82 */ /* 0x000e620000000800 */
[----:B------:R-:W-:Y:S01]  /*3a30*/  LOP3.LUT R6, R6, 0x8, RZ, 0xc0, !PT ;  /* 0x0000000806067812 */ /* 0x000fe200078ec0ff */
[----:B------:R-:W0:Y:S01]  /*3a40*/  LDGDEPBAR ;  /* 0x00000000000079af */ /* 0x000e220000000000 */
[----:B------:R-:W2:Y:S01]  /*3a50*/  LDCU UR12, c[0x0][0x45c] ;  /* 0x00008b80ff0c77ac */ /* 0x000ea20008000800 */
[----:B-----5:R-:W-:-:S04]  /*3a60*/  ISETP.NE.U32.AND P4, PT, RZ, UR8, PT ;  /* 0x00000008ff007c0c */ /* 0x020fc8000bf85070 */
[----:B------:R-:W-:Y:S01]  /*3a70*/  ISETP.NE.AND.EX P4, PT, RZ, UR9, PT, P4 ;  /* 0x00000009ff007c0c */ /* 0x000fe2000bf85340 */
[----:B----4-:R-:W3:-:S12]  /*3a80*/  LDG.E.64 R12, desc[UR32][R16.64+0x8] ;  /* 0x00000820100c7981 */ /* 0x010ed8000c1e1b00 */
[----:B------:R-:W4:Y:S01]  /*3a90*/  @P4 LDC.64 R4, c[0x0][0x540] ;  /* 0x00015000ff044b82 */ /* 0x000f220000000a00 */
[----:B------:R-:W-:Y:S01]  /*3aa0*/  @P4 IMAD.MOV.U32 R3, RZ, RZ, RZ ;  /* 0x000000ffff034224 */ /* 0x000fe200078e00ff */
[--C-:B------:R-:W-:Y:S02]  /*3ab0*/  LOP3.LUT R6, R6, 0x10, R214.reuse, 0xf8, !PT ;  /* 0x0000001006067812 */ /* 0x100fe400078ef8d6 */
[----:B------:R-:W-:-:S04]  /*3ac0*/  LOP3.LUT R8, R0, 0x8, R214, 0x78, !PT ;  /* 0x0000000800087812 */ /* 0x000fc800078e78d6 */
[----:B------:R-:W5:Y:S01]  /*3ad0*/  @P4 LDC R7, c[0x0][0x458] ;  /* 0x00011600ff074b82 */ /* 0x000f620000000800 */
[----:B------:R-:W2:Y:S01]  /*3ae0*/  LDG.E.64 R16, desc[UR32][R16.64] ;  /* 0x0000002010107981 */ /* 0x000ea2000c1e1b00 */
[----:B----4-:R-:W-:-:S04]  /*3af0*/  @P4 IMAD.WIDE.U32 R2, R4, UR24, R2 ;  /* 0x0000001804024c25 */ /* 0x010fc8000f8e0002 */
[----:B------:R-:W-:Y:S01]  /*3b00*/  @P4 IMAD R5, R5, UR24, R3 ;  /* 0x0000001805054c24 */ /* 0x000fe2000f8e0203 */
[C---:B------:R-:W-:Y:S01]  /*3b10*/  @P4 LEA R4, P0, R2.reuse, UR8, 0x2 ;  /* 0x0000000802044c11 */ /* 0x040fe2000f8010ff */
[----:B------:R-:W-:Y:S01]  /*3b20*/  IMAD.U32 R3, RZ, RZ, UR36 ;  /* 0x00000024ff037e24 */ /* 0x000fe2000f8e00ff */
[----:B------:R-:W-:Y:S02]  /*3b30*/  USHF.L.U32 UR14, UR14, 0x5, URZ ;  /* 0x000000050e0e7899 */ /* 0x000fe400080006ff */
[----:B------:R-:W-:Y:S01]  /*3b40*/  @P4 LEA.HI.X R5, R2, UR9, R5, 0x2, P0 ;  /* 0x0000000902054c11 */ /* 0x000fe200080f1405 */
[----:B-----5:R-:W4:Y:S01]  /*3b50*/  @P4 MUFU.RCP R7, R7 ;  /* 0x0000000700074308 */ /* 0x020f220000001000 */
[----:B------:R-:W-:Y:S01]  /*3b60*/  R2P PR, R214, 0x6 ;  /* 0x00000006d6007804 */ /* 0x000fe20000000000 */
[----:B------:R-:W-:Y:S01]  /*3b70*/  IMAD.U32 R2, RZ, RZ, UR37 ;  /* 0x00000025ff027e24 */ /* 0x000fe2000f8e00ff */
[----:B------:R-:W-:Y:S01]  /*3b80*/  USHF.R.S32.HI UR13, URZ, 0x1f, UR14 ;  /* 0x0000001fff0d7899 */ /* 0x000fe2000801140e */
[----:B------:R5:W4:Y:S01]  /*3b90*/  @P4 LDG.E R9, desc[UR32][R4.64] ;  /* 0x0000002004094981 */ /* 0x000b22000c1e1900 */
[----:B------:R-:W-:-:S02]  /*3ba0*/  IMAD.MOV.U32 R210, RZ, RZ, 0x40 ;  /* 0x00000040ffd27424 */ /* 0x000fc400078e00ff */
[----:B------:R-:W-:Y:S01]  /*3bb0*/  IMAD.MOV.U32 R202, RZ, RZ, 0x20 ;  /* 0x00000020ffca7424 */ /* 0x000fe200078e00ff */
[----:B------:R-:W1:Y:S01]  /*3bc0*/  S2R R214, SR_TID.X ;  /* 0x0000000000d67919 */ /* 0x000e620000002100 */
[----:B------:R-:W-:Y:S01]  /*3bd0*/  IMAD R248, R2, 0x4, R248 ;  /* 0x0000000402f87824 */ /* 0x000fe200078e02f8 */
[----:B------:R-:W-:Y:S01]  /*3be0*/  IADD3 R2, PT, PT, R3, UR38, R249 ;  /* 0x0000002603027c10 */ /* 0x000fe2000fffe0f9 */
[----:B------:R-:W-:Y:S01]  /*3bf0*/  IMAD.MOV.U32 R216, RZ, RZ, 0x40 ;  /* 0x00000040ffd87424 */ /* 0x000fe200078e00ff */
[----:B------:R-:W-:Y:S01]  /*3c00*/  LOP3.LUT R3, R0, 0x8, R206, 0x78, !PT ;  /* 0x0000000800037812 */ /* 0x000fe200078e78ce */
[----:B------:R-:W-:Y:S01]  /*3c10*/  IMAD.MOV.U32 R219, RZ, RZ, 0x40 ;  /* 0x00000040ffdb7424 */ /* 0x000fe200078e00ff */
[----:B------:R-:W-:Y:S01]  /*3c20*/  CS2R R158, SRZ ;  /* 0x00000000009e7805 */ /* 0x000fe2000001ff00 */
[----:B------:R-:W-:Y:S01]  /*3c30*/  IMAD.MOV.U32 R242, RZ, RZ, R238 ;  /* 0x000000fffff27224 */ /* 0x000fe200078e00ee */
        /* <DEDUP_REMOVED lines=13> */
[----:B-----5:R-:W-:Y:S01]  /*3d10*/  IMAD.U32 R4, RZ, RZ, UR40 ;  /* 0x00000028ff047e24 */ /* 0x020fe2000f8e00ff */
[----:B------:R-:W-:-:S02]  /*3d20*/  LOP3.LUT R5, R204, 0x200, RZ, 0xc0, !PT ;  /* 0x00000200cc057812 */ /* 0x000fc400078ec0ff */
[----:B------:R-:W-:Y:S02]  /*3d30*/  CS2R R134, SRZ ;  /* 0x0000000000867805 */ /* 0x000fe4000001ff00 */
[----:B------:R-:W-:Y:S02]  /*3d40*/  CS2R R132, SRZ ;  /* 0x0000000000847805 */ /* 0x000fe4000001ff00 */
[----:B------:R-:W-:Y:S02]  /*3d50*/  CS2R R126, SRZ ;  /* 0x00000000007e7805 */ /* 0x000fe4000001ff00 */
[----:B------:R-:W-:Y:S02]  /*3d60*/  IADD3 R239, PT, PT, R2, -0x1f, -R4 ;  /* 0xffffffe102ef7810 */ /* 0x000fe40007ffe804 */
[----:B------:R-:W-:Y:S02]  /*3d70*/  CS2R R124, SRZ ;  /* 0x00000000007c7805 */ /* 0x000fe4000001ff00 */
[----:B------:R-:W-:-:S02]  /*3d80*/  LOP3.LUT R2, R10, 0x6, RZ, 0xc0, !PT ;  /* 0x000000060a027812 */ /* 0x000fc400078ec0ff */
[----:B------:R-:W-:Y:S02]  /*3d90*/  CS2R R130, SRZ ;  /* 0x0000000000827805 */ /* 0x000fe4000001ff00 */
[----:B------:R-:W-:Y:S02]  /*3da0*/  LOP3.LUT R5, R5, 0x400, R200, 0xf8, !PT ;  /* 0x0000040005057812 */ /* 0x000fe400078ef8c8 */
[----:B------:R-:W-:Y:S02]  /*3db0*/  CS2R R128, SRZ ;  /* 0x0000000000807805 */ /* 0x000fe4000001ff00 */
[----:B------:R-:W-:Y:S02]  /*3dc0*/  LOP3.LUT R2, R2, 0x1e0, R206, 0xf8, !PT ;  /* 0x000001e002027812 */ /* 0x000fe400078ef8ce */
[----:B------:R-:W-:Y:S02]  /*3dd0*/  CS2R R122, SRZ ;  /* 0x00000000007a7805 */ /* 0x000fe4000001ff00 */
[----:B------:R-:W-:-:S02]  /*3de0*/  LOP3.LUT R205, R5, R3, RZ, 0xfc, !PT ;  /* 0x0000000305cd7212 */ /* 0x000fc400078efcff */
[----:B------:R-:W-:Y:S02]  /*3df0*/  CS2R R120, SRZ ;  /* 0x0000000000787805 */ /* 0x000fe4000001ff00 */
[----:B------:R-:W-:Y:S01]  /*3e00*/  LOP3.LUT R0, R6, R0, RZ, 0x3c, !PT ;  /* 0x0000000006007212 */ /* 0x000fe200078e3cff */
[----:B------:R-:W-:Y:S01]  /*3e10*/  VIADD R2, R2, UR5 ;  /* 0x0000000502027c36 */ /* 0x000fe20008000000 */
[C---:B-1----:R-:W-:Y:S01]  /*3e20*/  LOP3.LUT P0, R3, R214.reuse, 0x4, RZ, 0xc0, !PT ;  /* 0x00000004d6037812 */ /* 0x042fe2000780c0ff */
[----:B------:R-:W-:Y:S01]  /*3e30*/  IMAD.SHL.U32 R215, R214, 0x40, RZ ;  /* 0x00000040d6d77824 */ /* 0x000fe200078e00ff */
[----:B------:R-:W-:Y:S01]  /*3e40*/  LOP3.LUT R204, R0, 0x200, R204, 0xf8, !PT ;  /* 0x0000020000cc7812 */ /* 0x000fe200078ef8cc */
[C---:B------:R-:W-:Y:S01]  /*3e50*/  VIADD R5, R2.reuse, 0x1 ;  /* 0x0000000102057836 */ /* 0x040fe20000000000 */
[----:B------:R-:W-:Y:S01]  /*3e60*/  ISETP.NE.AND P3, PT, R3, RZ, PT ;  /* 0x000000ff0300720c */ /* 0x000fe20003f65270 */
[----:B------:R-:W-:Y:S01]  /*3e70*/  VIADD R4, R2, 0x8 ;  /* 0x0000000802047836 */ /* 0x000fe20000000000 */
[----:B------:R-:W-:Y:S01]  /*3e80*/  LOP3.LUT R200, R8, 0x7a00, R200, 0xf8, !PT ;  /* 0x00007a0008c87812 */ /* 0x000fe200078ef8c8 */
[----:B------:R-:W-:Y:S01]  /*3e90*/  IMAD.MOV.U32 R0, RZ, RZ, RZ ;  /* 0x000000ffff007224 */ /* 0x000fe200078e00ff */
[----:B------:R-:W-:Y:S01]  /*3ea0*/  SEL R210, R210, 0xffffffc0, !P2 ;  /* 0xffffffc0d2d27807 */ /* 0x000fe20005000000 */
[----:B------:R-:W-:Y:S01]  /*3eb0*/  VIADD R3, R2, 0x9 ;  /* 0x0000000902037836 */ /* 0x000fe20000000000 */
[----:B------:R-:W-:Y:S01]  /*3ec0*/  I2FP.F32.S32 R10, R5 ;  /* 0x00000005000a7245 */ /* 0x000fe20000201400 */
[C---:B------:R-:W-:Y:S01]  /*3ed0*/  IMAD.SHL.U32 R217, R214.reuse, 0x20, RZ ;  /* 0x00000020d6d97824 */ /* 0x040fe200078e00ff */
[----:B------:R-:W-:Y:S01]  /*3ee0*/  I2FP.F32.S32 R8, R4 ;  /* 0x0000000400087245 */ /* 0x000fe20000201400 */
[----:B------:R-:W-:Y:S01]  /*3ef0*/  IMAD.SHL.U32 R213, R214, 0x8, RZ ;  /* 0x00000008d6d57824 */ /* 0x000fe200078e00ff */
[----:B------:R-:W-:Y:S01]  /*3f00*/  I2FP.F32.S32 R6, R3 ;  /* 0x0000000300067245 */ /* 0x000fe20000201400 */
[----:B------:R-:W-:Y:S01]  /*3f10*/  VIADD R11, R2, 0x18 ;  /* 0x00000018020b7836 */ /* 0x000fe20000000000 */
[----:B------:R-:W-:-:S02]  /*3f20*/  I2FP.F32.S32 R14, R2 ;  /* 0x00000002000e7245 */ /* 0x000fc40000201400 */
[----:B------:R-:W-:Y:S02]  /*3f30*/  CS2R R118, SRZ ;  /* 0x0000000000767805 */ /* 0x000fe4000001ff00 */
[----:B------:R-:W-:Y:S02]  /*3f40*/  LEA R205, R205, UR35, 0x1 ;  /* 0x00000023cdcd7c11 */ /* 0x000fe4000f8e08ff */
[----:B------:R-:W-:Y:S02]  /*3f50*/  CS2R R116, SRZ ;  /* 0x0000000000747805 */ /* 0x000fe4000001ff00 */
[----:B------:R-:W-:Y:S02]  /*3f60*/  I2FP.F32.S32 R3, R11 ;  /* 0x0000000b00037245 */ /* 0x000fe40000201400 */
[----:B------:R-:W-:Y:S02]  /*3f70*/  CS2R R110, SRZ ;  /* 0x00000000006e7805 */ /* 0x000fe4000001ff00 */
[----:B------:R-:W-:-:S02]  /*3f80*/  LEA R200, R200, UR35, 0x1 ;  /* 0x00000023c8c87c11 */ /* 0x000fc4000f8e08ff */
[----:B------:R-:W-:Y:S02]  /*3f90*/  CS2R R108, SRZ ;  /* 0x00000000006c7805 */ /* 0x000fe4000001ff00 */
[----:B------:R-:W-:Y:S02]  /*3fa0*/  LOP3.LUT R209, R215, 0x1c0, RZ, 0xc0, !PT ;  /* 0x000001c0d7d17812 */ /* 0x000fe400078ec0ff */
[----:B------:R-:W-:Y:S02]  /*3fb0*/  CS2R R114, SRZ ;  /* 0x0000000000727805 */ /* 0x000fe4000001ff00 */
[----:B------:R-:W-:Y:S01]  /*3fc0*/  LEA R204, R204, UR35, 0x1 ;  /* 0x00000023cccc7c11 */ /* 0x000fe2000f8e08ff */
[----:B------:R-:W-:Y:S01]  /*3fd0*/  IMAD.IADD R207, R210, 0x1, R200 ;  /* 0x00000001d2cf7824 */ /* 0x000fe200078e02c8 */
[----:B------:R-:W-:Y:S02]  /*3fe0*/  SEL R202, R202, 0xffffffe0, !P1 ;  /* 0xffffffe0caca7807 */ /* 0x000fe40004800000 */
[----:B------:R-:W-:-:S02]  /*3ff0*/  CS2R R112, SRZ ;  /* 0x0000000000707805 */ /* 0x000fc4000001ff00 */
[----:B------:R-:W-:Y:S02]  /*4000*/  LOP3.LUT R218, R214, 0x8, RZ, 0xc0, !PT ;  /* 0x00000008d6da7812 */ /* 0x000fe400078ec0ff */
[----:B------:R-:W-:Y:S02]  /*4010*/  CS2R R106, SRZ ;  /* 0x00000000006a7805 */ /* 0x000fe4000001ff00 */
[----:B------:R-:W-:Y:S02]  /*4020*/  LOP3.LUT R212, R215, 0x200, RZ, 0xc0, !PT ;  /* 0x00000200d7d47812 */ /* 0x000fe400078ec0ff */
[----:B------:R-:W-:Y:S02]  /*4030*/  CS2R R104, SRZ ;  /* 0x0000000000687805 */ /* 0x000fe4000001ff00 */
[----:B------:R-:W-:Y:S02]  /*4040*/  LOP3.LUT R209, R209, 0x38, R213, 0xf8, !PT ;  /* 0x00000038d1d17812 */ /* 0x000fe400078ef8d5 */
        /* <DEDUP_REMOVED lines=34> */
[----:B------:R-:W-:Y:S01]  /*4270*/  VIADD R248, R248, 0xfffffffc ;  /* 0xfffffffcf8f87836 */ /* 0x000fe20000000000 */
[----:B------:R-:W-:Y:S01]  /*4280*/  LOP3.LUT P6, RZ, R214, 0x8, RZ, 0xc0, !PT ;  /* 0x00000008d6ff7812 */ /* 0x000fe200078cc0ff */
[----:B------:R-:W-:Y:S01]  /*4290*/  VIADD R205, R205, UR10 ;  /* 0x0000000acdcd7c36 */ /* 0x000fe20008000000 */
[----:B------:R-:W-:Y:S01]  /*42a0*/  SEL R216, R216, 0xffffffc0, !P0 ;  /* 0xffffffc0d8d87807 */ /* 0x000fe20004000000 */
[----:B------:R-:W-:Y:S01]  /*42b0*/  VIADD R204, R204, UR10 ;  /* 0x0000000acccc7c36 */ /* 0x000fe20008000000 */
[----:B------:R-:W-:Y:S01]  /*42c0*/  SEL R219, R219, 0xffffffc0, !P0 ;  /* 0xffffffc0dbdb7807 */ /* 0x000fe20004000000 */
[----:B------:R-:W-:Y:S01]  /*42d0*/  IMAD.IADD R201, R202, 0x1, R200 ;  /* 0x00000001cac97824 */ /* 0x000fe200078e02c8 */
[----:B------:R-:W-:Y:S01]  /*42e0*/  LOP3.LUT R212, R212, 0x400, R217, 0xf8, !PT ;  /* 0x00000400d4d47812 */ /* 0x000fe200078ef8d9 */
[----:B------:R-:W-:Y:S01]  /*42f0*/  IMAD.IADD R208, R202, 0x1, R207 ;  /* 0x00000001cad07824 */ /* 0x000fe200078e02cf */
[----:B------:R-:W1:Y:S01]  /*4300*/  LDCU UR8, c[0x0][0x440] ;  /* 0x00008800ff0877ac */ /* 0x000e620008000800 */
[----:B------:R-:W1:Y:S01]  /*4310*/  LDCU UR9, c[0x0][0x3e0] ;  /* 0x00007c00ff0977ac */ /* 0x000e620008000800 */
[----:B------:R-:W1:Y:S01]  /*4320*/  LDCU.U8 UR5, c[0x0][0x4f8] ;  /* 0x00009f00ff0577ac */ /* 0x000e620008000000 */
[----:B------:R-:W-:Y:S01]  /*4330*/  UIADD3 UR47, UPT, UPT, UR47, 0x80, -UR38 ;  /* 0x000000802f2f7890 */ /* 0x000fe2000fffe826 */
[----:B----4-:R-:W-:Y:S01]  /*4340*/  @P4 FMUL.FTZ R0, R9, R7 ;  /* 0x0000000709004220 */ /* 0x010fe20000410000 */
[----:B------:R-:W-:-:S02]  /*4350*/  VIADD R9, R2, 0x11 ;  /* 0x0000001102097836 */ /* 0x000fc40000000000 */
[----:B------:R-:W-:Y:S02]  /*4360*/  VIADD R7, R2, 0x10 ;  /* 0x0000001002077836 */ /* 0x000fe40000000000 */
[-C--:B------:R-:W-:Y:S01]  /*4370*/  FMUL.FTZ R8, R8, R0.reuse ;  /* 0x0000000008087220 */ /* 0x080fe20000410000 */
[----:B------:R-:W-:Y:S01]  /*4380*/  I2FP.F32.S32 R4, R9 ;  /* 0x0000000900047245 */ /* 0x000fe20000201400 */
[-C--:B------:R-:W-:Y:S01]  /*4390*/  FMUL.FTZ R9, R10, R0.reuse ;  /* 0x000000000a097220 */ /* 0x080fe20000410000 */
[----:B------:R-:W-:Y:S02]  /*43a0*/  VIADD R2, R2, 0x19 ;  /* 0x0000001902027836 */ /* 0x000fe40000000000 */
[----:B------:R-:W-:Y:S01]  /*43b0*/  FMUL.FTZ R6, R6, R0 ;  /* 0x0000000006067220 */ /* 0x000fe20000410000 */
[----:B------:R-:W-:Y:S01]  /*43c0*/  I2FP.F32.S32 R5, R7 ;  /* 0x0000000700057245 */ /* 0x000fe20000201400 */
[----:B------:R-:W-:Y:S01]  /*43d0*/  STL [R1+0x10], R9 ;  /* 0x0000100901007387 */ /* 0x000fe20000100800 */
[----:B------:R-:W-:-:S03]  /*43e0*/  I2FP.F32.S32 R2, R2 ;  /* 0x0000000200027245 */ /* 0x000fc60000201400 */
[----:B------:R-:W-:Y:S01]  /*43f0*/  STL [R1+0xc], R8 ;  /* 0x00000c0801007387 */ /* 0x000fe20000100800 */
[----:B---3--:R-:W-:-:S03]  /*4400*/  IADD3 R7, P5, P4, R12, UR14, R28 ;  /* 0x0000000e0c077c10 */ /* 0x008fc6000fcbe01c */
[----:B------:R3:W-:Y:S01]  /*4410*/  STL [R1+0x8], R6 ;  /* 0x0000080601007387 */ /* 0x0007e20000100800 */
[-C--:B------:R-:W-:Y:S01]  /*4420*/  FMUL.FTZ R5, R5, R0.reuse ;  /* 0x0000000005057220 */ /* 0x080fe20000410000 */
[-C--:B------:R-:W-:Y:S01]  /*4430*/  FMUL.FTZ R4, R4, R0.reuse ;  /* 0x0000000004047220 */ /* 0x080fe20000410000 */
[-C--:B------:R-:W-:Y:S01]  /*4440*/  FMUL.FTZ R252, R3, R0.reuse ;  /* 0x0000000003fc7220 */ /* 0x080fe20000410000 */
[-C--:B------:R-:W-:Y:S01]  /*4450*/  FMUL.FTZ R251, R14, R0.reuse ;  /* 0x000000000efb7220 */ /* 0x080fe20000410000 */
[----:B------:R-:W-:Y:S01]  /*4460*/  FMUL.FTZ R250, R2, R0 ;  /* 0x0000000002fa7220 */ /* 0x000fe20000410000 */
[----:B------:R-:W-:Y:S01]  /*4470*/  IADD3.X R0, PT, PT, R13, UR13, RZ, P5, P4 ;  /* 0x0000000d0d007c10 */ /* 0x000fe2000afe84ff */
[----:B------:R4:W-:Y:S01]  /*4480*/  STL [R1+0x4], R5 ;  /* 0x0000040501007387 */ /* 0x0009e20000100800 */
[----:B------:R-:W-:Y:S01]  /*4490*/  SHF.R.U32.HI R2, RZ, 0x3, R214 ;  /* 0x00000003ff027819 */ /* 0x000fe200000116d6 */
[----:B------:R-:W5:Y:S02]  /*44a0*/  LDCU UR13, c[0x0][0x590] ;  /* 0x0000b200ff0d77ac */ /* 0x000f640008000800 */
[----:B------:R-:W-:Y:S04]  /*44b0*/  STL [R1], R4 ;  /* 0x0000000401007387 */ /* 0x000fe80000100800 */
[----:B------:R1:W-:Y:S01]  /*44c0*/  STL [R1+0x2c], R0 ;  /* 0x00002c0001007387 */ /* 0x0003e20000100800 */
[----:B---3--:R-:W-:-:S05]  /*44d0*/  IMAD.MOV.U32 R6, RZ, RZ, 0x10 ;  /* 0x00000010ff067424 */ /* 0x008fca00078e00ff */
[----:B------:R-:W-:Y:S01]  /*44e0*/  SEL R8, R6, 0xfffffff0, !P0 ;  /* 0xfffffff006087807 */ /* 0x000fe20004000000 */
[----:B------:R-:W-:-:S04]  /*44f0*/  IMAD.WIDE.U32 R6, R7, -0x2daee0ad, RZ ;  /* 0xd2511f5307067825 */ /* 0x000fc800078e00ff */
[C---:B----4-:R-:W-:Y:S01]  /*4500*/  IMAD.SHL.U32 R5, R214.reuse, 0x2, RZ ;  /* 0x00000002d6057824 */ /* 0x050fe200078e00ff */
[----:B------:R3:W-:Y:S04]  /*4510*/  STL.64 [R1+0x18], R6 ;  /* 0x0000180601007387 */ /* 0x0007e80000100a00 */
[----:B-1----:R-:W-:Y:S01]  /*4520*/  LOP3.LUT R0, R5, 0x20, RZ, 0xc0, !PT ;  /* 0x0000002005007812 */ /* 0x002fe200078ec0ff */
[----:B------:R-:W-:Y:S01]  /*4530*/  IMAD.SHL.U32 R3, R214, 0x10, RZ ;  /* 0x00000010d6037824 */ /* 0x000fe200078e00ff */
[----:B--2---:R-:W-:Y:S02]  /*4540*/  R2UR UR60, R16 ;  /* 0x00000000103c72ca */ /* 0x004fe400000e0000 */
[----:B------:R-:W-:Y:S02]  /*4550*/  LOP3.LUT R0, R0, 0x18, R2, 0xf8, !PT ;  /* 0x0000001800007812 */ /* 0x000fe400078ef802 */
[----:B------:R-:W-:-:S02]  /*4560*/  R2UR UR61, R17 ;  /* 0x00000000113d72ca */ /* 0x000fc400000e0000 */
[----:B------:R-:W-:Y:S02]  /*4570*/  LOP3.LUT R0, R0, 0x1c0, R215, 0xf8, !PT ;  /* 0x000001c000007812 */ /* 0x000fe400078ef8d7 */
[----:B------:R-:W-:Y:S02]  /*4580*/  LOP3.LUT R3, R3, 0x1c0, RZ, 0xc0, !PT ;  /* 0x000001c003037812 */ /* 0x000fe400078ec0ff */
[----:B------:R-:W-:Y:S02]  /*4590*/  LOP3.LUT R2, R5, 0x7006, R217, 0xc8, !PT ;  /* 0x0000700605027812 */ /* 0x000fe400078ec8d9 */
[----:B------:R-:W-:Y:S02]  /*45a0*/  LOP3.LUT R4, R217, 0x7a00, RZ, 0xc0, !PT ;  /* 0x00007a00d9047812 */ /* 0x000fe400078ec0ff */
[----:B------:R-:W-:Y:S02]  /*45b0*/  LOP3.LUT R0, R0, 0x38, R213, 0x78, !PT ;  /* 0x0000003800007812 */ /* 0x000fe400078e78d5 */
[----:B------:R-:W-:-:S02]  /*45c0*/  LOP3.LUT R3, R3, 0x38, R5, 0xf8, !PT ;  /* 0x0000003803037812 */ /* 0x000fc400078ef805 */
[----:B------:R-:W-:Y:S02]  /*45d0*/  LOP3.LUT R3, R2, 0x400, R217, 0xf8, !PT ;  /* 0x0000040002037812 */ /* 0x000fe400078ef8d9 */
[----:B------:R-:W-:Y:S02]  /*45e0*/  LOP3.LUT P5, RZ, R214, 0x2, RZ, 0xc0, !PT ;  /* 0x00000002d6ff7812 */ /* 0x000fe400078ac0ff */
[----:B------:R-:W-:Y:S02]  /*45f0*/  LOP3.LUT R2, R4, R209, R218, 0xf6, !PT ;  /* 0x000000d104027212 */ /* 0x000fe400078ef6da */
[----:B------:R-:W-:Y:S01]  /*4600*/  LOP3.LUT R211, R0, 0x200, R215, 0xf8, !PT ;  /* 0x0000020000d37812 */ /* 0x000fe200078ef8d7 */
[----:B-----5:R-:W-:Y:S02]  /*4610*/  USHF.L.U32 UR13, UR13, 0x6, URZ ;  /* 0x000000060d0d7899 */ /* 0x020fe400080006ff */
[----:B------:R-:W-:Y:S02]  /*4620*/  UIADD3 UR51, UPT, UPT, UR60, -0x61c88647, URZ ;  /* 0x9e3779b93c337890 */ /* 0x000fe4000fffe0ff */
[----:B------:R-:W-:-:S02]  /*4630*/  UIADD3 UR49, UPT, UPT, UR61, -0x4498517b, URZ ;  /* 0xbb67ae853d317890 */ /* 0x000fc4000fffe0ff */
[----:B------:R-:W-:Y:S02]  /*4640*/  UIADD3 UR43, UPT, UPT, UR60, 0x3c6ef372, URZ ;  /* 0x3c6ef3723c2b7890 */ /* 0x000fe4000fffe0ff */
[----:B------:R-:W-:Y:S02]  /*4650*/  UIADD3 UR40, UPT, UPT, UR61, 0x76cf5d0a, URZ ;  /* 0x76cf5d0a3d287890 */ /* 0x000fe4000fffe0ff */
[----:B------:R-:W-:Y:S02]  /*4660*/  UIADD3 UR24, UPT, UPT, UR60, -0x255992d5, URZ ;  /* 0xdaa66d2b3c187890 */ /* 0x000fe4000fffe0ff */
[----:B------:R-:W-:Y:S02]  /*4670*/  UIADD3 UR17, UPT, UPT, UR61, 0x32370b8f, URZ ;  /* 0x32370b8f3d117890 */ /* 0x000fe4000fffe0ff */
[----:B------:R-:W-:Y:S02]  /*4680*/  UIADD3 UR15, UPT, UPT, UR60, 0x78dde6e4, URZ ;  /* 0x78dde6e43c0f7890 */ /* 0x000fe4000fffe0ff */
[----:B------:R-:W-:-:S02]  /*4690*/  UIADD3 UR14, UPT, UPT, UR61, -0x126145ec, URZ ;  /* 0xed9eba143d0e7890 */ /* 0x000fc4000fffe0ff */
[----:B------:R-:W-:Y:S02]  /*46a0*/  UIADD3 UR59, UPT, UPT, UR60, 0x1715609d, URZ ;  /* 0x1715609d3c3b7890 */ /* 0x000fe4000fffe0ff */
[----:B------:R-:W-:Y:S02]  /*46b0*/  UIADD3 UR58, UPT, UPT, UR61, -0x56f99767, URZ ;  /* 0xa90668993d3a7890 */ /* 0x000fe4000fffe0ff */
[----:B------:R-:W-:Y:S02]  /*46c0*/  UIADD3 UR55, UPT, UPT, UR60, -0x4ab325aa, URZ ;  /* 0xb54cda563c377890 */ /* 0x000fe4000fffe0ff */
[----:B---3--:R-:W-:-:S12]  /*46d0*/  UIADD3 UR54, UPT, UPT, UR61, 0x646e171e, URZ ;  /* 0x646e171e3d367890 */ /* 0x008fd8000fffe0ff */
.L_x_1115:
[----:B------:R-:W0:Y:S01]  /*46e0*/  LDGDEPBAR ;  /* 0x00000000000079af */ /* 0x000e220000000000 */
[C---:B------:R-:W-:Y:S01]  /*46f0*/  IMAD.IADD R0, R205.reuse, 0x1, R202 ;  /* 0x00000001cd007824 */ /* 0x040fe200078e02ca */
[----:B------:R-:W-:Y:S01]  /*4700*/  SHF.R.U32.HI R223, RZ, 0x6, R214 ;  /* 0x00000006ffdf7819 */ /* 0x000fe200000116d6 */
[----:B------:R-:W-:Y:S05]  /*4710*/  IMAD.IADD R3, R205, 0x1, R210 ;  /* 0x00000001cd037824 */ /* 0x000fea00078e02d2 */
[----:B------:R-:W2:Y:S01]  /*4720*/  LDL R222, [R1+0x2c] ;  /* 0x00002c0001de7983 */ /* 0x000ea20000100800 */
[----:B------:R-:W-:Y:S01]  /*4730*/  USHF.L.U32 UR52, UR42, 0x7, URZ ;  /* 0x000000072a347899 */ /* 0x000fe200080006ff */
[----:B------:R-:W-:Y:S01]  /*4740*/  IMAD.SHL.U32 R237, R214, 0x2, RZ ;  /* 0x00000002d6ed7824 */ /* 0x000fe200078e00ff */
[----:B------:R-:W-:Y:S01]  /*4750*/  UIADD3 UR36, UPT, UPT, UR36, -0x40, URZ ;  /* 0xffffffc024247890 */ /* 0x000fe2000fffe0ff */
[----:B------:R-:W-:Y:S01]  /*4760*/  IMAD.IADD R2, R202, 0x1, R3 ;  /* 0x00000001ca027824 */ /* 0x000fe200078e0203 */
[----:B------:R-:W3:Y:S01]  /*4770*/  LDL.64 R220, [R1+0x18] ;  /* 0x0000180001dc7983 */ /* 0x000ee20000100a00 */
[----:B------:R-:W-:Y:S02]  /*4780*/  UIADD3 UR10, UPT, UPT, UR52, 0x80, URZ ;  /* 0x00000080340a7890 */ /* 0x000fe4000fffe0ff */
[----:B------:R-:W-:Y:S02]  /*4790*/  UISETP.GE.AND UP0, UPT, UR36, UR47, UPT ;  /* 0x0000002f2400728c */ /* 0x000fe4000bf06270 */
        /* <DEDUP_REMOVED lines=9> */
[----:B------:R-:W5:Y:S08]  /*4830*/  LDSM.16.M88.4 R164, [R200+0xc800] ;  /* 0x00c80000c8a4783b */ /* 0x000f700000000200 */
[----:B------:R-:W-:Y:S08]  /*4840*/  LDSM.16.M88.4 R168, [R0] ;  /* 0x0000000000a8783b */ /* 0x000ff00000000200 */
[----:B------:R-:W5:Y:S01]  /*4850*/  LDSM.16.M88.4 R172, [R201+0xc000] ;  /* 0x00c00000c9ac783b */ /* 0x000f620000000200 */
        /* <DEDUP_REMOVED lines=8> */
[-C--:B-----5:R-:W-:Y:S07]  /*48e0*/  HMMA.16816.F32.BF16 R20, R32, R164.reuse, RZ ;  /* 0x000000a42014723c */ /* 0x0a0fee00000418ff */
[----:B------:R-:W5:Y:S01]  /*48f0*/  LDSM.16.M88.4 R192, [R3+0x1000] ;  /* 0x0010000003c0783b */ /* 0x000f620000000200 */
[C---:B------:R-:W-:Y:S07]  /*4900*/  HMMA.16816.F32.BF16 R24, R28.reuse, R164, RZ ;  /* 0x000000a41c18723c */ /* 0x040fee00000418ff */
[----:B------:R-:W5:Y:S01]  /*4910*/  LDSM.16.M88.4 R196, [R207+0xc800] ;  /* 0x00c80000cfc4783b */ /* 0x000f620000000200 */
[-C--:B------:R-:W-:Y:S08]  /*4920*/  HMMA.16816.F32.BF16 R28, R28, R166.reuse, RZ ;  /* 0x000000a61c1c723c */ /* 0x080ff000000418ff */
[----:B------:R-:W-:Y:S01]  /*4930*/  HMMA.16816.F32.BF16 R32, R32, R166, RZ ;  /* 0x000000a62020723c */ /* 0x000fe200000418ff */
[----:B------:R-:W-:Y:S07]  /*4940*/  LDSM.16.M88.4 R164, [R2] ;  /* 0x0000000002a4783b */ /* 0x000fee0000000200 */
        /* <DEDUP_REMOVED lines=8> */
[----:B------:R-:W4:Y:S07]  /*49d0*/  LDSM.16.M88.4 R176, [R2+0x1000] ;  /* 0x0010000002b0783b */ /* 0x000f2e0000000200 */
[----:B------:R-:W-:Y:S01]  /*49e0*/  HMMA.16816.F32.BF16 R32, R168, R182, R32 ;  /* 0x000000b6a820723c */ /* 0x000fe20000041820 */
[----:B------:R-:W4:Y:S07]  /*49f0*/  LDSM.16.M88.4 R168, [R208+0xc800] ;  /* 0x00c80000d0a8783b */ /* 0x000f2e0000000200 */
[-C--:B------:R-:W-:Y:S01]  /*4a00*/  HMMA.16816.F32.BF16 R4, R184, R188.reuse, R4 ;  /* 0x000000bcb804723c */ /* 0x080fe20000041804 */
[----:B------:R-:W-:Y:S07]  /*4a10*/  LDSM.16.M88.4 R180, [R205+0x2000] ;  /* 0x00200000cdb4783b */ /* 0x000fee0000000200 */
[C---:B-----5:R-:W-:Y:S08]  /*4a20*/  HMMA.16816.F32.BF16 R8, R192.reuse, R188, R8 ;  /* 0x000000bcc008723c */ /* 0x060ff00000041808 */
[-C--:B------:R-:W-:Y:S08]  /*4a30*/  HMMA.16816.F32.BF16 R12, R192, R190.reuse, R12 ;  /* 0x000000bec00c723c */ /* 0x080ff0000004180c */
[C---:B------:R-:W-:Y:S01]  /*4a40*/  HMMA.16816.F32.BF16 R16, R184.reuse, R190, R16 ;  /* 0x000000beb810723c */ /* 0x040fe20000041810 */
[----:B------:R-:W5:Y:S07]  /*4a50*/  LDSM.16.M88.4 R188, [R200+0x10000] ;  /* 0x01000000c8bc783b */ /* 0x000f6e0000000200 */
[-C--:B------:R-:W-:Y:S08]  /*4a60*/  HMMA.16816.F32.BF16 R20, R184, R196.reuse, R20 ;  /* 0x000000c4b814723c */ /* 0x080ff00000041814 */
[C---:B------:R-:W-:Y:S08]  /*4a70*/  HMMA.16816.F32.BF16 R24, R192.reuse, R196, R24 ;  /* 0x000000c4c018723c */ /* 0x040ff00000041818 */
[-C--:B------:R-:W-:Y:S01]  /*4a80*/  HMMA.16816.F32.BF16 R28, R192, R198.reuse, R28 ;  /* 0x000000c6c01c723c */ /* 0x080fe2000004181c */
[----:B------:R-:W2:Y:S07]  /*4a90*/  LDSM.16.M88.4 R192, [R205+0x3000] ;  /* 0x00300000cdc0783b */ /* 0x000eae0000000200 */
[----:B------:R-:W-:Y:S01]  /*4aa0*/  HMMA.16816.F32.BF16 R32, R184, R198, R32 ;  /* 0x000000c6b820723c */ /* 0x000fe20000041820 */
[----:B------:R-:W-:Y:S07]  /*4ab0*/  LDSM.16.M88.4 R184, [R201+0x10800] ;  /* 0x01080000c9b8783b */ /* 0x000fee0000000200 */
[-C--:B-1----:R-:W-:Y:S01]  /*4ac0*/  HMMA.16816.F32.BF16 R4, R164, R172.reuse, R4 ;  /* 0x000000aca404723c */ /* 0x082fe20000041804 */
[----:B------:R-:W-:Y:S07]  /*4ad0*/  LDSM.16.M88.4 R196, [R3+0x2000] ;  /* 0x0020000003c4783b */ /* 0x000fee0000000200 */
[C---:B----4-:R-:W-:Y:S08]  /*4ae0*/  HMMA.16816.F32.BF16 R8, R176.reuse, R172, R8 ;  /* 0x000000acb008723c */ /* 0x050ff00000041808 */
[-C--:B------:R-:W-:Y:S08]  /*4af0*/  HMMA.16816.F32.BF16 R12, R176, R174.reuse, R12 ;  /* 0x000000aeb00c723c */ /* 0x080ff0000004180c */
[C---:B------:R-:W-:Y:S01]  /*4b00*/  HMMA.16816.F32.BF16 R16, R164.reuse, R174, R16 ;  /* 0x000000aea410723c */ /* 0x040fe20000041810 */
[----:B------:R-:W1:Y:S07]  /*4b10*/  LDSM.16.M88.4 R172, [R200+0x10800] ;  /* 0x01080000c8ac783b */ /* 0x000e6e0000000200 */
[-C--:B------:R-:W-:Y:S08]  /*4b20*/  HMMA.16816.F32.BF16 R20, R164, R168.reuse, R20 ;  /* 0x000000a8a414723c */ /* 0x080ff00000041814 */
[C---:B------:R-:W-:Y:S08]  /*4b30*/  HMMA.16816.F32.BF16 R24, R176.reuse, R168, R24 ;  /* 0x000000a8b018723c */ /* 0x040ff00000041818 */
[-C--:B------:R-:W-:Y:S01]  /*4b40*/  HMMA.16816.F32.BF16 R28, R176, R170.reuse, R28 ;  /* 0x000000aab01c723c */ /* 0x080fe2000004181c */
[----:B------:R-:W-:Y:S07]  /*4b50*/  LDSM.16.M88.4 R176, [R0+0x3000] ;  /* 0x0030000000b0783b */ /* 0x000fee0000000200 */
[----:B------:R-:W-:Y:S01]  /*4b60*/  HMMA.16816.F32.BF16 R32, R164, R170, R32 ;  /* 0x000000aaa420723c */ /* 0x000fe20000041820 */
[----:B------:R4:W-:Y:S07]  /*4b70*/  LDSM.16.M88.4 R164, [R0+0x2000] ;  /* 0x0020000000a4783b */ /* 0x0009ee0000000200 */
[-C--:B-----5:R-:W-:Y:S01]  /*4b80*/  HMMA.16816.F32.BF16 R4, R180, R188.reuse, R4 ;  /* 0x000000bcb404723c */ /* 0x0a0fe20000041804 */
[----:B------:R-:W5:Y:S07]  /*4b90*/  LDSM.16.M88.4 R168, [R201+0x10000] ;  /* 0x01000000c9a8783b */ /* 0x000f6e0000000200 */
[C---:B--2---:R-:W-:Y:S01]  /*4ba0*/  HMMA.16816.F32.BF16 R8, R192.reuse, R188, R8 ;  /* 0x000000bcc008723c */ /* 0x044fe20000041808 */
[----:B------:R-:W2:Y:S07]  /*4bb0*/  LDSM.16.M88.4 R200, [R207+0x10000] ;  /* 0x01000000cfc8783b */ /* 0x000eae0000000200 */
[-C--:B------:R-:W-:Y:S01]  /*4bc0*/  HMMA.16816.F32.BF16 R12, R192, R190.reuse, R12 ;  /* 0x000000bec00c723c */ /* 0x080fe2000004180c */
[----:B----4-:R-:W-:Y:S04]  /*4bd0*/  IMAD.U32 R0, RZ, RZ, UR42 ;  /* 0x0000002aff007e24 */ /* 0x010fe8000f8e00ff */
[----:B------:R-:W-:Y:S03]  /*4be0*/  IMAD R0, R0, 0x4, R223 ;  /* 0x0000000400007824 */ /* 0x000fe600078e02df */
[C---:B------:R-:W-:Y:S01]  /*4bf0*/  HMMA.16816.F32.BF16 R16, R180.reuse, R190, R16 ;  /* 0x000000beb410723c */ /* 0x040fe20000041810 */
[----:B------:R-:W4:Y:S03]  /*4c00*/  LDSM.16.M88.4 R188, [R3+0x3000] ;  /* 0x0030000003bc783b */ /* 0x000f260000000200 */
[----:B---3--:R-:W-:Y:S04]  /*4c10*/  LOP3.LUT R0, R0, UR61, R221, 0x96, !PT ;  /* 0x0000003d00007c12 */ /* 0x008fe8000f8e96dd */
[-C--:B-1----:R-:W-:Y:S08]  /*4c20*/  HMMA.16816.F32.BF16 R20, R180, R172.reuse, R20 ;  /* 0x000000acb414723c */ /* 0x082ff00000041814 */
[C---:B------:R-:W-:Y:S08]  /*4c30*/  HMMA.16816.F32.BF16 R24, R192.reuse, R172, R24 ;  /* 0x000000acc018723c */ /* 0x040ff00000041818 */
[-C--:B------:R-:W-:Y:S08]  /*4c40*/  HMMA.16816.F32.BF16 R28, R192, R174.reuse, R28 ;  /* 0x000000aec01c723c */ /* 0x080ff0000004181c */
[----:B------:R-:W-:Y:S01]  /*4c50*/  HMMA.16816.F32.BF16 R32, R180, R174, R32 ;  /* 0x000000aeb420723c */ /* 0x000fe20000041820 */
[----:B------:R-:W1:Y:S03]  /*4c60*/  LDSM.16.M88.4 R172, [R207+0x10800] ;  /* 0x01080000cfac783b */ /* 0x000e660000000200 */
[----:B------:R-:W-:Y:S04]  /*4c70*/  IMAD.WIDE.U32 R180, R248, -0x326172a9, RZ ;  /* 0xcd9e8d57f8b47825 */ /* 0x000fe800078e00ff */
[-C--:B-----5:R-:W-:Y:S08]  /*4c80*/  HMMA.16816.F32.BF16 R4, R164, R168.reuse, R4 ;  /* 0x000000a8a404723c */ /* 0x0a0ff00000041804 */
[C---:B------:R-:W-:Y:S08]  /*4c90*/  HMMA.16816.F32.BF16 R8, R176.reuse, R168, R8 ;  /* 0x000000a8b008723c */ /* 0x040ff00000041808 */
[-C--:B------:R-:W-:Y:S08]  /*4ca0*/  HMMA.16816.F32.BF16 R12, R176, R170.reuse, R12 ;  /* 0x000000aab00c723c */ /* 0x080ff0000004180c */
[C---:B------:R-:W-:Y:S01]  /*4cb0*/  HMMA.16816.F32.BF16 R16, R164.reuse, R170, R16 ;  /* 0x000000aaa410723c */ /* 0x040fe20000041810 */
[----:B------:R-:W-:Y:S07]  /*4cc0*/  LDSM.16.M88.4 R168, [R208+0x10000] ;  /* 0x01000000d0a8783b */ /* 0x000fee0000000200 */
[-C--:B------:R-:W-:Y:S08]  /*4cd0*/  HMMA.16816.F32.BF16 R20, R164, R184.reuse, R20 ;  /* 0x000000b8a414723c */ /* 0x080ff00000041814 */
[C---:B------:R-:W-:Y:S04]  /*4ce0*/  HMMA.16816.F32.BF16 R24, R176.reuse, R184, R24 ;  /* 0x000000b8b018723c */ /* 0x040fe80000041818 */
[----:B------:R-:W-:Y:S04]  /*4cf0*/  LOP3.LUT R184, R222, UR60, R181, 0x96, !PT ;  /* 0x0000003cdeb87c12 */ /* 0x000fe8000f8e96b5 */
[-C--:B------:R-:W-:Y:S01]  /*4d00*/  HMMA.16816.F32.BF16 R28, R176, R186.reuse, R28 ;  /* 0x000000bab01c723c */ /* 0x080fe2000004181c */
[----:B------:R-:W-:Y:S02]  /*4d10*/  LDSM.16.M88.4 R176, [R2+0x3000] ;  /* 0x0030000002b0783b */ /* 0x000fe40000000200 */
[----:B------:R-:W-:Y:S05]  /*4d20*/  IMAD.WIDE.U32 R184, R184, -0x2daee0ad, RZ ;  /* 0xd2511f53b8b87825 */ /* 0x000fea00078e00ff */
[----:B------:R-:W-:Y:S01]  /*4d30*/  HMMA.16816.F32.BF16 R32, R164, R186, R32 ;  /* 0x000000baa420723c */ /* 0x000fe20000041820 */
[----:B------:R3:W5:Y:S07]  /*4d40*/  LDSM.16.M88.4 R164, [R2+0x2000] ;  /* 0x0020000002a4783b */ /* 0x00076e0000000200 */
[-C--:B--2---:R-:W-:Y:S01]  /*4d50*/  HMMA.16816.F32.BF16 R4, R196, R200.reuse, R4 ;  /* 0x000000c8c404723c */ /* 0x084fe20000041804 */
[----:B------:R-:W2:Y:S07]  /*4d60*/  LDL R186, [R1+0x14] ;  /* 0x0000140001ba7983 */ /* 0x000eae0000100800 */
[C---:B----4-:R-:W-:Y:S04]  /*4d70*/  HMMA.16816.F32.BF16 R8, R188.reuse, R200, R8 ;  /* 0x000000c8bc08723c */ /* 0x050fe80000041808 */
[----:B------:R-:W-:Y:S04]  /*4d80*/  IMAD.SHL.U32 R201, R214, 0x2, RZ ;  /* 0x00000002d6c97824 */ /* 0x000fe800078e00ff */
[-C--:B------:R-:W-:Y:S03]  /*4d90*/  HMMA.16816.F32.BF16 R12, R188, R202.reuse, R12 ;  /* 0x000000cabc0c723c */ /* 0x080fe6000004180c */
[----:B---3--:R-:W-:Y:S05]  /*4da0*/  IMAD.WIDE.U32 R2, R0, -0x326172a9, RZ ;  /* 0xcd9e8d5700027825 */ /* 0x008fea00078e00ff */
[C---:B------:R-:W-:Y:S04]  /*4db0*/  HMMA.16816.F32.BF16 R16, R196.reuse, R202, R16 ;  /* 0x000000cac410723c */ /* 0x040fe80000041810 */
[----:B------:R-:W-:Y:S04]  /*4dc0*/  LOP3.LUT R180, R180, UR51, R3, 0x96, !PT ;  /* 0x00000033b4b47c12 */ /* 0x000fe8000f8e9603 */
[-C--:B-1----:R-:W-:Y:S03]  /*4dd0*/  HMMA.16816.F32.BF16 R20, R196, R172.reuse, R20 ;  /* 0x000000acc414723c */ /* 0x082fe60000041814 */
[----:B------:R-:W-:Y:S05]  /*4de0*/  IMAD.WIDE.U32 R180, R180, -0x2daee0ad, RZ ;  /* 0xd2511f53b4b47825 */ /* 0x000fea00078e00ff */
[C---:B------:R-:W-:Y:S04]  /*4df0*/  HMMA.16816.F32.BF16 R24, R188.reuse, R172, R24 ;  /* 0x000000acbc18723c */ /* 0x040fe80000041818 */
[----:B------:R-:W-:Y:S04]  /*4e00*/  VIADD R172, R248, 0x2 ;  /* 0x00000002f8ac7836 */ /* 0x000fe80000000000 */
[-C--:B------:R-:W-:Y:S03]  /*4e10*/  HMMA.16816.F32.BF16 R28, R188, R174.reuse, R28 ;  /* 0x000000aebc1c723c */ /* 0x080fe6000004181c */
[----:B------:R-:W-:Y:S01]  /*4e20*/  LOP3.LUT R188, R184, UR40, R181, 0x96, !PT ;  /* 0x00000028b8bc7c12 */ /* 0x000fe2000f8e96b5 */
[----:B------:R-:W-:Y:S04]  /*4e30*/  IMAD.WIDE.U32 R172, R172, -0x326172a9, RZ ;  /* 0xcd9e8d57acac7825 */ /* 0x000fe800078e00ff */
[----:B------:R-:W-:Y:S01]  /*4e40*/  HMMA.16816.F32.BF16 R32, R196, R174, R32 ;  /* 0x000000aec420723c */ /* 0x000fe20000041820 */
[----:B------:R-:W3:Y:S03]  /*4e50*/  LDL R198, [R1+0x28] ;  /* 0x0000280001c67983 */ /* 0x000ee60000100800 */
[----:B------:R-:W-:Y:S01]  /*4e60*/  LOP3.LUT R182, R222, UR60, R173, 0x96, !PT ;  /* 0x0000003cdeb67c12 */ /* 0x000fe2000f8e96ad */
[----:B------:R-:W4:Y:S01]  /*4e70*/  LDL R199, [R1+0x10] ;  /* 0x0000100001c77983 */ /* 0x000f220000100800 */
[----:B------:R-:W-:Y:S01]  /*4e80*/  LOP3.LUT R174, R220, UR49, R185, 0x96, !PT ;  /* 0x00000031dcae7c12 */ /* 0x000fe2000f8e96b9 */
[----:B------:R-:W-:Y:S01]  /*4e90*/  IMAD.WIDE.U32 R188, R188, -0x326172a9, RZ ;  /* 0xcd9e8d57bcbc7825 */ /* 0x000fe200078e00ff */
[-C--:B-----5:R-:W-:Y:S01]  /*4ea0*/  HMMA.16816.F32.BF16 R4, R164, R168.reuse, R4 ;  /* 0x000000a8a404723c */ /* 0x0a0fe20000041804 */
[----:B------:R-:W5:Y:S04]  /*4eb0*/  LDL R196, [R1+0x20] ;  /* 0x0000200001c47983 */ /* 0x000f680000100800 */
[----:B------:R-:W5:Y:S01]  /*4ec0*/  LDL R197, [R1+0x24] ;  /* 0x0000240001c57983 */ /* 0x000f620000100800 */
[----:B------:R-:W-:Y:S01]  /*4ed0*/  IMAD.WIDE.U32 R182, R182, -0x2daee0ad, RZ ;  /* 0xd2511f53b6b67825 */ /* 0x000fe200078e00ff */
[----:B------:R-:W-:Y:S01]  /*4ee0*/  LOP3.LUT R172, R172, UR51, R3, 0x96, !PT ;  /* 0x00000033acac7c12 */ /* 0x000fe2000f8e9603 */
[C---:B------:R-:W-:Y:S04]  /*4ef0*/  HMMA.16816.F32.BF16 R8, R176.reuse, R168, R8 ;  /* 0x000000a8b008723c */ /* 0x040fe80000041808 */
[----:B------:R-:W-:Y:S01]  /*4f00*/  LOP3.LUT R0, R220, UR49, R183, 0x96, !PT ;  /* 0x00000031dc007c12 */ /* 0x000fe2000f8e96b7 */
[----:B------:R-:W-:Y:S03]  /*4f10*/  IMAD.WIDE.U32 R174, R174, -0x326172a9, RZ ;  /* 0xcd9e8d57aeae7825 */ /* 0x000fe600078e00ff */
[-C--:B------:R-:W-:Y:S03]  /*4f20*/  HMMA.16816.F32.BF16 R12, R176, R170.reuse, R12 ;  /* 0x000000aab00c723c */ /* 0x080fe6000004180c */
[----:B------:R-:W-:Y:S01]  /*4f30*/  LOP3.LUT R192, R2, UR43, R175, 0x96, !PT ;  /* 0x0000002b02c07c12 */ /* 0x000fe2000f8e96af */
[----:B------:R-:W-:Y:S04]  /*4f40*/  IMAD.WIDE.U32 R168, R0, -0x326172a9, RZ ;  /* 0xcd9e8d5700a87825 */ /* 0x000fe800078e00ff */
[----:B------:R-:W-:Y:S01]  /*4f50*/  IMAD.WIDE.U32 R192, R192, -0x2daee0ad, RZ ;  /* 0xd2511f53c0c07825 */ /* 0x000fe200078e00ff */
[----:B------:R-:W-:Y:S01]  /*4f60*/  LOP3.LUT R194, R2, UR43, R169, 0x96, !PT ;  /* 0x0000002b02c27c12 */ /* 0x000fe2000f8e96a9 */
[C---:B------:R-:W-:Y:S04]  /*4f70*/  HMMA.16816.F32.BF16 R16, R164.reuse, R170, R16 ;  /* 0x000000aaa410723c */ /* 0x040fe80000041810 */
[----:B------:R-:W-:Y:S01]  /*4f80*/  LOP3.LUT R187, R180, UR17, R193, 0x96, !PT ;  /* 0x00000011b4bb7c12 */ /* 0x000fe2000f8e96c1 */
[----:B------:R-:W-:Y:S01]  /*4f90*/  IMAD.WIDE.U32 R172, R172, -0x2daee0ad, RZ ;  /* 0xd2511f53acac7825 */ /* 0x000fe200078e00ff */
[----:B------:R-:W-:Y:S02]  /*4fa0*/  LOP3.LUT R193, R174, UR24, R189, 0x96, !PT ;  /* 0x00000018aec17c12 */ /* 0x000fe4000f8e96bd */
[----:B------:R-:W-:Y:S01]  /*4fb0*/  @!P1 VIMNMX R2, PT, PT, R239, UR38, PT ;  /* 0x00000026ef029c48 */ /* 0x000fe2000bfe0100 */
[----:B------:R-:W-:Y:S01]  /*4fc0*/  IMAD.WIDE.U32 R194, R194, -0x2daee0ad, RZ ;  /* 0xd2511f53c2c27825 */ /* 0x000fe200078e00ff */
[----:B------:R-:W-:Y:S03]  /*4fd0*/  LOP3.LUT R190, R182, UR40, R173, 0x96, !PT ;  /* 0x00000028b6be7c12 */ /* 0x000fe6000f8e96ad */
[C---:B------:R-:W-:Y:S01]  /*4fe0*/  FADD.FTZ R180, R251.reuse, R4 ;  /* 0x00000004fbb47221 */ /* 0x040fe20000010000 */
[C---:B------:R-:W-:Y:S01]  /*4ff0*/  FADD.FTZ R174, R251.reuse, R6 ;  /* 0x00000006fbae7221 */ /* 0x040fe20000010000 */
[----:B------:R-:W-:Y:S01]  /*5000*/  LOP3.LUT R189, R172, UR17, R195, 0x96, !PT ;  /* 0x00000011acbd7c12 */ /* 0x000fe2000f8e96c3 */
[C---:B------:R-:W-:Y:S01]  /*5010*/  FADD.FTZ R182, R251.reuse, R10 ;  /* 0x0000000afbb67221 */ /* 0x040fe20000010000 */
[----:B------:R-:W-:Y:S04]  /*5020*/  IMAD.WIDE.U32 R190, R190, -0x326172a9, RZ ;  /* 0xcd9e8d57bebe7825 */ /* 0x000fe800078e00ff */
[----:B------:R-:W-:Y:S01]  /*5030*/  FADD.FTZ R175, R251, R8 ;  /* 0x00000008fbaf7221 */ /* 0x000fe20000010000 */
[----:B------:R-:W-:Y:S01]  /*5040*/  @!P1 IMAD.SHL.U32 R0, R214, 0x2, RZ ;  /* 0x00000002d6009824 */ /* 0x000fe200078e00ff */
[----:B------:R-:W-:Y:S04]  /*5050*/  LOP3.LUT R191, R168, UR24, R191, 0x96, !PT ;  /* 0x00000018a8bf7c12 */ /* 0x000fe8000f8e96bf */
[----:B------:R-:W-:Y:S04]  /*5060*/  @!P1 LOP3.LUT R0, R0, 0x6, RZ, 0xc0, !PT ;  /* 0x0000000600009812 */ /* 0x000fe800078ec0ff */
[----:B------:R-:W-:Y:S02]  /*5070*/  @!P1 LOP3.LUT R0, R0, 0x1e0, R206, 0xf8, !PT ;  /* 0x000001e000009812 */ /* 0x000fe400078ef8ce */
[----:B------:R-:W-:Y:S03]  /*5080*/  SHF.R.U32.HI R206, RZ, 0x1, R214 ;  /* 0x00000001ffce7819 */ /* 0x000fe600000116d6 */
[----:B------:R-:W-:Y:S04]  /*5090*/  @!P1 VIADD R0, R0, UR52 ;  /* 0x0000003400009c36 */ /* 0x000fe80008000000 */
[C---:B------:R-:W-:Y:S02]  /*50a0*/  @!P1 VIADD R170, R0.reuse, 0x1 ;  /* 0x0000000100aa9836 */ /* 0x040fe40000000000 */
[----:B------:R-:W-:Y:S02]  /*50b0*/  @!P1 VIADD R171, R0, 0x8 ;  /* 0x0000000800ab9836 */ /* 0x000fe40000000000 */
[----:B--2---:R-:W-:Y:S01]  /*50c0*/  FMUL.FTZ R168, R186, 1.4426950216293334961 ;  /* 0x3fb8aa3bbaa87820 */ /* 0x004fe20000410000 */
[C---:B---3--:R-:W-:Y:S01]  /*50d0*/  FMUL.FTZ R3, R198.reuse, 1.4426950216293334961 ;  /* 0x3fb8aa3bc6037820 */ /* 0x048fe20000410000 */
[----:B------:R-:W-:Y:S02]  /*50e0*/  FSETP.NEU.FTZ.AND P4, PT, R198, -INF , PT ;  /* 0xff800000c600780b */ /* 0x000fe40003f9d000 */
[----:B------:R-:W2:Y:S01]  /*50f0*/  LDL R198, [R1+0x8] ;  /* 0x0000080001c67983 */ /* 0x000ea20000100800 */
[C---:B----4-:R-:W-:Y:S01]  /*5100*/  FADD.FTZ R173, R199.reuse, R5 ;  /* 0x00000005c7ad7221 */ /* 0x050fe20000010000 */
[C---:B------:R-:W-:Y:S01]  /*5110*/  FADD.FTZ R172, R199.reuse, R7 ;  /* 0x00000007c7ac7221 */ /* 0x040fe20000010000 */
[C---:B------:R-:W-:Y:S01]  /*5120*/  FADD.FTZ R181, R199.reuse, R9 ;  /* 0x00000009c7b57221 */ /* 0x040fe20000010000 */
[----:B------:R-:W-:Y:S01]  /*5130*/  FADD.FTZ R185, R199, R11 ;  /* 0x0000000bc7b97221 */ /* 0x000fe20000010000 */
[----:B------:R-:W-:Y:S01]  /*5140*/  FSEL R3, R3, RZ, P4 ;  /* 0x000000ff03037208 */ /* 0x000fe20002000000 */
[----:B------:R-:W3:Y:S01]  /*5150*/  LDL R199, [R1+0xc] ;  /* 0x00000c0001c77983 */ /* 0x000ee20000100800 */
[C---:B-----5:R-:W-:Y:S01]  /*5160*/  FSETP.NEU.FTZ.AND P4, PT, R196.reuse, -INF , PT ;  /* 0xff800000c400780b */ /* 0x060fe20003f9d000 */
[----:B------:R-:W-:Y:S01]  /*5170*/  FMUL.FTZ R169, R196, 1.4426950216293334961 ;  /* 0x3fb8aa3bc4a97820 */ /* 0x000fe20000410000 */
[----:B------:R-:W-:Y:S02]  /*5180*/  IMAD.MOV.U32 R196, RZ, RZ, 0x20 ;  /* 0x00000020ffc47424 */ /* 0x000fe400078e00ff */
[C---:B------:R-:W-:Y:S01]  /*5190*/  FMUL.FTZ R11, R197.reuse, 1.4426950216293334961 ;  /* 0x3fb8aa3bc50b7820 */ /* 0x040fe20000410000 */
[----:B------:R-:W-:Y:S01]  /*51a0*/  FSETP.NEU.FTZ.AND P2, PT, R197, -INF , PT ;  /* 0xff800000c500780b */ /* 0x000fe20003f5d000 */
[----:B------:R-:W1:Y:S01]  /*51b0*/  LDSM.16.M88.4 R4, [R208+0x10800] ;  /* 0x01080000d004783b */ /* 0x000e620000000200 */
[----:B------:R-:W-:Y:S02]  /*51c0*/  FSEL R169, R169, RZ, P4 ;  /* 0x000000ffa9a97208 */ /* 0x000fe40002000000 */
[----:B------:R-:W-:Y:S02]  /*51d0*/  @!P1 VIADDMNMX R10, R239, -R196, UR38, PT ;  /* 0x00000026ef0a9e46 */ /* 0x000fe4000b8009c4 */
[----:B------:R-:W-:Y:S02]  /*51e0*/  FSEL R11, R11, RZ, P2 ;  /* 0x000000ff0b0b7208 */ /* 0x000fe40001000000 */
[----:B------:R-:W-:Y:S01]  /*51f0*/  FSETP.NEU.FTZ.AND P2, PT, R186, -INF , PT ;  /* 0xff800000ba00780b */ /* 0x000fe20003f5d000 */
[----:B------:R-:W4:Y:S01]  /*5200*/  LDL R196, [R1] ;  /* 0x0000000001c47983 */ /* 0x000f220000100800 */
[----:B------:R-:W-:Y:S01]  /*5210*/  IMAD.MOV.U32 R186, RZ, RZ, 0x18 ;  /* 0x00000018ffba7424 */ /* 0x000fe200078e00ff */
[-C--:B------:R-:W-:Y:S02]  /*5220*/  @!P1 ISETP.GE.AND P4, PT, R0, R10.reuse, PT ;  /* 0x0000000a0000920c */ /* 0x080fe40003f86270 */
[----:B------:R-:W5:Y:S01]  /*5230*/  LDL R197, [R1+0x4] ;  /* 0x0000040001c57983 */ /* 0x000f620000100800 */
[----:B------:R-:W-:Y:S02]  /*5240*/  FSEL R168, R168, RZ, P2 ;  /* 0x000000ffa8a87208 */ /* 0x000fe40001000000 */
[C---:B------:R-:W-:Y:S02]  /*5250*/  @!P1 ISETP.GE.AND P2, PT, R170.reuse, R10, PT ;  /* 0x0000000aaa00920c */ /* 0x040fe40003f46270 */
[----:B------:R-:W-:Y:S01]  /*5260*/  @!P1 VIADDMNMX R9, R239, -R186, UR38, PT ;  /* 0x00000026ef099e46 */ /* 0x000fe2000b8009ba */
[----:B------:R-:W-:Y:S01]  /*5270*/  IMAD.MOV.U32 R186, RZ, RZ, 0x8 ;  /* 0x00000008ffba7424 */ /* 0x000fe200078e00ff */
[----:B------:R-:W-:Y:S02]  /*5280*/  @!P1 FSEL R173, R173, -INF , !P2 ;  /* 0xff800000adad9808 */ /* 0x000fe40005000000 */
[-C--:B------:R-:W-:Y:S02]  /*5290*/  @!P1 ISETP.GE.AND P2, PT, R170, R9.reuse, PT ;  /* 0x00000009aa00920c */ /* 0x080fe40003f46270 */
[----:B------:R-:W-:Y:S01]  /*52a0*/  @!P1 FSEL R180, R180, -INF , !P4 ;  /* 0xff800000b4b49808 */ /* 0x000fe20006000000 */
[--C-:B------:R-:W-:Y:S01]  /*52b0*/  FFMA.FTZ R173, R173, UR12, -R3.reuse ;  /* 0x0000000cadad7c23 */ /* 0x100fe20008010803 */
[-C--:B------:R-:W-:Y:S02]  /*52c0*/  @!P1 ISETP.GE.AND P4, PT, R0, R9.reuse, PT ;  /* 0x000000090000920c */ /* 0x080fe40003f86270 */
[----:B------:R-:W-:Y:S01]  /*52d0*/  @!P1 FSEL R172, R172, -INF , !P2 ;  /* 0xff800000acac9808 */ /* 0x000fe20005000000 */
[----:B------:R-:W-:Y:S01]  /*52e0*/  FFMA.FTZ R180, R180, UR12, -R3 ;  /* 0x0000000cb4b47c23 */ /* 0x000fe20008010803 */
[----:B------:R-:W-:Y:S01]  /*52f0*/  @!P1 ISETP.GE.AND P2, PT, R170, R2, PT ;  /* 0x00000002aa00920c */ /* 0x000fe20003f46270 */
[----:B------:R1:W-:Y:S01]  /*5300*/  MUFU.EX2 R225, R173 ;  /* 0x000000ad00e17308 */ /* 0x0003e20000000800 */
[----:B------:R-:W-:Y:S01]  /*5310*/  @!P1 VIADDMNMX R8, R239, R186, UR38, PT ;  /* 0x00000026ef089e46 */ /* 0x000fe2000b8001ba */
[--C-:B------:R-:W-:Y:S01]  /*5320*/  FFMA.FTZ R172, R172, UR12, -R11.reuse ;  /* 0x0000000cacac7c23 */ /* 0x100fe2000801080b */
[----:B------:R-:W-:Y:S02]  /*5330*/  @!P1 FSEL R174, R174, -INF , !P4 ;  /* 0xff800000aeae9808 */ /* 0x000fe40006000000 */
[----:B------:R-:W-:Y:S02]  /*5340*/  @!P1 ISETP.GE.AND P4, PT, R0, R2, PT ;  /* 0x000000020000920c */ /* 0x000fe40003f86270 */
[----:B------:R-:W-:Y:S01]  /*5350*/  @!P1 FSEL R181, R181, -INF , !P2 ;  /* 0xff800000b5b59808 */ /* 0x000fe20005000000 */
[----:B------:R-:W-:Y:S01]  /*5360*/  FFMA.FTZ R174, R174, UR12, -R11 ;  /* 0x0000000caeae7c23 */ /* 0x000fe2000801080b */
[-C--:B------:R-:W-:Y:S01]  /*5370*/  @!P1 ISETP.GE.AND P2, PT, R170, R8.reuse, PT ;  /* 0x00000008aa00920c */ /* 0x080fe20003f46270 */
[-C--:B-1----:R-:W-:Y:S01]  /*5380*/  HMMA.16816.F32.BF16 R20, R164, R4.reuse, R20 ;  /* 0x00000004a414723c */ /* 0x082fe20000041814 */
[----:B------:R-:W-:Y:S02]  /*5390*/  MUFU.EX2 R235, R172 ;  /* 0x000000ac00eb7308 */ /* 0x000fe40000000800 */
[C---:B------:R-:W-:Y:S01]  /*53a0*/  @!P1 VIADD R170, R0.reuse, 0x9 ;  /* 0x0000000900aa9836 */ /* 0x040fe20000000000 */
[----:B------:R-:W-:Y:S01]  /*53b0*/  @!P1 FSEL R175, R175, -INF , !P4 ;  /* 0xff800000afaf9808 */ /* 0x000fe20006000000 */
[--C-:B------:R-:W-:Y:S01]  /*53c0*/  FFMA.FTZ R181, R181, UR12, -R169.reuse ;  /* 0x0000000cb5b57c23 */ /* 0x100fe200080108a9 */
[----:B------:R-:W-:Y:S01]  /*53d0*/  @!P1 ISETP.GE.AND P4, PT, R0, R8, PT ;  /* 0x000000080000920c */ /* 0x000fe20003f86270 */
[----:B------:R-:W-:Y:S01]  /*53e0*/  IMAD.SHL.U32 R173, R214, 0x10, RZ ;  /* 0x00000010d6ad7824 */ /* 0x000fe200078e00ff */
[C---:B------:R-:W-:Y:S03]  /*53f0*/  HMMA.16816.F32.BF16 R24, R176.reuse, R4, R24 ;  /* 0x00000004b018723c */ /* 0x040fe60000041818 */
[----:B------:R-:W-:Y:S01]  /*5400*/  MUFU.EX2 R236, R174 ;  /* 0x000000ae00ec7308 */ /* 0x000fe20000000800 */
[----:B------:R-:W-:Y:S01]  /*5410*/  @!P1 FSEL R185, R185, -INF , !P2 ;  /* 0xff800000b9b99808 */ /* 0x000fe20005000000 */
[----:B------:R-:W-:Y:S01]  /*5420*/  @!P1 VIADD R4, R0, 0x11 ;  /* 0x0000001100049836 */ /* 0x000fe20000000000 */
[-C--:B------:R-:W-:Y:S01]  /*5430*/  @!P1 ISETP.GE.AND P2, PT, R170, R2.reuse, PT ;  /* 0x00000002aa00920c */ /* 0x080fe20003f46270 */
[----:B------:R-:W-:Y:S01]  /*5440*/  @!P1 VIADD R5, R0, 0x10 ;  /* 0x0000001000059836 */ /* 0x000fe20000000000 */
[-C--:B------:R-:W-:Y:S05]  /*5450*/  HMMA.16816.F32.BF16 R28, R176, R6.reuse, R28 ;  /* 0x00000006b01c723c */ /* 0x080fea000004181c */
[----:B------:R-:W1:Y:S01]  /*5460*/  MUFU.EX2 R226, R180 ;  /* 0x000000b400e27308 */ /* 0x000e620000000800 */
[----:B------:R-:W-:Y:S01]  /*5470*/  @!P1 FSEL R182, R182, -INF , !P4 ;  /* 0xff800000b6b69808 */ /* 0x000fe20006000000 */
[----:B------:R-:W-:Y:S01]  /*5480*/  FFMA.FTZ R175, R175, UR12, -R169 ;  /* 0x0000000cafaf7c23 */ /* 0x000fe200080108a9 */
[----:B------:R-:W-:Y:S01]  /*5490*/  @!P1 ISETP.GE.AND P4, PT, R171, R2, PT ;  /* 0x00000002ab00920c */ /* 0x000fe20003f86270 */
[--C-:B------:R-:W-:Y:S01]  /*54a0*/  FFMA.FTZ R185, R185, UR12, -R168.reuse ;  /* 0x0000000cb9b97c23 */ /* 0x100fe200080108a8 */
[----:B------:R-:W-:Y:S01]  /*54b0*/  LOP3.LUT R173, R173, 0x1c0, RZ, 0xc0, !PT ;  /* 0x000001c0adad7812 */ /* 0x000fe200078ec0ff */
[----:B------:R-:W-:Y:S04]  /*54c0*/  HMMA.16816.F32.BF16 R32, R164, R6, R32 ;  /* 0x00000006a420723c */ /* 0x000fe80000041820 */
[----:B------:R-:W1:Y:S01]  /*54d0*/  MUFU.EX2 R233, R175 ;  /* 0x000000af00e97308 */ /* 0x000e620000000800 */
[----:B------:R-:W-:Y:S04]  /*54e0*/  IMAD.WIDE.U32 R6, R193, -0x2daee0ad, RZ ;  /* 0xd2511f53c1067825 */ /* 0x000fe800078e00ff */
[----:B------:R-:W-:Y:S01]  /*54f0*/  FFMA.FTZ R182, R182, UR12, -R168 ;  /* 0x0000000cb6b67c23 */ /* 0x000fe200080108a8 */
[----:B------:R-:W-:Y:S01]  /*5500*/  LOP3.LUT R173, R173, 0x38, R237, 0xf8, !PT ;  /* 0x00000038adad7812 */ /* 0x000fe200078ef8ed */
[----:B------:R-:W-:Y:S03]  /*5510*/  IMAD.WIDE.U32 R164, R189, -0x326172a9, RZ ;  /* 0xcd9e8d57bda47825 */ /* 0x000fe600078e00ff */
[----:B------:R-:W1:Y:S01]  /*5520*/  MUFU.EX2 R234, R182 ;  /* 0x000000b600ea7308 */ /* 0x000e620000000800 */
[----:B------:R-:W-:Y:S01]  /*5530*/  FADD.FTZ R29, R250, R29 ;  /* 0x0000001dfa1d7221 */ /* 0x000fe20000010000 */
[----:B------:R-:W-:Y:S01]  /*5540*/  FADD.FTZ R28, R252, R28 ;  /* 0x0000001cfc1c7221 */ /* 0x000fe20000010000 */
[----:B------:R-:W-:Y:S01]  /*5550*/  FADD.FTZ R31, R250, R31 ;  /* 0x0000001ffa1f7221 */ /* 0x000fe20000010000 */
[----:B------:R-:W-:Y:S06]  /*5560*/  FADD.FTZ R30, R252, R30 ;  /* 0x0000001efc1e7221 */ /* 0x000fec0000010000 */
[----:B------:R-:W1:Y:S01]  /*5570*/  MUFU.EX2 R232, R181 ;  /* 0x000000b500e87308 */ /* 0x000e620000000800 */
[----:B------:R-:W-:Y:S01]  /*5580*/  FADD.FTZ R33, R250, R33 ;  /* 0x00000021fa217221 */ /* 0x000fe20000010000 */
[C---:B------:R-:W-:Y:S01]  /*5590*/  FADD.FTZ R32, R252.reuse, R32 ;  /* 0x00000020fc207221 */ /* 0x040fe20000010000 */
[----:B------:R-:W-:Y:S01]  /*55a0*/  FADD.FTZ R34, R252, R34 ;  /* 0x00000022fc227221 */ /* 0x000fe20000010000 */
[----:B------:R-:W-:Y:S06]  /*55b0*/  FADD.FTZ R35, R250, R35 ;  /* 0x00000023fa237221 */ /* 0x000fec0000010000 */
[----:B------:R-:W1:Y:S01]  /*55c0*/  MUFU.EX2 R231, R185 ;  /* 0x000000b900e77308 */ /* 0x000e620000000800 */
[C---:B--2---:R-:W-:Y:S01]  /*55d0*/  FADD.FTZ R184, R198.reuse, R13 ;  /* 0x0000000dc6b87221 */ /* 0x044fe20000010000 */
[C---:B------:R-:W-:Y:S01]  /*55e0*/  FADD.FTZ R183, R198.reuse, R15 ;  /* 0x0000000fc6b77221 */ /* 0x040fe20000010000 */
[C---:B------:R-:W-:Y:S01]  /*55f0*/  FADD.FTZ R17, R198.reuse, R17 ;  /* 0x00000011c6117221 */ /* 0x040fe20000010000 */
[----:B------:R-:W-:Y:S01]  /*5600*/  FADD.FTZ R19, R198, R19 ;  /* 0x00000013c6137221 */ /* 0x000fe20000010000 */
[----:B------:R-:W-:Y:S01]  /*5610*/  LOP3.LUT R13, R192, UR14, R7, 0x96, !PT ;  /* 0x0000000ec00d7c12 */ /* 0x000fe2000f8e9607 */
[C---:B---3--:R-:W-:Y:S01]  /*5620*/  FADD.FTZ R12, R199.reuse, R12 ;  /* 0x0000000cc70c7221 */ /* 0x048fe20000010000 */
[----:B------:R-:W-:Y:S01]  /*5630*/  @!P1 FSEL R184, R184, -INF , !P2 ;  /* 0xff800000b8b89808 */ /* 0x000fe20005000000 */
[C---:B------:R-:W-:Y:S01]  /*5640*/  FADD.FTZ R186, R199.reuse, R14 ;  /* 0x0000000ec7ba7221 */ /* 0x040fe20000010000 */
[-C--:B------:R-:W-:Y:S01]  /*5650*/  @!P1 ISETP.GE.AND P2, PT, R170, R8.reuse, PT ;  /* 0x00000008aa00920c */ /* 0x080fe20003f46270 */
[C---:B------:R-:W-:Y:S01]  /*5660*/  FADD.FTZ R16, R199.reuse, R16 ;  /* 0x00000010c7107221 */ /* 0x040fe20000010000 */
[----:B------:R-:W-:Y:S01]  /*5670*/  @!P1 FSEL R12, R12, -INF , !P4 ;  /* 0xff8000000c0c9808 */ /* 0x000fe20006000000 */
[----:B------:R-:W-:Y:S01]  /*5680*/  FADD.FTZ R18, R199, R18 ;  /* 0x00000012c7127221 */ /* 0x000fe20000010000 */
[----:B------:R-:W-:Y:S01]  /*5690*/  @!P1 ISETP.GE.AND P4, PT, R171, R8, PT ;  /* 0x00000008ab00920c */ /* 0x000fe20003f86270 */
[----:B------:R-:W-:Y:S01]  /*56a0*/  FFMA.FTZ R184, R184, UR12, -R169 ;  /* 0x0000000cb8b87c23 */ /* 0x000fe200080108a9 */
[----:B------:R-:W-:Y:S02]  /*56b0*/  @!P1 FSEL R183, R183, -INF , !P2 ;  /* 0xff800000b7b79808 */ /* 0x000fe40005000000 */
[-C--:B------:R-:W-:Y:S01]  /*56c0*/  @!P1 ISETP.GE.AND P2, PT, R170, R10.reuse, PT ;  /* 0x0000000aaa00920c */ /* 0x080fe20003f46270 */
[----:B------:R-:W2:Y:S01]  /*56d0*/  MUFU.EX2 R228, R184 ;  /* 0x000000b800e47308 */ /* 0x000ea20000000800 */
[----:B------:R-:W-:Y:S01]  /*56e0*/  @!P1 FSEL R186, R186, -INF , !P4 ;  /* 0xff800000baba9808 */ /* 0x000fe20006000000 */
[C---:B----4-:R-:W-:Y:S01]  /*56f0*/  FADD.FTZ R21, R196.reuse, R21 ;  /* 0x00000015c4157221 */ /* 0x050fe20000010000 */
[-C--:B------:R-:W-:Y:S01]  /*5700*/  @!P1 ISETP.GE.AND P4, PT, R171, R10.reuse, PT ;  /* 0x0000000aab00920c */ /* 0x080fe20003f86270 */
[----:B------:R-:W-:Y:S01]  /*5710*/  FADD.FTZ R23, R196, R23 ;  /* 0x00000017c4177221 */ /* 0x000fe20000010000 */
[----:B------:R-:W-:Y:S01]  /*5720*/  @!P1 FSEL R17, R17, -INF , !P2 ;  /* 0xff80000011119808 */ /* 0x000fe20005000000 */
[C---:B-----5:R-:W-:Y:S01]  /*5730*/  FADD.FTZ R20, R197.reuse, R20 ;  /* 0x00000014c5147221 */ /* 0x060fe20000010000 */
[-C--:B------:R-:W-:Y:S01]  /*5740*/  @!P1 ISETP.GE.AND P2, PT, R170, R9.reuse, PT ;  /* 0x00000009aa00920c */ /* 0x080fe20003f46270 */
[----:B------:R-:W-:Y:S01]  /*5750*/  FADD.FTZ R22, R197, R22 ;  /* 0x00000016c5167221 */ /* 0x000fe20000010000 */
[----:B------:R-:W-:Y:S01]  /*5760*/  @!P1 FSEL R16, R16, -INF , !P4 ;  /* 0xff80000010109808 */ /* 0x000fe20006000000 */
[----:B------:R-:W-:Y:S01]  /*5770*/  FADD.FTZ R25, R196, R25 ;  /* 0x00000019c4197221 */ /* 0x000fe20000010000 */
[-C--:B------:R-:W-:Y:S01]  /*5780*/  @!P1 ISETP.GE.AND P4, PT, R171, R9.reuse, PT ;  /* 0x00000009ab00920c */ /* 0x080fe20003f86270 */
[----:B------:R-:W-:Y:S01]  /*5790*/  FADD.FTZ R24, R197, R24 ;  /* 0x00000018c5187221 */ /* 0x000fe20000010000 */
[----:B------:R-:W-:Y:S01]  /*57a0*/  @!P1 FSEL R19, R19, -INF , !P2 ;  /* 0xff80000013139808 */ /* 0x000fe20005000000 */
[----:B------:R-:W-:Y:S01]  /*57b0*/  IMAD.WIDE.U32 R170, R187, -0x326172a9, RZ ;  /* 0xcd9e8d57bbaa7825 */ /* 0x000fe200078e00ff */
[-C--:B------:R-:W-:Y:S02]  /*57c0*/  @!P1 ISETP.GE.AND P2, PT, R4, R10.reuse, PT ;  /* 0x0000000a0400920c */ /* 0x080fe40003f46270 */
[----:B------:R-:W-:Y:S01]  /*57d0*/  @!P1 FSEL R18, R18, -INF , !P4 ;  /* 0xff80000012129808 */ /* 0x000fe20006000000 */
[----:B------:R-:W-:Y:S01]  /*57e0*/  FADD.FTZ R26, R197, R26 ;  /* 0x0000001ac51a7221 */ /* 0x000fe20000010000 */
[----:B------:R-:W-:Y:S01]  /*57f0*/  @!P1 ISETP.GE.AND P4, PT, R5, R10, PT ;  /* 0x0000000a0500920c */ /* 0x000fe20003f86270 */
[----:B------:R-:W-:Y:S01]  /*5800*/  FADD.FTZ R27, R196, R27 ;  /* 0x0000001bc41b7221 */ /* 0x000fe20000010000 */
[----:B------:R-:W-:Y:S01]  /*5810*/  @!P1 FSEL R21, R21, -INF , !P2 ;  /* 0xff80000015159808 */ /* 0x000fe20005000000 */
[--C-:B------:R-:W-:Y:S01]  /*5820*/  FFMA.FTZ R186, R186, UR12, -R168.reuse ;  /* 0x0000000cbaba7c23 */ /* 0x100fe200080108a8 */
[-C--:B------:R-:W-:Y:S01]  /*5830*/  @!P1 ISETP.GE.AND P2, PT, R4, R9.reuse, PT ;  /* 0x000000090400920c */ /* 0x080fe20003f46270 */
[--C-:B------:R-:W-:Y:S01]  /*5840*/  FFMA.FTZ R183, R183, UR12, -R168.reuse ;  /* 0x0000000cb7b77c23 */ /* 0x100fe200080108a8 */
[----:B------:R-:W-:Y:S01]  /*5850*/  @!P1 FSEL R20, R20, -INF , !P4 ;  /* 0xff80000014149808 */ /* 0x000fe20006000000 */
[----:B------:R-:W-:Y:S01]  /*5860*/  MUFU.EX2 R229, R186 ;  /* 0x000000ba00e57308 */ /* 0x000fe20000000800 */
[-C--:B------:R-:W-:Y:S01]  /*5870*/  @!P1 ISETP.GE.AND P4, PT, R5, R9.reuse, PT ;  /* 0x000000090500920c */ /* 0x080fe20003f86270 */
[--C-:B------:R-:W-:Y:S01]  /*5880*/  FFMA.FTZ R17, R17, UR12, -R3.reuse ;  /* 0x0000000c11117c23 */ /* 0x100fe20008010803 */
[----:B------:R-:W-:Y:S01]  /*5890*/  @!P1 FSEL R23, R23, -INF , !P2 ;  /* 0xff80000017179808 */ /* 0x000fe20005000000 */
[----:B------:R-:W-:Y:S01]  /*58a0*/  FFMA.FTZ R16, R16, UR12, -R3 ;  /* 0x0000000c10107c23 */ /* 0x000fe20008010803 */
[-C--:B------:R-:W-:Y:S01]  /*58b0*/  @!P1 ISETP.GE.AND P2, PT, R4, R2.reuse, PT ;  /* 0x000000020400920c */ /* 0x080fe20003f46270 */
[----:B------:R-:W-:Y:S01]  /*58c0*/  FFMA.FTZ R18, R18, UR12, -R11 ;  /* 0x0000000c12127c23 */ /* 0x000fe2000801080b */
[----:B------:R-:W-:Y:S03]  /*58d0*/  @!P1 FSEL R22, R22, -INF , !P4 ;  /* 0xff80000016169808 */ /* 0x000fe60006000000 */
[----:B------:R-:W-:Y:S01]  /*58e0*/  MUFU.EX2 R227, R183 ;  /* 0x000000b700e37308 */ /* 0x000fe20000000800 */
[----:B------:R-:W-:Y:S01]  /*58f0*/  @!P1 ISETP.GE.AND P4, PT, R5, R2, PT ;  /* 0x000000020500920c */ /* 0x000fe20003f86270 */
[----:B------:R-:W-:Y:S01]  /*5900*/  FFMA.FTZ R20, R20, UR12, -R3 ;  /* 0x0000000c14147c23 */ /* 0x000fe20008010803 */
[----:B------:R-:W-:Y:S01]  /*5910*/  @!P1 FSEL R25, R25, -INF , !P2 ;  /* 0xff80000019199808 */ /* 0x000fe20005000000 */
[----:B------:R-:W-:Y:S01]  /*5920*/  FFMA.FTZ R19, R19, UR12, -R11 ;  /* 0x0000000c13137c23 */ /* 0x000fe2000801080b */
[-C--:B------:R-:W-:Y:S01]  /*5930*/  @!P1 ISETP.GE.AND P2, PT, R4, R8.reuse, PT ;  /* 0x000000080400920c */ /* 0x080fe20003f46270 */
[----:B------:R-:W-:Y:S01]  /*5940*/  @!P1 VIADD R4, R0, 0x18 ;  /* 0x0000001800049836 */ /* 0x000fe20000000000 */
[----:B------:R-:W-:Y:S01]  /*5950*/  @!P1 FSEL R24, R24, -INF , !P4 ;  /* 0xff80000018189808 */ /* 0x000fe20006000000 */
[----:B------:R-:W-:Y:S01]  /*5960*/  @!P1 VIADD R0, R0, 0x19 ;  /* 0x0000001900009836 */ /* 0x000fe20000000000 */
[----:B------:R-:W-:Y:S01]  /*5970*/  @!P1 ISETP.GE.AND P4, PT, R5, R8, PT ;  /* 0x000000080500920c */ /* 0x000fe20003f86270 */
[----:B------:R-:W-:Y:S01]  /*5980*/  MUFU.EX2 R196, R17 ;  /* 0x0000001100c47308 */ /* 0x000fe20000000800 */
[----:B------:R-:W-:Y:S01]  /*5990*/  LOP3.LUT R166, R188, UR15, R171, 0x96, !PT ;  /* 0x0000000fbca67c12 */ /* 0x000fe2000f8e96ab */
[----:B------:R-:W-:Y:S01]  /*59a0*/  FFMA.FTZ R21, R21, UR12, -R3 ;  /* 0x0000000c15157c23 */ /* 0x000fe20008010803 */
[----:B------:R-:W-:Y:S01]  /*59b0*/  @!P1 FSEL R26, R26, -INF , !P4 ;  /* 0xff8000001a1a9808 */ /* 0x000fe20006000000 */
[----:B------:R-:W-:Y:S01]  /*59c0*/  FFMA.FTZ R22, R22, UR12, -R11 ;  /* 0x0000000c16167c23 */ /* 0x000fe2000801080b */
[----:B------:R-:W-:Y:S01]  /*59d0*/  @!P1 FSEL R27, R27, -INF , !P2 ;  /* 0xff8000001b1b9808 */ /* 0x000fe20005000000 */
[----:B------:R-:W-:Y:S01]  /*59e0*/  IMAD.WIDE.U32 R166, R166, -0x2daee0ad, RZ ;  /* 0xd2511f53a6a67825 */ /* 0x000fe200078e00ff */
[-C--:B------:R-:W-:Y:S03]  /*59f0*/  @!P1 ISETP.GE.AND P2, PT, R0, R2.reuse, PT ;  /* 0x000000020000920c */ /* 0x080fe60003f46270 */
[----:B------:R-:W-:Y:S01]  /*5a00*/  MUFU.EX2 R195, R16 ;  /* 0x0000001000c37308 */ /* 0x000fe20000000800 */
[----:B------:R-:W-:Y:S01]  /*5a10*/  @!P1 ISETP.GE.AND P4, PT, R4, R2, PT ;  /* 0x000000020400920c */ /* 0x000fe20003f86270 */
[----:B------:R-:W-:Y:S01]  /*5a20*/  FFMA.FTZ R2, R12, UR12, -R169 ;  /* 0x0000000c0c027c23 */ /* 0x000fe200080108a9 */
[----:B------:R-:W-:Y:S01]  /*5a30*/  @!P1 FSEL R29, R29, -INF , !P2 ;  /* 0xff8000001d1d9808 */ /* 0x000fe20005000000 */
[----:B------:R-:W-:Y:S01]  /*5a40*/  IMAD.WIDE.U32 R12, R13, -0x326172a9, RZ ;  /* 0xcd9e8d570d0c7825 */ /* 0x000fe200078e00ff */
[-C--:B------:R-:W-:Y:S02]  /*5a50*/  @!P1 ISETP.GE.AND P2, PT, R0, R8.reuse, PT ;  /* 0x000000080000920c */ /* 0x080fe40003f46270 */
[----:B------:R-:W-:Y:S03]  /*5a60*/  LOP3.LUT R6, R6, UR58, R167, 0x96, !PT ;  /* 0x0000003a06067c12 */ /* 0x000fe6000f8e96a7 */
[----:B------:R3:W4:Y:S01]  /*5a70*/  MUFU.EX2 R230, R2 ;  /* 0x0000000200e67308 */ /* 0x0007220000000800 */
[----:B------:R-:W-:Y:S01]  /*5a80*/  @!P1 FSEL R28, R28, -INF , !P4 ;  /* 0xff8000001c1c9808 */ /* 0x000fe20006000000 */
[----:B------:R-:W-:Y:S01]  /*5a90*/  FFMA.FTZ R23, R23, UR12, -R11 ;  /* 0x0000000c17177c23 */ /* 0x000fe2000801080b */
[----:B------:R-:W-:Y:S01]  /*5aa0*/  @!P1 FSEL R31, R31, -INF , !P2 ;  /* 0xff8000001f1f9808 */ /* 0x000fe20005000000 */
[----:B------:R-:W-:Y:S01]  /*5ab0*/  IMAD.WIDE.U32 R6, R6, -0x326172a9, RZ ;  /* 0xcd9e8d5706067825 */ /* 0x000fe200078e00ff */
[----:B------:R-:W-:Y:S02]  /*5ac0*/  @!P1 ISETP.GE.AND P4, PT, R4, R8, PT ;  /* 0x000000080400920c */ /* 0x000fe40003f86270 */
[-C--:B------:R-:W-:Y:S03]  /*5ad0*/  @!P1 ISETP.GE.AND P2, PT, R0, R10.reuse, PT ;  /* 0x0000000a0000920c */ /* 0x080fe60003f46270 */
[----:B------:R-:W5:Y:S01]  /*5ae0*/  MUFU.EX2 R224, R18 ;  /* 0x0000001200e07308 */ /* 0x000f620000000800 */
[----:B------:R-:W-:Y:S01]  /*5af0*/  @!P1 FSEL R30, R30, -INF , !P4 ;  /* 0xff8000001e1e9808 */ /* 0x000fe20006000000 */
[--C-:B------:R-:W-:Y:S01]  /*5b00*/  FFMA.FTZ R25, R25, UR12, -R169.reuse ;  /* 0x0000000c19197c23 */ /* 0x100fe200080108a9 */
[----:B------:R-:W-:Y:S01]  /*5b10*/  @!P1 FSEL R33, R33, -INF , !P2 ;  /* 0xff80000021219808 */ /* 0x000fe20005000000 */
[----:B------:R-:W-:Y:S01]  /*5b20*/  FFMA.FTZ R24, R24, UR12, -R169 ;  /* 0x0000000c18187c23 */ /* 0x000fe200080108a9 */
[----:B------:R-:W-:Y:S01]  /*5b30*/  @!P1 ISETP.GE.AND P4, PT, R4, R10, PT ;  /* 0x0000000a0400920c */ /* 0x000fe20003f86270 */
[--C-:B------:R-:W-:Y:S01]  /*5b40*/  FFMA.FTZ R26, R26, UR12, -R168.reuse ;  /* 0x0000000c1a1a7c23 */ /* 0x100fe200080108a8 */
[-C--:B------:R-:W-:Y:S03]  /*5b50*/  @!P1 ISETP.GE.AND P2, PT, R0, R9.reuse, PT ;  /* 0x000000090000920c */ /* 0x080fe60003f46270 */
[----:B------:R-:W-:Y:S01]  /*5b60*/  MUFU.EX2 R223, R19 ;  /* 0x0000001300df7308 */ /* 0x000fe20000000800 */
[----:B------:R-:W-:Y:S01]  /*5b70*/  LOP3.LUT R0, R12, UR55, R7, 0x96, !PT ;  /* 0x000000370c007c12 */ /* 0x000fe2000f8e9607 */
[----:B------:R-:W-:Y:S01]  /*5b80*/  FFMA.FTZ R28, R28, UR12, -R169 ;  /* 0x0000000c1c1c7c23 */ /* 0x000fe200080108a9 */
[----:B------:R-:W-:Y:S01]  /*5b90*/  @!P1 FSEL R32, R32, -INF , !P4 ;  /* 0xff80000020209808 */ /* 0x000fe20006000000 */
[----:B------:R-:W-:Y:S01]  /*5ba0*/  FFMA.FTZ R27, R27, UR12, -R168 ;  /* 0x0000000c1b1b7c23 */ /* 0x000fe200080108a8 */
[----:B------:R-:W-:Y:S01]  /*5bb0*/  @!P1 ISETP.GE.AND P4, PT, R4, R9, PT ;  /* 0x000000090400920c */ /* 0x000fe20003f86270 */
[----:B------:R-:W-:Y:S01]  /*5bc0*/  IMAD.WIDE.U32 R4, R191, -0x2daee0ad, RZ ;  /* 0xd2511f53bf047825 */ /* 0x000fe200078e00ff */
[----:B---3--:R-:W-:Y:S03]  /*5bd0*/  LOP3.LUT R2, R0, 0xff, RZ, 0xc0, !PT ;  /* 0x000000ff00027812 */ /* 0x008fe600078ec0ff */
[----:B------:R-:W-:Y:S01]  /*5be0*/  MUFU.EX2 R193, R21 ;  /* 0x0000001500c17308 */ /* 0x000fe20000000800 */
[----:B------:R-:W-:Y:S01]  /*5bf0*/  LOP3.LUT R14, R190, UR15, R165, 0x96, !PT ;  /* 0x0000000fbe0e7c12 */ /* 0x000fe2000f8e96a5 */
[--C-:B------:R-:W-:Y:S01]  /*5c00*/  FFMA.FTZ R32, R32, UR12, -R3.reuse ;  /* 0x0000000c20207c23 */ /* 0x100fe20008010803 */
[----:B------:R-:W-:Y:S01]  /*5c10*/  @!P1 FSEL R34, R34, -INF , !P4 ;  /* 0xff80000022229808 */ /* 0x000fe20006000000 */
[----:B------:R-:W-:Y:S01]  /*5c20*/  FFMA.FTZ R3, R33, UR12, -R3 ;  /* 0x0000000c21037c23 */ /* 0x000fe20008010803 */
[----:B------:R-:W-:Y:S01]  /*5c30*/  ISETP.LE.U32.AND P4, PT, R2, UR5, PT ;  /* 0x0000000502007c0c */ /* 0x000fe2000bf83070 */
[----:B------:R-:W-:Y:S01]  /*5c40*/  IMAD.WIDE.U32 R14, R14, -0x2daee0ad, RZ ;  /* 0xd2511f530e0e7825 */ /* 0x000fe200078e00ff */
[----:B------:R-:W-:Y:S03]  /*5c50*/  LOP3.LUT R2, R0, 0xffff, RZ, 0xc0, !PT ;  /* 0x0000ffff00027812 */ /* 0x000fe600078ec0ff */
[----:B------:R-:W-:Y:S01]  /*5c60*/  MUFU.EX2 R220, R22 ;  /* 0x0000001600dc7308 */ /* 0x000fe20000000800 */
[----:B------:R-:W-:Y:S01]  /*5c70*/  LOP3.LUT R8, R194, UR14, R5, 0x96, !PT ;  /* 0x0000000ec2087c12 */ /* 0x000fe2000f8e9605 */
[----:B------:R-:W-:Y:S01]  /*5c80*/  FFMA.FTZ R34, R34, UR12, -R11 ;  /* 0x0000000c22227c23 */ /* 0x000fe2000801080b */
[----:B------:R-:W-:Y:S01]  /*5c90*/  SHF.R.U32.HI R2, RZ, 0x8, R2 ;  /* 0x00000008ff027819 */ /* 0x000fe20000011602 */
[----:B------:R-:W-:Y:S01]  /*5ca0*/  FFMA.FTZ R30, R30, UR12, -R168 ;  /* 0x0000000c1e1e7c23 */ /* 0x000fe200080108a8 */
[----:B------:R-:W-:Y:S01]  /*5cb0*/  LOP3.LUT R4, R4, UR58, R15, 0x96, !PT ;  /* 0x0000003a04047c12 */ /* 0x000fe2000f8e960f */
[----:B------:R-:W-:Y:S01]  /*5cc0*/  IMAD.WIDE.U32 R8, R8, -0x326172a9, RZ ;  /* 0xcd9e8d5708087825 */ /* 0x000fe200078e00ff */
[----:B------:R-:W-:Y:S03]  /*5cd0*/  LOP3.LUT R2, R2, 0xffff, RZ, 0xc0, !PT ;  /* 0x0000ffff02027812 */ /* 0x000fe600078ec0ff */
[----:B------:R-:W3:Y:S01]  /*5ce0*/  MUFU.EX2 R194, R20 ;  /* 0x0000001400c27308 */ /* 0x000ee20000000800 */
[----:B------:R-:W-:Y:S01]  /*5cf0*/  @!P1 FSEL R35, R35, -INF , !P2 ;  /* 0xff80000023239808 */ /* 0x000fe20005000000 */
[----:B------:R-:W-:Y:S01]  /*5d00*/  IMAD.WIDE.U32 R4, R4, -0x326172a9, RZ ;  /* 0xcd9e8d5704047825 */ /* 0x000fe200078e00ff */
[----:B------:R-:W-:Y:S02]  /*5d10*/  ISETP.LE.U32.AND P2, PT, R2, UR5, PT ;  /* 0x0000000502007c0c */ /* 0x000fe4000bf43070 */
[----:B------:R-:W-:Y:S01]  /*5d20*/  PRMT R7, R0, 0x7632, R7 ;  /* 0x0000763200077816 */ /* 0x000fe20000000007 */
[----:B-1----:R-:W-:Y:S01]  /*5d30*/  @!P4 FADD.FTZ R226, -R226, -RZ ;  /* 0x800000ffe2e2c221 */ /* 0x002fe20000010100 */
[----:B------:R-:W-:Y:S03]  /*5d40*/  SHF.R.U32.HI R2, RZ, 0x18, R0 ;  /* 0x00000018ff027819 */ /* 0x000fe60000011600 */
[----:B------:R-:W1:Y:S01]  /*5d50*/  MUFU.EX2 R198, R23 ;  /* 0x0000001700c67308 */ /* 0x000e620000000800 */
[----:B------:R-:W-:Y:S01]  /*5d60*/  LOP3.LUT R7, R7, 0xff, RZ, 0xc0, !PT ;  /* 0x000000ff07077812 */ /* 0x000fe200078ec0ff */
[----:B------:R-:W-:Y:S01]  /*5d70*/  FFMA.FTZ R11, R35, UR12, -R11 ;  /* 0x0000000c230b7c23 */ /* 0x000fe2000801080b */
[----:B------:R-:W-:Y:S01]  /*5d80*/  LOP3.LUT R0, R8, UR55, R5, 0x96, !PT ;  /* 0x0000003708007c12 */ /* 0x000fe2000f8e9605 */
[----:B------:R-:W-:Y:S01]  /*5d90*/  FFMA.FTZ R169, R29, UR12, -R169 ;  /* 0x0000000c1da97c23 */ /* 0x000fe200080108a9 */
[----:B------:R-:W-:Y:S01]  /*5da0*/  ISETP.LE.U32.AND P1, PT, R7, UR5, PT ;  /* 0x0000000507007c0c */ /* 0x000fe2000bf23070 */
[----:B------:R-:W-:Y:S01]  /*5db0*/  FFMA.FTZ R168, R31, UR12, -R168 ;  /* 0x0000000c1fa87c23 */ /* 0x000fe200080108a8 */
[----:B------:R-:W-:Y:S01]  /*5dc0*/  ISETP.LE.U32.AND P4, PT, R2, UR5, PT ;  /* 0x0000000502007c0c */ /* 0x000fe2000bf83070 */
[----:B------:R-:W-:Y:S01]  /*5dd0*/  @!P2 FADD.FTZ R225, -R225, -RZ ;  /* 0x800000ffe1e1a221 */ /* 0x000fe20000010100 */
[C---:B------:R-:W-:Y:S01]  /*5de0*/  LOP3.LUT R5, R0.reuse, 0xff, RZ, 0xc0, !PT ;  /* 0x000000ff00057812 */ /* 0x040fe200078ec0ff */
[----:B------:R-:W-:Y:S01]  /*5df0*/  MUFU.EX2 R199, R25 ;  /* 0x0000001900c77308 */ /* 0x000fe20000000800 */
[C---:B------:R-:W-:Y:S02]  /*5e00*/  LOP3.LUT R2, R0.reuse, 0xffff, RZ, 0xc0, !PT ;  /* 0x0000ffff00027812 */ /* 0x040fe400078ec0ff */
[----:B------:R-:W-:Y:S02]  /*5e10*/  ISETP.LE.U32.AND P2, PT, R5, UR5, PT ;  /* 0x0000000505007c0c */ /* 0x000fe4000bf43070 */
[----:B------:R-:W-:Y:S02]  /*5e20*/  PRMT R7, R0, 0x7632, R7 ;  /* 0x0000763200077816 */ /* 0x000fe40000000007 */
[----:B------:R-:W-:Y:S01]  /*5e30*/  SHF.R.U32.HI R2, RZ, 0x8, R2 ;  /* 0x00000008ff027819 */ /* 0x000fe20000011602 */
[----:B------:R-:W-:Y:S01]  /*5e40*/  @!P1 FADD.FTZ R236, -R236, -RZ ;  /* 0x800000ffecec9221 */ /* 0x000fe20000010100 */
[----:B------:R-:W-:Y:S01]  /*5e50*/  LOP3.LUT R5, R7, 0xff, RZ, 0xc0, !PT ;  /* 0x000000ff07057812 */ /* 0x000fe200078ec0ff */
[----:B------:R-:W-:Y:S01]  /*5e60*/  @!P4 FADD.FTZ R235, -R235, -RZ ;  /* 0x800000ffebebc221 */ /* 0x000fe20000010100 */
[----:B------:R-:W-:Y:S01]  /*5e70*/  LOP3.LUT R2, R2, 0xffff, RZ, 0xc0, !PT ;  /* 0x0000ffff02027812 */ /* 0x000fe200078ec0ff */
[----:B------:R2:W1:Y:S01]  /*5e80*/  MUFU.EX2 R222, R24 ;  /* 0x0000001800de7308 */ /* 0x0004620000000800 */
[----:B------:R-:W-:Y:S02]  /*5e90*/  ISETP.LE.U32.AND P4, PT, R5, UR5, PT ;  /* 0x0000000505007c0c */ /* 0x000fe4000bf83070 */
[----:B------:R-:W-:Y:S01]  /*5ea0*/  ISETP.LE.U32.AND P1, PT, R2, UR5, PT ;  /* 0x0000000502007c0c */ /* 0x000fe2000bf23070 */
[----:B------:R-:W-:Y:S01]  /*5eb0*/  @!P2 FADD.FTZ R233, -R233, -RZ ;  /* 0x800000ffe9e9a221 */ /* 0x000fe20000010100 */
[----:B------:R-:W-:Y:S02]  /*5ec0*/  SHF.R.U32.HI R0, RZ, 0x18, R0 ;  /* 0x00000018ff007819 */ /* 0x000fe40000011600 */
[----:B------:R-:W-:Y:S03]  /*5ed0*/  PRMT R2, R4, 0x7771, RZ ;  /* 0x0000777104027816 */ /* 0x000fe600000000ff */
[----:B------:R-:W1:Y:S01]  /*5ee0*/  MUFU.EX2 R221, R26 ;  /* 0x0000001a00dd7308 */ /* 0x000e620000000800 */
[----:B------:R-:W-:Y:S02]  /*5ef0*/  ISETP.LE.U32.AND P2, PT, R0, UR5, PT ;  /* 0x0000000500007c0c */ /* 0x000fe4000bf43070 */
[----:B------:R-:W-:Y:S02]  /*5f00*/  PRMT R0, R4, 0x7770, RZ ;  /* 0x0000777004007816 */ /* 0x000fe400000000ff */
[----:B------:R-:W-:Y:S01]  /*5f10*/  LOP3.LUT R5, R170, UR59, R13, 0x96, !PT ;  /* 0x0000003baa057c12 */ /* 0x000fe2000f8e960d */
[----:B------:R-:W-:Y:S01]  /*5f20*/  @!P4 FADD.FTZ R234, -R234, -RZ ;  /* 0x800000ffeaeac221 */ /* 0x000fe20000010100 */
[----:B------:R-:W-:Y:S01]  /*5f30*/  ISETP.GT.U32.AND P4, PT, R2, UR5, PT ;  /* 0x0000000502007c0c */ /* 0x000fe2000bf84070 */
[----:B------:R-:W-:Y:S01]  /*5f40*/  @!P1 FADD.FTZ R232, -R232, -RZ ;  /* 0x800000ffe8e89221 */ /* 0x000fe20000010100 */
[----:B------:R-:W-:Y:S01]  /*5f50*/  ISETP.LE.U32.AND P1, PT, R0, UR5, PT ;  /* 0x0000000500007c0c */ /* 0x000fe2000bf23070 */
[----:B------:R1:W-:Y:S01]  /*5f60*/  MUFU.EX2 R184, R3 ;  /* 0x0000000300b87308 */ /* 0x0003e20000000800 */
[C---:B------:R-:W-:Y:S01]  /*5f70*/  PRMT R0, R4.reuse, 0x7772, RZ ;  /* 0x0000777204007816 */ /* 0x040fe200000000ff */
[----:B--2---:R-:W-:Y:S01]  /*5f80*/  IMAD.MOV.U32 R24, RZ, RZ, 0x20 ;  /* 0x00000020ff187424 */ /* 0x004fe200078e00ff */
[----:B------:R-:W-:Y:S01]  /*5f90*/  PRMT R4, R4, 0x7773, RZ ;  /* 0x0000777304047816 */ /* 0x000fe200000000ff */
[----:B------:R-:W-:Y:S01]  /*5fa0*/  @!P2 FADD.FTZ R231, -R231, -RZ ;  /* 0x800000ffe7e7a221 */ /* 0x000fe20000010100 */
[----:B------:R-:W-:Y:S02]  /*5fb0*/  ISETP.GT.U32.AND P2, PT, R0, UR5, PT ;  /* 0x0000000500007c0c */ /* 0x000fe4000bf44070 */
[----:B------:R-:W-:Y:S03]  /*5fc0*/  PRMT R0, R6, 0x7770, RZ ;  /* 0x0000777006007816 */ /* 0x000fe600000000ff */
[----:B------:R-:W2:Y:S01]  /*5fd0*/  MUFU.EX2 R197, R28 ;  /* 0x0000001c00c57308 */ /* 0x000ea20000000800 */
[----:B------:R-:W-:Y:S01]  /*5fe0*/  LOP3.LUT R7, R164, UR59, R9, 0x96, !PT ;  /* 0x0000003ba4077c12 */ /* 0x000fe2000f8e9609 */
[----:B------:R-:W-:Y:S01]  /*5ff0*/  @P4 FADD.FTZ R228, -R228, -RZ ;  /* 0x800000ffe4e44221 */ /* 0x000fe20000010100 */
[----:B------:R-:W-:Y:S01]  /*6000*/  ISETP.LE.U32.AND P4, PT, R0, UR5, PT ;  /* 0x0000000500007c0c */ /* 0x000fe2000bf83070 */
[----:B----4-:R-:W-:Y:S01]  /*6010*/  @!P1 FADD.FTZ R230, -R230, -RZ ;  /* 0x800000ffe6e69221 */ /* 0x010fe20000010100 */
[----:B------:R-:W-:Y:S01]  /*6020*/  ISETP.GT.U32.AND P1, PT, R4, UR5, PT ;  /* 0x0000000504007c0c */ /* 0x000fe2000bf24070 */
[----:B------:R-:W-:Y:S01]  /*6030*/  IMAD.WIDE.U32 R4, R5, -0x2daee0ad, RZ ;  /* 0xd2511f5305047825 */ /* 0x000fe200078e00ff */
[----:B------:R-:W-:Y:S03]  /*6040*/  PRMT R0, R6, 0x7771, RZ ;  /* 0x0000777106007816 */ /* 0x000fe600000000ff */
[----:B------:R-:W4:Y:S01]  /*6050*/  MUFU.EX2 R203, R27 ;  /* 0x0000001b00cb7308 */ /* 0x000f220000000800 */
[----:B------:R-:W-:Y:S01]  /*6060*/  LOP3.LUT R9, R217, 0x7a00, RZ, 0xc0, !PT ;  /* 0x00007a00d9097812 */ /* 0x000fe200078ec0ff */
[----:B------:R-:W-:Y:S01]  /*6070*/  @P2 FADD.FTZ R229, -R229, -RZ ;  /* 0x800000ffe5e52221 */ /* 0x000fe20000010100 */
[----:B------:R-:W-:Y:S02]  /*6080*/  ISETP.GT.U32.AND P2, PT, R0, UR5, PT ;  /* 0x0000000500007c0c */ /* 0x000fe4000bf44070 */
[----:B------:R-:W-:Y:S02]  /*6090*/  PRMT R0, R6, 0x7772, RZ ;  /* 0x0000777206007816 */ /* 0x000fe400000000ff */
[----:B------:R-:W-:Y:S01]  /*60a0*/  LOP3.LUT R2, R166, UR54, R5, 0x96, !PT ;  /* 0x00000036a6027c12 */ /* 0x000fe2000f8e9605 */
[----:B------:R-:W-:Y:S01]  /*60b0*/  @!P4 FADD.FTZ R195, -R195, -RZ ;  /* 0x800000ffc3c3c221 */ /* 0x000fe20000010100 */
[----:B------:R-:W-:Y:S01]  /*60c0*/  PRMT R6, R6, 0x7773, RZ ;  /* 0x0000777306067816 */ /* 0x000fe200000000ff */
[----:B------:R-:W-:Y:S01]  /*60d0*/  @P1 FADD.FTZ R227, -R227, -RZ ;  /* 0x800000ffe3e31221 */ /* 0x000fe20000010100 */
[----:B------:R-:W-:Y:S01]  /*60e0*/  ISETP.GT.U32.AND P1, PT, R0, UR5, PT ;  /* 0x0000000500007c0c */ /* 0x000fe2000bf24070 */
[----:B------:R-:W4:Y:S01]  /*60f0*/  MUFU.EX2 R181, R32 ;  /* 0x0000002000b57308 */ /* 0x000f220000000800 */
[C---:B------:R-:W-:Y:S02]  /*6100*/  LOP3.LUT R5, R2.reuse, 0xff, RZ, 0xc0, !PT ;  /* 0x000000ff02057812 */ /* 0x040fe400078ec0ff */
[----:B------:R-:W-:Y:S01]  /*6110*/  LOP3.LUT R0, R2, 0xffff, RZ, 0xc0, !PT ;  /* 0x0000ffff02007812 */ /* 0x000fe200078ec0ff */
[----:B------:R-:W-:Y:S01]  /*6120*/  @P2 FADD.FTZ R196, -R196, -RZ ;  /* 0x800000ffc4c42221 */ /* 0x000fe20000010100 */
[----:B------:R-:W-:Y:S02]  /*6130*/  ISETP.LE.U32.AND P2, PT, R5, UR5, PT ;  /* 0x0000000505007c0c */ /* 0x000fe4000bf43070 */
[----:B------:R-:W-:Y:S03]  /*6140*/  SHF.R.U32.HI R0, RZ, 0x8, R0 ;  /* 0x00000008ff007819 */ /* 0x000fe60000011600 */
[----:B------:R-:W4:Y:S01]  /*6150*/  MUFU.EX2 R192, R34 ;  /* 0x0000002200c07308 */ /* 0x000f220000000800 */
[----:B------:R-:W-:Y:S01]  /*6160*/  ISETP.GT.U32.AND P4, PT, R6, UR5, PT ;  /* 0x0000000506007c0c */ /* 0x000fe2000bf84070 */
[----:B------:R-:W-:Y:S01]  /*6170*/  IMAD.WIDE.U32 R6, R7, -0x2daee0ad, RZ ;  /* 0xd2511f5307067825 */ /* 0x000fe200078e00ff */
[----:B------:R-:W-:Y:S02]  /*6180*/  LOP3.LUT R0, R0, 0xffff, RZ, 0xc0, !PT ;  /* 0x0000ffff00007812 */ /* 0x000fe400078ec0ff */
[----:B------:R-:W-:Y:S01]  /*6190*/  PRMT R8, R2, 0x7632, R8 ;  /* 0x0000763202087816 */ /* 0x000fe20000000008 */
[----:B-----5:R-:W-:Y:S01]  /*61a0*/  @P1 FADD.FTZ R224, -R224, -RZ ;  /* 0x800000ffe0e01221 */ /* 0x020fe20000010100 */
[----:B------:R-:W-:Y:S03]  /*61b0*/  ISETP.LE.U32.AND P1, PT, R0, UR5, PT ;  /* 0x0000000500007c0c */ /* 0x000fe6000bf23070 */
[----:B------:R-:W5:Y:S01]  /*61c0*/  MUFU.EX2 R187, R11 ;  /* 0x0000000b00bb7308 */ /* 0x000f620000000800 */
[----:B------:R-:W-:Y:S01]  /*61d0*/  SHF.R.U32.HI R5, RZ, 0x18, R2 ;  /* 0x00000018ff057819 */ /* 0x000fe20000011602 */
[----:B---3--:R-:W-:Y:S01]  /*61e0*/  @!P2 FADD.FTZ R194, -R194, -RZ ;  /* 0x800000ffc2c2a221 */ /* 0x008fe20000010100 */
[----:B------:R-:W-:Y:S02]  /*61f0*/  LOP3.LUT R2, R8, 0xff, RZ, 0xc0, !PT ;  /* 0x000000ff08027812 */ /* 0x000fe400078ec0ff */
[--C-:B------:R-:W-:Y:S01]  /*6200*/  LOP3.LUT R0, R14, UR54, R7.reuse, 0x96, !PT ;  /* 0x000000360e007c12 */ /* 0x100fe2000f8e9607 */
[----:B------:R-:W-:Y:S01]  /*6210*/  @P4 FADD.FTZ R223, -R223, -RZ ;  /* 0x800000ffdfdf4221 */ /* 0x000fe20000010100 */
[----:B------:R-:W-:Y:S03]  /*6220*/  ISETP.LE.U32.AND P2, PT, R2, UR5, PT ;  /* 0x0000000502007c0c */ /* 0x000fe6000bf43070 */
[----:B------:R-:W-:Y:S01]  /*6230*/  MUFU.EX2 R185, R169 ;  /* 0x000000a900b97308 */ /* 0x000fe20000000800 */
[C---:B------:R-:W-:Y:S02]  /*6240*/  LOP3.LUT R2, R0.reuse, 0xffff, RZ, 0xc0, !PT ;  /* 0x0000ffff00027812 */ /* 0x040fe400078ec0ff */
[----:B------:R-:W-:Y:S01]  /*6250*/  ISETP.LE.U32.AND P4, PT, R5, UR5, PT ;  /* 0x0000000505007c0c */ /* 0x000fe2000bf83070 */
[----:B------:R-:W-:Y:S01]  /*6260*/  @!P1 FADD.FTZ R193, -R193, -RZ ;  /* 0x800000ffc1c19221 */ /* 0x000fe20000010100 */
[----:B------:R-:W-:Y:S02]  /*6270*/  LOP3.LUT R5, R0, 0xff, RZ, 0xc0, !PT ;  /* 0x000000ff00057812 */ /* 0x000fe400078ec0ff */
[----:B------:R-:W-:Y:S03]  /*6280*/  SHF.R.U32.HI R2, RZ, 0x8, R2 ;  /* 0x00000008ff027819 */ /* 0x000fe60000011602 */
[----:B------:R-:W3:Y:S01]  /*6290*/  MUFU.EX2 R189, R30 ;  /* 0x0000001e00bd7308 */ /* 0x000ee20000000800 */
[----:B------:R-:W-:Y:S02]  /*62a0*/  ISETP.LE.U32.AND P1, PT, R5, UR5, PT ;  /* 0x0000000505007c0c */ /* 0x000fe4000bf23070 */
[----:B------:R-:W-:Y:S01]  /*62b0*/  LOP3.LUT R5, R2, 0xffff, RZ, 0xc0, !PT ;  /* 0x0000ffff02057812 */ /* 0x000fe200078ec0ff */
[----:B------:R-:W-:Y:S01]  /*62c0*/  @!P2 FADD.FTZ R220, -R220, -RZ ;  /* 0x800000ffdcdca221 */ /* 0x000fe20000010100 */
[----:B------:R-:W-:Y:S02]  /*62d0*/  PRMT R7, R0, 0x7632, R7 ;  /* 0x0000763200077816 */ /* 0x000fe40000000007 */
[----:B------:R-:W-:Y:S01]  /*62e0*/  ISETP.LE.U32.AND P2, PT, R5, UR5, PT ;  /* 0x0000000505007c0c */ /* 0x000fe2000bf43070 */
[----:B-1----:R-:W-:Y:S01]  /*62f0*/  @!P4 FADD.FTZ R198, -R198, -RZ ;  /* 0x800000ffc6c6c221 */ /* 0x002fe20000010100 */
[----:B------:R-:W-:Y:S01]  /*6300*/  LOP3.LUT R2, R7, 0xff, RZ, 0xc0, !PT ;  /* 0x000000ff07027812 */ /* 0x000fe200078ec0ff */
[----:B------:R-:W1:Y:S01]  /*6310*/  MUFU.EX2 R186, R168 ;  /* 0x000000a800ba7308 */ /* 0x000e620000000800 */
[----:B------:R-:W-:Y:S02]  /*6320*/  SHF.R.U32.HI R0, RZ, 0x18, R0 ;  /* 0x00000018ff007819 */ /* 0x000fe40000011600 */
[----:B------:R-:W-:Y:S01]  /*6330*/  ISETP.LE.U32.AND P4, PT, R2, UR5, PT ;  /* 0x0000000502007c0c */ /* 0x000fe2000bf83070 */
[----:B------:R-:W-:Y:S01]  /*6340*/  @!P1 FADD.FTZ R222, -R222, -RZ ;  /* 0x800000ffdede9221 */ /* 0x000fe20000010100 */
[----:B------:R-:W-:Y:S02]  /*6350*/  PRMT R2, R6, 0x7770, RZ ;  /* 0x0000777006027816 */ /* 0x000fe400000000ff */
[----:B------:R-:W-:Y:S02]  /*6360*/  PRMT R3, R4, 0x7772, RZ ;  /* 0x0000777204037816 */ /* 0x000fe400000000ff */
[----:B------:R-:W-:Y:S01]  /*6370*/  ISETP.LE.U32.AND P1, PT, R2, UR5, PT ;  /* 0x0000000502007c0c */ /* 0x000fe2000bf23070 */
[----:B------:R-:W-:Y:S01]  /*6380*/  @!P2 FADD.FTZ R199, -R199, -RZ ;  /* 0x800000ffc7c7a221 */ /* 0x000fe20000010100 */
[----:B------:R-:W-:Y:S02]  /*6390*/  ISETP.LE.U32.AND P2, PT, R0, UR5, PT ;  /* 0x0000000500007c0c */ /* 0x000fe4000bf43070 */
[----:B------:R-:W-:Y:S02]  /*63a0*/  LOP3.LUT R0, R206, 0x20, RZ, 0xc0, !PT ;  /* 0x00000020ce007812 */ /* 0x000fe400078ec0ff */
[----:B------:R-:W-:Y:S01]  /*63b0*/  PRMT R2, R4, 0x7770, RZ ;  /* 0x0000777004027816 */ /* 0x000fe200000000ff */
[----:B------:R-:W-:Y:S01]  /*63c0*/  @!P4 FADD.FTZ R221, -R221, -RZ ;  /* 0x800000ffddddc221 */ /* 0x000fe20000010100 */
[----:B------:R-:W-:Y:S02]  /*63d0*/  LOP3.LUT R237, R173, R0, RZ, 0x3c, !PT ;  /* 0x00000000aded7212 */ /* 0x000fe400078e3cff */
[--C-:B------:R-:W-:Y:S01]  /*63e0*/  LOP3.LUT R173, R201, 0x7006, R217.reuse, 0xc8, !PT ;  /* 0x00007006c9ad7812 */ /* 0x100fe200078ec8d9 */
[----:B------:R-:W-:Y:S01]  /*63f0*/  IMAD.MOV.U32 R201, RZ, RZ, 0x10 ;  /* 0x00000010ffc97424 */ /* 0x000fe200078e00ff */
[----:B------:R-:W-:Y:S01]  /*6400*/  ISETP.LE.U32.AND P4, PT, R2, UR5, PT ;  /* 0x0000000502007c0c */ /* 0x000fe2000bf83070 */
[----:B--2---:R-:W-:Y:S01]  /*6410*/  @!P1 FADD.FTZ R197, -R197, -RZ ;  /* 0x800000ffc5c59221 */ /* 0x004fe20000010100 */
[----:B------:R-:W-:Y:S01]  /*6420*/  LOP3.LUT R173, R173, 0x400, R217, 0xf8, !PT ;  /* 0x00000400adad7812 */ /* 0x000fe200078ef8d9 */
[----:B----4-:R-:W-:Y:S01]  /*6430*/  @!P2 FADD.FTZ R203, -R203, -RZ ;  /* 0x800000ffcbcba221 */ /* 0x010fe20000010100 */
[----:B------:R-:W-:Y:S02]  /*6440*/  PRMT R2, R4, 0x7771, RZ ;  /* 0x0000777104027816 */ /* 0x000fe400000000ff */
[----:B------:R-:W-:Y:S02]  /*6450*/  LOP3.LUT R0, R173, R237, RZ, 0xfc, !PT ;  /* 0x000000edad007212 */ /* 0x000fe400078efcff */
[----:B------:R-:W-:Y:S02]  /*6460*/  ISETP.GT.U32.AND P2, PT, R2, UR5, PT ;  /* 0x0000000502007c0c */ /* 0x000fe4000bf44070 */
[----:B------:R-:W-:Y:S02]  /*6470*/  LEA R0, R0, UR4, 0x1 ;  /* 0x0000000400007c11 */ /* 0x000fe4000f8e08ff */
[----:B------:R-:W-:Y:S01]  /*6480*/  ISETP.GT.U32.AND P1, PT, R3, UR5, PT ;  /* 0x0000000503007c0c */ /* 0x000fe2000bf24070 */
[----:B------:R-:W-:Y:S01]  /*6490*/  @!P4 FADD.FTZ R181, -R181, -RZ ;  /* 0x800000ffb5b5c221 */ /* 0x000fe20000010100 */
[----:B------:R-:W-:Y:S01]  /*64a0*/  PRMT R4, R4, 0x7773, RZ ;  /* 0x0000777304047816 */ /* 0x000fe200000000ff */
[C---:B------:R-:W-:Y:S01]  /*64b0*/  VIADD R3, R0.reuse, 0x20000 ;  /* 0x0002000000037836 */ /* 0x040fe20000000000 */
[----:B------:R-:W-:Y:S01]  /*64c0*/  SEL R8, R201, 0xfffffff0, !P0 ;  /* 0xfffffff0c9087807 */ /* 0x000fe20004000000 */
[----:B------:R-:W-:Y:S01]  /*64d0*/  VIADD R2, R0, 0x20020 ;  /* 0x0002002000027836 */ /* 0x000fe20000000000 */
[----:B------:R-:W-:Y:S01]  /*64e0*/  ISETP.GT.U32.AND P4, PT, R4, UR5, PT ;  /* 0x0000000504007c0c */ /* 0x000fe2000bf84070 */
[----:B------:R-:W-:Y:S01]  /*64f0*/  @P6 VIADD R2, R3, 0xffffffe0 ;  /* 0xffffffe003026836 */ /* 0x000fe20000000000 */
[----:B------:R-:W-:Y:S01]  /*6500*/  PRMT R3, R6, 0x7772, RZ ;  /* 0x0000777206037816 */ /* 0x000fe200000000ff */
[----:B------:R-:W-:Y:S01]  /*6510*/  @P2 FADD.FTZ R184, -R184, -RZ ;  /* 0x800000ffb8b82221 */ /* 0x000fe20000010100 */
[C---:B------:R-:W-:Y:S02]  /*6520*/  PRMT R4, R6.reuse, 0x7771, RZ ;  /* 0x0000777106047816 */ /* 0x040fe400000000ff */
[----:B------:R-:W-:Y:S01]  /*6530*/  PRMT R6, R6, 0x7773, RZ ;  /* 0x0000777306067816 */ /* 0x000fe200000000ff */
[----:B------:R-:W-:Y:S01]  /*6540*/  @P1 FADD.FTZ R192, -R192, -RZ ;  /* 0x800000ffc0c01221 */ /* 0x000fe20000010100 */
[----:B------:R-:W-:Y:S02]  /*6550*/  ISETP.GT.U32.AND P1, PT, R3, UR5, PT ;  /* 0x0000000503007c0c */ /* 0x000fe4000bf24070 */
[----:B------:R-:W-:Y:S02]  /*6560*/  ISETP.GT.U32.AND P2, PT, R4, UR5, PT ;  /* 0x0000000504007c0c */ /* 0x000fe4000bf44070 */
[----:B------:R-:W-:Y:S01]  /*6570*/  F2FP.RELU.BF16.F32.PACK_AB R4, R225, R226 ;  /* 0x000000e2e104723e */ /* 0x000fe200000018ff */
[----:B-----5:R-:W-:Y:S01]  /*6580*/  @P4 FADD.FTZ R187, -R187, -RZ ;  /* 0x800000ffbbbb4221 */ /* 0x020fe20000010100 */
[----:B------:R-:W-:Y:S02]  /*6590*/  F2FP.RELU.BF16.F32.PACK_AB R3, R235, R236 ;  /* 0x000000eceb03723e */ /* 0x000fe400000018ff */
[----:B------:R-:W-:Y:S01]  /*65a0*/  F2FP.RELU.BF16.F32.PACK_AB R5, R223, R224 ;  /* 0x000000e0df05723e */ /* 0x000fe200000018ff */
[----:B------:R2:W-:Y:S01]  /*65b0*/  STS [R0+0x20000], R4 ;  /* 0x0200000400007388 */ /* 0x0005e20000000800 */
[----:B------:R-:W-:Y:S02]  /*65c0*/  ISETP.GT.U32.AND P4, PT, R6, UR5, PT ;  /* 0x0000000506007c0c */ /* 0x000fe4000bf84070 */
[----:B------:R-:W-:Y:S01]  /*65d0*/  F2FP.RELU.BF16.F32.PACK_AB R7, R232, R233 ;  /* 0x000000e9e807723e */ /* 0x000fe200000018ff */
[----:B------:R4:W-:Y:S01]  /*65e0*/  STS [R0+0x20400], R3 ;  /* 0x0204000300007388 */ /* 0x0009e20000000800 */
[----:B------:R-:W-:Y:S01]  /*65f0*/  F2FP.RELU.BF16.F32.PACK_AB R6, R231, R234 ;  /* 0x000000eae706723e */ /* 0x000fe200000018ff */
[----:B---3--:R-:W-:Y:S01]  /*6600*/  @P1 FADD.FTZ R189, -R189, -RZ ;  /* 0x800000ffbdbd1221 */ /* 0x008fe20000010100 */
[----:B------:R-:W-:Y:S01]  /*6610*/  @P2 FADD.FTZ R185, -R185, -RZ ;  /* 0x800000ffb9b92221 */ /* 0x000fe20000010100 */
[----:B------:R-:W-:Y:S02]  /*6620*/  LOP3.LUT R9, R9, R209, R218, 0xf6, !PT ;  /* 0x000000d109097212 */ /* 0x000fe400078ef6da */
[----:B------:R-:W-:Y:S02]  /*6630*/  SEL R202, R24, 0xffffffe0, !P5 ;  /* 0xffffffe018ca7807 */ /* 0x000fe40006800000 */
[----:B------:R-:W-:Y:S02]  /*6640*/  LEA R200, R9, UR4, 0x1 ;  /* 0x0000000409c87c11 */ /* 0x000fe4000f8e08ff */
[----:B-1----:R-:W-:Y:S01]  /*6650*/  @P4 FADD.FTZ R186, -R186, -RZ ;  /* 0x800000ffbaba4221 */ /* 0x002fe20000010100 */
[----:B------:R-:W-:Y:S02]  /*6660*/  FSETP.GE.FTZ.AND P2, PT, R226, RZ, PT ;  /* 0x000000ffe200720b */ /* 0x000fe40003f56000 */
[----:B------:R-:W-:Y:S01]  /*6670*/  IMAD.IADD R201, R202, 0x1, R200 ;  /* 0x00000001cac97824 */ /* 0x000fe200078e02c8 */
[----:B------:R-:W-:Y:S01]  /*6680*/  FSETP.GE.FTZ.AND P4, PT, R196, RZ, PT ;  /* 0x000000ffc400720b */ /* 0x000fe20003f96000 */
[----:B------:R-:W-:Y:S01]  /*6690*/  IMAD.IADD R180, R200, 0x1, R216 ;  /* 0x00000001c8b47824 */ /* 0x000fe200078e02d8 */
[----:B--2---:R-:W-:Y:S01]  /*66a0*/  F2FP.RELU.BF16.F32.PACK_AB R4, R196, R195 ;  /* 0x000000c3c404723e */ /* 0x004fe200000018ff */
[----:B----4-:R-:W-:Y:S05]  /*66b0*/  IMAD.IADD R3, R0, 0x1, R8 ;  /* 0x0000000100037824 */ /* 0x010fea00078e0208 */
[----:B------:R1:W-:Y:S04]  /*66c0*/  STS [R3+0x20000], R4 ;  /* 0x0200000403007388 */ /* 0x0003e80000000800 */
[----:B------:R2:W-:Y:S04]  /*66d0*/  STS [R3+0x20400], R5 ;  /* 0x0204000503007388 */ /* 0x0005e80000000800 */
[----:B------:R3:W-:Y:S04]  /*66e0*/  STS [R0+0x21000], R7 ;  /* 0x0210000700007388 */ /* 0x0007e80000000800 */
[----:B------:R4:W-:Y:S01]  /*66f0*/  STS [R0+0x21400], R6 ;  /* 0x0214000600007388 */ /* 0x0009e20000000800 */
[----:B-1----:R-:W-:Y:S02]  /*6700*/  F2FP.RELU.BF16.F32.PACK_AB R4, R228, R230 ;  /* 0x000000e6e404723e */ /* 0x002fe400000018ff */
[----:B--2---:R-:W-:Y:S03]  /*6710*/  F2FP.RELU.BF16.F32.PACK_AB R5, R184, R181 ;  /* 0x000000b5b805723e */ /* 0x004fe600000018ff */
[----:B------:R1:W-:Y:S01]  /*6720*/  STS [R3+0x21000], R4 ;  /* 0x0210000403007388 */ /* 0x0003e20000000800 */
[----:B---3--:R-:W-:Y:S02]  /*6730*/  F2FP.RELU.BF16.F32.PACK_AB R7, R193, R194 ;  /* 0x000000c2c107723e */ /* 0x008fe400000018ff */
[----:B----4-:R-:W-:Y:S02]  /*6740*/  F2FP.RELU.BF16.F32.PACK_AB R6, R198, R220 ;  /* 0x000000dcc606723e */ /* 0x010fe400000018ff */
[----:B------:R-:W-:Y:S01]  /*6750*/  F2FP.RELU.BF16.F32.PACK_AB R0, R187, R192 ;  /* 0x000000c0bb00723e */ /* 0x000fe200000018ff */
[----:B-1----:R-:W-:Y:S01]  /*6760*/  IMAD.IADD R4, R8, 0x1, R2 ;  /* 0x0000000108047824 */ /* 0x002fe200078e0202 */
[----:B------:R-:W-:Y:S05]  /*6770*/  F2FP.RELU.BF16.F32.PACK_AB R8, R227, R229 ;  /* 0x000000e5e308723e */ /* 0x000fea00000018ff */
[----:B------:R1:W-:Y:S04]  /*6780*/  STS [R3+0x21400], R8 ;  /* 0x0214000803007388 */ /* 0x0003e80000000800 */
[----:B------:R-:W-:Y:S04]  /*6790*/  STS [R2], R7 ;  /* 0x0000000702007388 */ /* 0x000fe80000000800 */
[----:B------:R2:W-:Y:S04]  /*67a0*/  STS [R2+0x400], R6 ;  /* 0x0004000602007388 */ /* 0x0005e80000000800 */
[----:B------:R3:W-:Y:S04]  /*67b0*/  STS [R4], R5 ;  /* 0x0000000504007388 */ /* 0x0007e80000000800 */
[----:B------:R4:W-:Y:S01]  /*67c0*/  STS [R4+0x400], R0 ;  /* 0x0004000004007388 */ /* 0x0009e20000000800 */
[----:B-1----:R-:W-:Y:S05]  /*67d0*/  F2FP.RELU.BF16.F32.PACK_AB R3, R199, R222 ;  /* 0x000000dec703723e */ /* 0x002fea00000018ff */
[----:B------:R1:W-:Y:S01]  /*67e0*/  STS [R2+0x1000], R3 ;  /* 0x0010000302007388 */ /* 0x0003e20000000800 */
[----:B--2---:R-:W-:Y:S02]  /*67f0*/  F2FP.RELU.BF16.F32.PACK_AB R6, R203, R221 ;  /* 0x000000ddcb06723e */ /* 0x004fe400000018ff */
[----:B---3--:R-:W-:Y:S03]  /*6800*/  F2FP.RELU.BF16.F32.PACK_AB R5, R185, R197 ;  /* 0x000000c5b905723e */ /* 0x008fe600000018ff */
[----:B------:R2:W-:Y:S01]  /*6810*/  STS [R2+0x1400], R6 ;  /* 0x0014000602007388 */ /* 0x0005e20000000800 */
[----:B----4-:R-:W-:Y:S03]  /*6820*/  LOP3.LUT R0, R206, 0x8, RZ, 0xc0, !PT ;  /* 0x00000008ce007812 */ /* 0x010fe600078ec0ff */
[----:B------:R-:W-:Y:S01]  /*6830*/  STS [R4+0x1000], R5 ;  /* 0x0010000504007388 */ /* 0x000fe20000000800 */
[----:B------:R-:W-:Y:S04]  /*6840*/  LOP3.LUT R0, R212, R209, R0, 0xf6, !PT ;  /* 0x000000d1d4007212 */ /* 0x000fe800078ef600 */
[----:B------:R-:W-:Y:S05]  /*6850*/  LEA R188, R0, UR4, 0x1 ;  /* 0x0000000400bc7c11 */ /* 0x000fea000f8e08ff */
[----:B------:R-:W-:Y:S01]  /*6860*/  IMAD.IADD R190, R188, 0x1, R202 ;  /* 0x00000001bcbe7824 */ /* 0x000fe200078e02ca */
[----:B-1----:R-:W-:Y:S01]  /*6870*/  F2FP.RELU.BF16.F32.PACK_AB R3, R186, R189 ;  /* 0x000000bdba03723e */ /* 0x002fe200000018ff */
[----:B------:R-:W-:Y:S04]  /*6880*/  IMAD.IADD R0, R188, 0x1, R216 ;  /* 0x00000001bc007824 */ /* 0x000fe800078e02d8 */
[----:B------:R1:W-:Y:S01]  /*6890*/  STS [R4+0x1400], R3 ;  /* 0x0014000304007388 */ /* 0x0003e20000000800 */
[C---:B------:R-:W-:Y:S02]  /*68a0*/  IMAD.IADD R0, R202.reuse, 0x1, R0 ;  /* 0x00000001ca007824 */ /* 0x040fe400078e0200 */
[----:B--2---:R-:W-:Y:S01]  /*68b0*/  IMAD.IADD R2, R202, 0x1, R180 ;  /* 0x00000001ca027824 */ /* 0x004fe200078e02b4 */
[----:B------:R-:W-:Y:S08]  /*68c0*/  LDSM.16.M88.4 R32, [R188+0x8000] ;  /* 0x00800000bc20783b */ /* 0x000ff00000000200 */
[----:B------:R-:W2:Y:S08]  /*68d0*/  LDSM.16.M88.4 R16, [R200+0x14000] ;  /* 0x01400000c810783b */ /* 0x000eb00000000200 */
[----:B------:R-:W3:Y:S01]  /*68e0*/  LDSM.16.M88.4 R28, [R188+0x9000] ;  /* 0x00900000bc1c783b */ /* 0x000ee20000000200 */
[----:B-1----:R-:W-:Y:S07]  /*68f0*/  IMAD.IADD R3, R188, 0x1, R219 ;  /* 0x00000001bc037824 */ /* 0x002fee00078e02db */
        /* <DEDUP_REMOVED lines=81> */
[----:B------:R-:W2:Y:S01]  /*6e10*/  LDG.E R180, desc[UR32][R182.64] ;  /* 0x00000020b6b47981 */ /* 0x000ea2000c1e1900 */
[C---:B------:R-:W-:Y:S03]  /*6e20*/  HMMA.16816.F32.BF16 R16, R172.reuse, R166, R16 ;  /* 0x000000a6ac10723c */ /* 0x040fe60000041810 */
[----:B------:R-:W3:Y:S04]  /*6e30*/  LDG.E R3, desc[UR32][R182.64+0xa0] ;  /* 0x0000a020b6037981 */ /* 0x000ee8000c1e1900 */
[----:B------:R-:W-:Y:S01]  /*6e40*/  LDSM.16.M88.4 R164, [R0+0xa000] ;  /* 0x00a0000000a4783b */ /* 0x000fe20000000200 */
[-C--:B------:R-:W-:Y:S08]  /*6e50*/  HMMA.16816.F32.BF16 R20, R172, R176.reuse, R20 ;  /* 0x000000b0ac14723c */ /* 0x080ff00000041814 */
[C---:B------:R-:W-:Y:S01]  /*6e60*/  HMMA.16816.F32.BF16 R24, R168.reuse, R176, R24 ;  /* 0x000000b0a818723c */ /* 0x040fe20000041818 */
[----:B------:R-:W4:Y:S04]  /*6e70*/  LDG.E R177, desc[UR32][R182.64+0x20] ;  /* 0x00002020b6b17981 */ /* 0x000f28000c1e1900 */
[----:B------:R-:W5:Y:S03]  /*6e80*/  LDG.E R176, desc[UR32][R182.64+0x80] ;  /* 0x00008020b6b07981 */ /* 0x000f66000c1e1900 */
[-C--:B------:R-:W-:Y:S01]  /*6e90*/  HMMA.16816.F32.BF16 R28, R168, R178.reuse, R28 ;  /* 0x000000b2a81c723c */ /* 0x080fe2000004181c */
[----:B------:R-:W1:Y:S07]  /*6ea0*/  LDSM.16.M88.4 R168, [R2+0x18000] ;  /* 0x0180000002a8783b */ /* 0x000e6e0000000200 */
[----:B------:R-:W-:Y:S01]  /*6eb0*/  HMMA.16816.F32.BF16 R32, R172, R178, R32 ;  /* 0x000000b2ac20723c */ /* 0x000fe20000041820 */
[----:B------:R1:W1:Y:S03]  /*6ec0*/  LDSM.16.M88.4 R172, [R0+0xb000] ;  /* 0x00b0000000ac783b */ /* 0x0002660000000200 */
[----:B------:R-:W-:Y:S01]  /*6ed0*/  IMAD.SHL.U32 R179, R214, 0x2, RZ ;  /* 0x00000002d6b37824 */ /* 0x000fe200078e00ff */
[----:B-1----:R-:W-:Y:S04]  /*6ee0*/  LOP3.LUT R0, R215, 0x1c0, RZ, 0xc0, !PT ;  /* 0x000001c0d7007812 */ /* 0x002fe800078ec0ff */
[----:B------:R-:W-:Y:S01]  /*6ef0*/  LOP3.LUT R0, R0, 0x38, R213, 0xf8, !PT ;  /* 0x0000003800007812 */ /* 0x000fe200078ef8d5 */
[-C--:B------:R-:W-:Y:S08]  /*6f00*/  HMMA.16816.F32.BF16 R4, R164, R168.reuse, R4 ;  /* 0x000000a8a404723c */ /* 0x080ff00000041804 */
[C---:B------:R-:W-:Y:S08]  /*6f10*/  HMMA.16816.F32.BF16 R8, R172.reuse, R168, R8 ;  /* 0x000000a8ac08723c */ /* 0x040ff00000041808 */
[-C--:B------:R-:W-:Y:S08]  /*6f20*/  HMMA.16816.F32.BF16 R12, R172, R170.reuse, R12 ;  /* 0x000000aaac0c723c */ /* 0x080ff0000004180c */
[C---:B------:R-:W-:Y:S01]  /*6f30*/  HMMA.16816.F32.BF16 R16, R164.reuse, R170, R16 ;  /* 0x000000aaa410723c */ /* 0x040fe20000041810 */
[----:B------:R1:W1:Y:S03]  /*6f40*/  LDSM.16.M88.4 R168, [R2+0x18800] ;  /* 0x0188000002a8783b */ /* 0x0002660000000200 */
[--C-:B-1----:R-:W-:Y:S04]  /*6f50*/  SHF.R.U32.HI R2, RZ, 0x4, R214.reuse ;  /* 0x00000004ff027819 */ /* 0x102fe800000116d6 */
[----:B------:R-:W-:Y:S04]  /*6f60*/  LOP3.LUT R191, R2, 0x8, RZ, 0xc0, !PT ;  /* 0x0000000802bf7812 */ /* 0x000fe800078ec0ff */
[----:B------:R-:W-:Y:S04]  /*6f70*/  LOP3.LUT R2, R191, 0x10, R214, 0xf8, !PT ;  /* 0x00000010bf027812 */ /* 0x000fe800078ef8d6 */
[----:B------:R-:W-:Y:S01]  /*6f80*/  LOP3.LUT R0, R2, R0, RZ, 0x3c, !PT ;  /* 0x0000000002007212 */ /* 0x000fe200078e3cff */
[-C--:B------:R-:W-:Y:S08]  /*6f90*/  HMMA.16816.F32.BF16 R20, R164, R168.reuse, R20 ;  /* 0x000000a8a414723c */ /* 0x080ff00000041814 */
[C---:B------:R-:W-:Y:S08]  /*6fa0*/  HMMA.16816.F32.BF16 R24, R172.reuse, R168, R24 ;  /* 0x000000a8ac18723c */ /* 0x040ff00000041818 */
[-C--:B------:R-:W-:Y:S08]  /*6fb0*/  HMMA.16816.F32.BF16 R28, R172, R170.reuse, R28 ;  /* 0x000000aaac1c723c */ /* 0x080ff0000004181c */
[----:B------:R-:W-:Y:S04]  /*6fc0*/  HMMA.16816.F32.BF16 R32, R164, R170, R32 ;  /* 0x000000aaa420723c */ /* 0x000fe80000041820 */
[----:B------:R-:W-:Y:S04]  /*6fd0*/  LOP3.LUT R164, R217, 0x7400, RZ, 0xc0, !PT ;  /* 0x00007400d9a47812 */ /* 0x000fe800078ec0ff */
[----:B------:R-:W-:Y:S04]  /*6fe0*/  LOP3.LUT R164, R164, 0x6, R179, 0xf8, !PT ;  /* 0x00000006a4a47812 */ /* 0x000fe800078ef8b3 */
[----:B------:R-:W-:Y:S01]  /*6ff0*/  LOP3.LUT R164, R164, R237, RZ, 0xfc, !PT ;  /* 0x000000eda4a47212 */ /* 0x000fe200078efcff */
[C---:B--2---:R-:W-:Y:S01]  /*7000*/  FADD.FTZ R5, -R180.reuse, R5 ;  /* 0x00000005b4057221 */ /* 0x044fe20000010100 */
[C---:B------:R-:W-:Y:S01]  /*7010*/  FADD.FTZ R16, -R180.reuse, R16 ;  /* 0x00000010b4107221 */ /* 0x040fe20000010100 */
[C---:B------:R-:W-:Y:S01]  /*7020*/  FADD.FTZ R4, -R180.reuse, R4 ;  /* 0x00000004b4047221 */ /* 0x040fe20000010100 */
[C---:B------:R-:W-:Y:S01]  /*7030*/  FADD.FTZ R17, -R180.reuse, R17 ;  /* 0x00000011b4117221 */ /* 0x040fe20000010100 */
[C---:B------:R-:W-:Y:S01]  /*7040*/  FADD.FTZ R20, -R180.reuse, R20 ;  /* 0x00000014b4147221 */ /* 0x040fe20000010100 */
[-C--:B------:R-:W-:Y:S01]  /*7050*/  FSEL R5, R5, R180.reuse, P1 ;  /* 0x000000b405057208 */ /* 0x080fe20000800000 */
[C---:B------:R-:W-:Y:S01]  /*7060*/  FADD.FTZ R21, -R180.reuse, R21 ;  /* 0x00000015b4157221 */ /* 0x040fe20000010100 */
[----:B------:R-:W-:Y:S01]  /*7070*/  FSETP.GE.FTZ.AND P1, PT, R195, RZ, PT ;  /* 0x000000ffc300720b */ /* 0x000fe20003f36000 */
[----:B------:R-:W-:Y:S01]  /*7080*/  FADD.FTZ R32, -R180, R32 ;  /* 0x00000020b4207221 */ /* 0x000fe20000010100 */
[-C--:B------:R-:W-:Y:S01]  /*7090*/  FSEL R4, R4, R180.reuse, P2 ;  /* 0x000000b404047208 */ /* 0x080fe20001000000 */
[C---:B---3--:R-:W-:Y:S01]  /*70a0*/  FADD.FTZ R11, -R3.reuse, R11 ;  /* 0x0000000b030b7221 */ /* 0x048fe20000010100 */
[----:B------:R-:W-:Y:S01]  /*70b0*/  FSEL R16, R16, R180, P1 ;  /* 0x000000b410107208 */ /* 0x000fe20000800000 */
[C---:B------:R-:W-:Y:S01]  /*70c0*/  FADD.FTZ R10, -R3.reuse, R10 ;  /* 0x0000000a030a7221 */ /* 0x040fe20000010100 */
[----:B------:R-:W-:Y:S01]  /*70d0*/  FSETP.GE.FTZ.AND P1, PT, R184, RZ, PT ;  /* 0x000000ffb800720b */ /* 0x000fe20003f36000 */
[----:B------:R-:W-:Y:S01]  /*70e0*/  FADD.FTZ R14, -R3, R14 ;  /* 0x0000000e030e7221 */ /* 0x000fe20000010100 */
[----:B------:R-:W-:Y:S01]  /*70f0*/  FSETP.GE.FTZ.AND P2, PT, R194, RZ, PT ;  /* 0x000000ffc200720b */ /* 0x000fe20003f56000 */
[----:B------:R-:W-:Y:S01]  /*7100*/  FMUL.FTZ R2, R195, R16 ;  /* 0x00000010c3027220 */ /* 0x000fe20000410000 */
[-C--:B------:R-:W-:Y:S01]  /*7110*/  FSEL R17, R17, R180.reuse, P4 ;  /* 0x000000b411117208 */ /* 0x080fe20002000000 */
[C---:B----4-:R-:W-:Y:S01]  /*7120*/  FADD.FTZ R7, -R177.reuse, R7 ;  /* 0x00000007b1077221 */ /* 0x050fe20000010100 */
[-C--:B------:R-:W-:Y:S01]  /*7130*/  FSEL R20, R20, R180.reuse, P2 ;  /* 0x000000b414147208 */ /* 0x080fe20001000000 */
[----:B------:R-:W-:Y:S01]  /*7140*/  FADD.FTZ R6, -R177, R6 ;  /* 0x00000006b1067221 */ /* 0x000fe20000010100 */
[----:B------:R-:W-:Y:S01]  /*7150*/  FSETP.GE.FTZ.AND P4, PT, R193, RZ, PT ;  /* 0x000000ffc100720b */ /* 0x000fe20003f96000 */
[----:B------:R-:W-:Y:S01]  /*7160*/  FMUL.FTZ R16, R196, R17 ;  /* 0x00000011c4107220 */ /* 0x000fe20000410000 */
[----:B------:R-:W-:Y:S01]  /*7170*/  FSETP.GE.FTZ.AND P2, PT, R181, RZ, PT ;  /* 0x000000ffb500720b */ /* 0x000fe20003f56000 */
[----:B------:R-:W-:Y:S01]  /*7180*/  FADD.FTZ R18, -R177, R18 ;  /* 0x00000012b1127221 */ /* 0x000fe20000010100 */
[-C--:B------:R-:W-:Y:S01]  /*7190*/  FSEL R17, R21, R180.reuse, P4 ;  /* 0x000000b415117208 */ /* 0x080fe20002000000 */
[----:B------:R-:W-:Y:S01]  /*71a0*/  FADD.FTZ R19, -R177, R19 ;  /* 0x00000013b1137221 */ /* 0x000fe20000010100 */
[----:B------:R-:W-:Y:S01]  /*71b0*/  FSEL R32, R32, R180, P2 ;  /* 0x000000b420207208 */ /* 0x000fe20001000000 */
[----:B------:R-:W-:Y:S01]  /*71c0*/  @P1 FADD.FTZ R180, -R180, R33 ;  /* 0x00000021b4b41221 */ /* 0x000fe20000010100 */
[----:B------:R-:W-:Y:S01]  /*71d0*/  FSETP.GE.FTZ.AND P1, PT, R235, RZ, PT ;  /* 0x000000ffeb00720b */ /* 0x000fe20003f36000 */
[C---:B------:R-:W-:Y:S01]  /*71e0*/  FADD.FTZ R22, -R177.reuse, R22 ;  /* 0x00000016b1167221 */ /* 0x040fe20000010100 */
[----:B------:R-:W-:Y:S01]  /*71f0*/  FSETP.GE.FTZ.AND P4, PT, R236, RZ, PT ;  /* 0x000000ffec00720b */ /* 0x000fe20003f96000 */
[C---:B------:R-:W-:Y:S01]  /*7200*/  FADD.FTZ R23, -R177.reuse, R23 ;  /* 0x00000017b1177221 */ /* 0x040fe20000010100 */
[----:B------:R-:W-:Y:S01]  /*7210*/  FSETP.GE.FTZ.AND P2, PT, R224, RZ, PT ;  /* 0x000000ffe000720b */ /* 0x000fe20003f56000 */
[----:B------:R-:W-:Y:S01]  /*7220*/  FADD.FTZ R34, -R177, R34 ;  /* 0x00000022b1227221 */ /* 0x000fe20000010100 */
[-C--:B------:R-:W-:Y:S01]  /*7230*/  FSEL R169, R7, R177.reuse, P1 ;  /* 0x000000b107a97208 */ /* 0x080fe20000800000 */
[C---:B-----5:R-:W-:Y:S01]  /*7240*/  FADD.FTZ R9, -R176.reuse, R9 ;  /* 0x00000009b0097221 */ /* 0x060fe20000010100 */
[----:B------:R-:W-:Y:S01]  /*7250*/  FSETP.GE.FTZ.AND P1, PT, R187, RZ, PT ;  /* 0x000000ffbb00720b */ /* 0x000fe20003f36000 */
[----:B------:R-:W-:Y:S01]  /*7260*/  FADD.FTZ R8, -R176, R8 ;  /* 0x00000008b0087221 */ /* 0x000fe20000010100 */
[-C--:B------:R-:W-:Y:S01]  /*7270*/  FSEL R170, R6, R177.reuse, P4 ;  /* 0x000000b106aa7208 */ /* 0x080fe20002000000 */
[----:B------:R-:W-:Y:S01]  /*7280*/  FADD.FTZ R12, -R176, R12 ;  /* 0x0000000cb00c7221 */ /* 0x000fe20000010100 */
[-C--:B------:R-:W-:Y:S01]  /*7290*/  FSEL R168, R18, R177.reuse, P2 ;  /* 0x000000b112a87208 */ /* 0x080fe20001000000 */
[C---:B------:R-:W-:Y:S01]  /*72a0*/  FADD.FTZ R13, -R176.reuse, R13 ;  /* 0x0000000db00d7221 */ /* 0x040fe20000010100 */
[----:B------:R-:W-:Y:S01]  /*72b0*/  FSETP.GE.FTZ.AND P4, PT, R223, RZ, PT ;  /* 0x000000ffdf00720b */ /* 0x000fe20003f96000 */
[----:B------:R-:W-:Y:S01]  /*72c0*/  FADD.FTZ R24, -R176, R24 ;  /* 0x00000018b0187221 */ /* 0x000fe20000010100 */
[----:B------:R-:W-:Y:S01]  /*72d0*/  FSETP.GE.FTZ.AND P2, PT, R220, RZ, PT ;  /* 0x000000ffdc00720b */ /* 0x000fe20003f56000 */
[C---:B------:R-:W-:Y:S01]  /*72e0*/  FADD.FTZ R25, -R176.reuse, R25 ;  /* 0x00000019b0197221 */ /* 0x040fe20000010100 */
[-C--:B------:R-:W-:Y:S01]  /*72f0*/  FSEL R167, R19, R177.reuse, P4 ;  /* 0x000000b113a77208 */ /* 0x080fe20002000000 */
[----:B------:R-:W-:Y:S01]  /*7300*/  FADD.FTZ R28, -R176, R28 ;  /* 0x0000001cb01c7221 */ /* 0x000fe20000010100 */
[-C--:B------:R-:W-:Y:S01]  /*7310*/  FSEL R166, R22, R177.reuse, P2 ;  /* 0x000000b116a67208 */ /* 0x080fe20001000000 */
[C---:B------:R-:W-:Y:S01]  /*7320*/  FADD.FTZ R15, -R3.reuse, R15 ;  /* 0x0000000f030f7221 */ /* 0x040fe20000010100 */
[----:B------:R-:W-:Y:S01]  /*7330*/  FSETP.GE.FTZ.AND P4, PT, R198, RZ, PT ;  /* 0x000000ffc600720b */ /* 0x000fe20003f96000 */
[----:B------:R-:W-:Y:S01]  /*7340*/  FADD.FTZ R26, -R3, R26 ;  /* 0x0000001a031a7221 */ /* 0x000fe20000010100 */
[----:B------:R-:W-:Y:S01]  /*7350*/  FSETP.GE.FTZ.AND P2, PT, R192, RZ, PT ;  /* 0x000000ffc000720b */ /* 0x000fe20003f56000 */
[----:B------:R-:W-:Y:S01]  /*7360*/  FMUL.FTZ R20, R194, R20 ;  /* 0x00000014c2147220 */ /* 0x000fe20000410000 */
[----:B------:R-:W-:Y:S01]  /*7370*/  FSEL R18, R23, R177, P4 ;  /* 0x000000b117127208 */ /* 0x000fe20002000000 */
[----:B------:R-:W-:Y:S01]  /*7380*/  FMUL.FTZ R17, R193, R17 ;  /* 0x00000011c1117220 */ /* 0x000fe20000410000 */
[----:B------:R-:W-:Y:S01]  /*7390*/  FSEL R165, R34, R177, P2 ;  /* 0x000000b122a57208 */ /* 0x000fe20001000000 */
[----:B------:R-:W-:Y:S01]  /*73a0*/  @P1 FADD.FTZ R177, -R177, R35 ;  /* 0x00000023b1b11221 */ /* 0x000fe20000010100 */
[----:B------:R-:W-:Y:S01]  /*73b0*/  FSETP.GE.FTZ.AND P1, PT, R232, RZ, PT ;  /* 0x000000ffe800720b */ /* 0x000fe20003f36000 */
[----:B------:R-:W-:Y:S01]  /*73c0*/  FMUL.FTZ R4, R226, R4 ;  /* 0x00000004e2047220 */ /* 0x000fe20000410000 */
[----:B------:R-:W-:Y:S01]  /*73d0*/  FSETP.GE.FTZ.AND P4, PT, R233, RZ, PT ;  /* 0x000000ffe900720b */ /* 0x000fe20003f96000 */
[----:B------:R-:W-:Y:S01]  /*73e0*/  FMUL.FTZ R5, R225, R5 ;  /* 0x00000005e1057220 */ /* 0x000fe20000410000 */
[----:B------:R-:W-:Y:S01]  /*73f0*/  FSETP.GE.FTZ.AND P2, PT, R230, RZ, PT ;  /* 0x000000ffe600720b */ /* 0x000fe20003f56000 */
[----:B------:R-:W-:Y:S01]  /*7400*/  FADD.FTZ R27, -R3, R27 ;  /* 0x0000001b031b7221 */ /* 0x000fe20000010100 */
[-C--:B------:R-:W-:Y:S01]  /*7410*/  FSEL R34, R9, R176.reuse, P1 ;  /* 0x000000b009227208 */ /* 0x080fe20000800000 */
[----:B------:R-:W-:Y:S01]  /*7420*/  FADD.FTZ R30, -R3, R30 ;  /* 0x0000001e031e7221 */ /* 0x000fe20000010100 */
[----:B------:R-:W-:Y:S02]  /*7430*/  FSETP.GE.FTZ.AND P1, PT, R185, RZ, PT ;  /* 0x000000ffb900720b */ /* 0x000fe40003f36000 */
[-C--:B------:R-:W-:Y:S02]  /*7440*/  FSEL R35, R8, R176.reuse, P4 ;  /* 0x000000b008237208 */ /* 0x080fe40002000000 */
[----:B------:R-:W-:Y:S01]  /*7450*/  FSEL R33, R12, R176, P2 ;  /* 0x000000b00c217208 */ /* 0x000fe20001000000 */
[----:B------:R-:W-:Y:S01]  /*7460*/  FMUL.FTZ R12, R181, R32 ;  /* 0x00000020b50c7220 */ /* 0x000fe20000410000 */
[----:B------:R-:W-:Y:S02]  /*7470*/  FSETP.GE.FTZ.AND P4, PT, R228, RZ, PT ;  /* 0x000000ffe400720b */ /* 0x000fe40003f96000 */
[----:B------:R-:W-:Y:S02]  /*7480*/  FSETP.GE.FTZ.AND P2, PT, R222, RZ, PT ;  /* 0x000000ffde00720b */ /* 0x000fe40003f56000 */
[-C--:B------:R-:W-:Y:S02]  /*7490*/  FSEL R13, R13, R176.reuse, P4 ;  /* 0x000000b00d0d7208 */ /* 0x080fe40002000000 */
[-C--:B------:R-:W-:Y:S02]  /*74a0*/  FSEL R24, R24, R176.reuse, P2 ;  /* 0x000000b018187208 */ /* 0x080fe40001000000 */
[----:B------:R-:W-:Y:S02]  /*74b0*/  FSETP.GE.FTZ.AND P4, PT, R199, RZ, PT ;  /* 0x000000ffc700720b */ /* 0x000fe40003f96000 */
[----:B------:R-:W-:Y:S02]  /*74c0*/  FSETP.GE.FTZ.AND P2, PT, R197, RZ, PT ;  /* 0x000000ffc500720b */ /* 0x000fe40003f56000 */
[-C--:B------:R-:W-:Y:S02]  /*74d0*/  FSEL R25, R25, R176.reuse, P4 ;  /* 0x000000b019197208 */ /* 0x080fe40002000000 */
[----:B------:R-:W-:Y:S01]  /*74e0*/  FSEL R28, R28, R176, P2 ;  /* 0x000000b01c1c7208 */ /* 0x000fe20001000000 */
[----:B------:R-:W-:Y:S01]  /*74f0*/  @P1 FADD.FTZ R176, -R176, R29 ;  /* 0x0000001db0b01221 */ /* 0x000fe20000010100 */
[----:B------:R-:W-:Y:S02]  /*7500*/  FSETP.GE.FTZ.AND P1, PT, R231, RZ, PT ;  /* 0x000000ffe700720b */ /* 0x000fe40003f36000 */
[----:B------:R-:W-:Y:S02]  /*7510*/  FSETP.GE.FTZ.AND P4, PT, R234, RZ, PT ;  /* 0x000000ffea00720b */ /* 0x000fe40003f96000 */
[----:B------:R-:W-:Y:S02]  /*7520*/  FSETP.GE.FTZ.AND P2, PT, R229, RZ, PT ;  /* 0x000000ffe500720b */ /* 0x000fe40003f56000 */
[-C--:B------:R-:W-:Y:S02]  /*7530*/  FSEL R22, R11, R3.reuse, P1 ;  /* 0x000000030b167208 */ /* 0x080fe40000800000 */
[----:B------:R-:W-:Y:S02]  /*7540*/  FSETP.GE.FTZ.AND P1, PT, R186, RZ, PT ;  /* 0x000000ffba00720b */ /* 0x000fe40003f36000 */
[-C--:B------:R-:W-:Y:S02]  /*7550*/  FSEL R23, R10, R3.reuse, P4 ;  /* 0x000000030a177208 */ /* 0x080fe40002000000 */
[-C--:B------:R-:W-:Y:S02]  /*7560*/  FSEL R21, R14, R3.reuse, P2 ;  /* 0x000000030e157208 */ /* 0x080fe40001000000 */
[----:B------:R-:W-:Y:S02]  /*7570*/  FSETP.GE.FTZ.AND P4, PT, R227, RZ, PT ;  /* 0x000000ffe300720b */ /* 0x000fe40003f96000 */
[----:B------:R-:W-:Y:S02]  /*7580*/  FSETP.GE.FTZ.AND P2, PT, R221, RZ, PT ;  /* 0x000000ffdd00720b */ /* 0x000fe40003f56000 */
[-C--:B------:R-:W-:Y:S01]  /*7590*/  FSEL R19, R15, R3.reuse, P4 ;  /* 0x000000030f137208 */ /* 0x080fe20002000000 */
[----:B------:R-:W-:Y:S01]  /*75a0*/  FMUL.FTZ R15, R184, R180 ;  /* 0x000000b4b80f7220 */ /* 0x000fe20000410000 */
[-C--:B------:R-:W-:Y:S02]  /*75b0*/  FSEL R26, R26, R3.reuse, P2 ;  /* 0x000000031a1a7208 */ /* 0x080fe40001000000 */
[----:B------:R-:W-:Y:S02]  /*75c0*/  FSETP.GE.FTZ.AND P4, PT, R203, RZ, PT ;  /* 0x000000ffcb00720b */ /* 0x000fe40003f96000 */
[----:B------:R-:W-:Y:S02]  /*75d0*/  FSETP.GE.FTZ.AND P2, PT, R189, RZ, PT ;  /* 0x000000ffbd00720b */ /* 0x000fe40003f56000 */
[----:B------:R-:W-:Y:S02]  /*75e0*/  F2FP.BF16.F32.PACK_AB R17, R17, R20 ;  /* 0x000000141111723e */ /* 0x000fe400000010ff */
[----:B------:R-:W-:Y:S02]  /*75f0*/  F2FP.BF16.F32.PACK_AB R5, R5, R4 ;  /* 0x000000040505723e */ /* 0x000fe400000010ff */
[-C--:B------:R-:W-:Y:S02]  /*7600*/  FSEL R27, R27, R3.reuse, P4 ;  /* 0x000000031b1b7208 */ /* 0x080fe40002000000 */
[----:B------:R-:W-:Y:S01]  /*7610*/  FSEL R20, R30, R3, P2 ;  /* 0x000000031e147208 */ /* 0x000fe20001000000 */
[----:B------:R-:W-:Y:S01]  /*7620*/  @P1 FADD.FTZ R3, -R3, R31 ;  /* 0x0000001f03031221 */ /* 0x000fe20000010100 */
[----:B------:R-:W-:Y:S02]  /*7630*/  F2FP.BF16.F32.PACK_AB R16, R16, R2 ;  /* 0x000000021010723e */ /* 0x000fe400000010ff */
[----:B------:R-:W-:Y:S01]  /*7640*/  LEA R4, R164, UR4, 0x1 ;  /* 0x00000004a4047c11 */ /* 0x000fe2000f8e08ff */
[----:B------:R-:W-:Y:S06]  /*7650*/  BRA.U !UP0, `(.L_x_1113) ;  /* 0x0000000108d87547 */ /* 0x000fec000b800000 */
[----:B------:R-:W1:Y:S01]  /*7660*/  LDC R9, c[0x0][0x3b0] ;  /* 0x0000ec00ff097b82 */ /* 0x000e620000000800 */
[----:B------:R-:W-:Y:S01]  /*7670*/  IADD3 R6, P1, PT, RZ, -UR30, RZ ;  /* 0x8000001eff067c10 */ /* 0x000fe2000ff3e0ff */
[----:B------:R-:W-:Y:S04]  /*7680*/  ULOP3.LUT UR10, UR37, 0x1, URZ, 0xc0, !UPT ;  /* 0x00000001250a7892 */ /* 0x000fe8000f8ec0ff */
[----:B------:R-:W-:Y:S04]  /*7690*/  UISETP.NE.U32.AND UP1, UPT, UR10, 0x1, UPT ;  /* 0x000000010a00788c */ /* 0x000fe8000bf25070 */
[----:B------:R-:W-:Y:S06]  /*76a0*/  USEL UR10, UR27, 0x4000, !UP1 ;  /* 0x000040001b0a7887 */ /* 0x000fec000c800000 */
[----:B------:R-:W-:Y:S02]  /*76b0*/  VIADD R242, R242, UR10 ;  /* 0x0000000af2f27c36 */ /* 0x000fe40008000000 */
[----:B------:R-:W-:Y:S02]  /*76c0*/  VIADD R238, R238, UR10 ;  /* 0x0000000aeeee7c36 */ /* 0x000fe40008000000 */
[----:B------:R-:W-:Y:S02]  /*76d0*/  VIADD R205, R205, UR10 ;  /* 0x0000000acdcd7c36 */ /* 0x000fe40008000000 */
[----:B-1----:R-:W-:Y:S04]  /*76e0*/  IMAD.SHL.U32 R2, R9, 0x40, RZ ;  /* 0x0000004009027824 */ /* 0x002fe800078e00ff */
[----:B------:R-:W-:Y:S05]  /*76f0*/  IMAD.X R2, RZ, RZ, ~R2, P1 ;  /* 0x000000ffff027224 */ /* 0x000fea00008e0e02 */
[----:B------:R-:W-:Y:S04]  /*7700*/  SHF.R.S64 R6, R6, 0x1f, R2 ;  /* 0x0000001f06067819 */ /* 0x000fe80000001002 */
[----:B------:R-:W-:Y:S02]  /*7710*/  IADD3 R244, P1, PT, R6, R244, RZ ;  /* 0x000000f406f47210 */ /* 0x000fe40007f3e0ff */
[----:B------:R-:W-:Y:S02]  /*7720*/  LOP3.LUT R6, R213, 0x38, RZ, 0xc0, !PT ;  /* 0x00000038d5067812 */ /* 0x000fe400078ec0ff */
[----:B------:R-:W-:Y:S02]  /*7730*/  LEA.HI.X.SX32 R243, R2, R243, 0x1, P1 ;  /* 0x000000f302f37211 */ /* 0x000fe400008f0eff */
[C---:B------:R-:W-:Y:S01]  /*7740*/  ISETP.GE.AND P4, PT, R6.reuse, UR8, PT ;  /* 0x0000000806007c0c */ /* 0x040fe2000bf86270 */
[----:B------:R-:W1:Y:S01]  /*7750*/  LDC R2, c[0x0][0x3b4] ;  /* 0x0000ed00ff027b82 */ /* 0x000e620000000800 */
[----:B------:R-:W-:Y:S04]  /*7760*/  LOP3.LUT R6, R6, 0x40, RZ, 0xfc, !PT ;  /* 0x0000004006067812 */ /* 0x000fe800078efcff */
[----:B------:R-:W-:Y:S07]  /*7770*/  ISETP.GE.AND P2, PT, R6, UR8, PT ;  /* 0x0000000806007c0c */ /* 0x000fee000bf46270 */
        /* <DEDUP_REMOVED lines=17> */
[C---:B------:R-:W-:Y:S02]  /*7890*/  LEA.HI.X R7, R9.reuse, RZ, RZ, 0x6, P1 ;  /* 0x000000ff09077211 */ /* 0x040fe400008f34ff */
[C---:B------:R-:W-:Y:S04]  /*78a0*/  @!P2 LEA R8, P1, R9.reuse, R244, 0x6 ;  /* 0x000000f40908a211 */ /* 0x040fe800078230ff */
[----:B-1----:R-:W-:Y:S01]  /*78b0*/  @!P2 LEA.HI.X R9, R9, R243, R2, 0x6, P1 ;  /* 0x000000f30909a211 */ /* 0x002fe200008f3402 */
[----:B------:R-:W-:Y:S01]  /*78c0*/  IMAD.SHL.U32 R2, R2, 0x40, RZ ;  /* 0x0000004002027824 */ /* 0x000fe200078e00ff */
[----:B------:R-:W-:Y:S04]  /*78d0*/  @!P4 IADD3 R6, P1, PT, R244, R6, RZ ;  /* 0x00000006f406c210 */ /* 0x000fe80007f3e0ff */
[----:B------:R-:W-:Y:S05]  /*78e0*/  @!P4 IADD3.X R7, PT, PT, R243, R7, R2, P1, !PT ;  /* 0x00000007f307c210 */ /* 0x000fea0000ffe402 */
        /* <DEDUP_REMOVED lines=13> */
.L_x_1113:
[----:B------:R1:W-:Y:S01]  /*79c0*/  STS [R4+0x1c000], R5 ;  /* 0x01c0000504007388 */ /* 0x0003e20000000800 */
[----:B------:R-:W-:Y:S01]  /*79d0*/  ISETP.NE.AND P1, PT, R218, RZ, PT ;  /* 0x000000ffda00720c */ /* 0x000fe20003f25270 */
[----:B---3--:R-:W-:Y:S01]  /*79e0*/  FMUL.FTZ R8, R236, R170 ;  /* 0x000000aaec087220 */ /* 0x008fe20000410000 */
[----:B------:R-:W-:Y:S01]  /*79f0*/  FMUL.FTZ R7, R235, R169 ;  /* 0x000000a9eb077220 */ /* 0x000fe20000410000 */
[----:B------:R-:W-:Y:S02]  /*7a00*/  IMAD.MOV.U32 R11, RZ, RZ, 0x10 ;  /* 0x00000010ff0b7424 */ /* 0x000fe400078e00ff */
[----:B------:R-:W-:Y:S01]  /*7a10*/  FMUL.FTZ R9, R224, R168 ;  /* 0x000000a8e0097220 */ /* 0x000fe20000410000 */
[----:B------:R-:W-:Y:S01]  /*7a20*/  FMUL.FTZ R6, R223, R167 ;  /* 0x000000a7df067220 */ /* 0x000fe20000410000 */
[----:B------:R-:W-:Y:S01]  /*7a30*/  FMUL.FTZ R10, R220, R166 ;  /* 0x000000a6dc0a7220 */ /* 0x000fe20000410000 */
[----:B------:R-:W-:Y:S01]  /*7a40*/  F2FP.BF16.F32.PACK_AB R7, R7, R8 ;  /* 0x000000080707723e */ /* 0x000fe200000010ff */
[----:B------:R-:W-:Y:S01]  /*7a50*/  FMUL.FTZ R14, R198, R18 ;  /* 0x00000012c60e7220 */ /* 0x000fe20000410000 */
[----:B------:R-:W-:Y:S01]  /*7a60*/  SEL R29, R11, 0xfffffff0, !P3 ;  /* 0xfffffff00b1d7807 */ /* 0x000fe20005800000 */
[----:B------:R-:W-:Y:S01]  /*7a70*/  FMUL.FTZ R11, R222, R24 ;  /* 0x00000018de0b7220 */ /* 0x000fe20000410000 */
[----:B------:R-:W-:Y:S01]  /*7a80*/  F2FP.BF16.F32.PACK_AB R6, R6, R9 ;  /* 0x000000090606723e */ /* 0x000fe200000010ff */
[----:B------:R2:W-:Y:S01]  /*7a90*/  STS [R4+0x1c400], R7 ;  /* 0x01c4000704007388 */ /* 0x0005e20000000800 */
[----:B------:R-:W-:Y:S01]  /*7aa0*/  F2FP.BF16.F32.PACK_AB R15, R15, R12 ;  /* 0x0000000c0f0f723e */ /* 0x000fe200000010ff */
[----:B------:R-:W-:Y:S01]  /*7ab0*/  FMUL.FTZ R12, R199, R25 ;  /* 0x00000019c70c7220 */ /* 0x000fe20000410000 */
[----:B------:R-:W-:Y:S01]  /*7ac0*/  F2FP.BF16.F32.PACK_AB R14, R14, R10 ;  /* 0x0000000a0e0e723e */ /* 0x000fe200000010ff */
[----:B------:R-:W-:Y:S01]  /*7ad0*/  FMUL.FTZ R10, R230, R33 ;  /* 0x00000021e60a7220 */ /* 0x000fe20000410000 */
[----:B------:R-:W-:Y:S01]  /*7ae0*/  FMUL.FTZ R8, R228, R13 ;  /* 0x0000000de4087220 */ /* 0x000fe20000410000 */
[----:B------:R-:W-:Y:S01]  /*7af0*/  FMUL.FTZ R18, R192, R165 ;  /* 0x000000a5c0127220 */ /* 0x000fe20000410000 */
[----:B------:R-:W-:Y:S01]  /*7b00*/  F2FP.BF16.F32.PACK_AB R12, R12, R11 ;  /* 0x0000000b0c0c723e */ /* 0x000fe200000010ff */
[----:B------:R-:W-:Y:S01]  /*7b10*/  FMUL.FTZ R11, R229, R21 ;  /* 0x00000015e50b7220 */ /* 0x000fe20000410000 */
[----:B------:R-:W-:Y:S01]  /*7b20*/  FMUL.FTZ R9, R187, R177 ;  /* 0x000000b1bb097220 */ /* 0x000fe20000410000 */
[----:B------:R-:W-:Y:S01]  /*7b30*/  F2FP.BF16.F32.PACK_AB R8, R8, R10 ;  /* 0x0000000a0808723e */ /* 0x000fe200000010ff */
[----:B------:R-:W-:Y:S01]  /*7b40*/  FMUL.FTZ R10, R227, R19 ;  /* 0x00000013e30a7220 */ /* 0x000fe20000410000 */
[----:B-1----:R-:W-:Y:S01]  /*7b50*/  LEA R5, R164, UR34, 0x1 ;  /* 0x00000022a4057c11 */ /* 0x002fe2000f8e08ff */
[----:B------:R-:W-:Y:S01]  /*7b60*/  FMUL.FTZ R13, R185, R176 ;  /* 0x000000b0b90d7220 */ /* 0x000fe20000410000 */
[----:B------:R-:W-:Y:S01]  /*7b70*/  F2FP.BF16.F32.PACK_AB R9, R9, R18 ;  /* 0x000000120909723e */ /* 0x000fe200000010ff */
[----:B------:R-:W-:Y:S01]  /*7b80*/  FMUL.FTZ R18, R221, R26 ;  /* 0x0000001add127220 */ /* 0x000fe20000410000 */
[C---:B------:R-:W-:Y:S01]  /*7b90*/  IADD3 R2, PT, PT, R5.reuse, 0x20, RZ ;  /* 0x0000002005027810 */ /* 0x040fe20007ffe0ff */
[C---:B------:R-:W-:Y:S01]  /*7ba0*/  @P1 VIADD R2, R5.reuse, 0xffffffe0 ;  /* 0xffffffe005021836 */ /* 0x040fe20000000000 */
[----:B------:R-:W-:Y:S01]  /*7bb0*/  IADD3 R5, PT, PT, R5, R29, RZ ;  /* 0x0000001d05057210 */ /* 0x000fe20007ffe0ff */
[----:B------:R-:W-:Y:S01]  /*7bc0*/  FMUL.FTZ R20, R189, R20 ;  /* 0x00000014bd147220 */ /* 0x000fe20000410000 */
[----:B------:R-:W-:Y:S01]  /*7bd0*/  FMUL.FTZ R19, R186, R3 ;  /* 0x00000003ba137220 */ /* 0x000fe20000410000 */
[----:B------:R-:W-:Y:S02]  /*7be0*/  LOP3.LUT R3, R218, 0x30, R206, 0xf8, !PT ;  /* 0x00000030da037812 */ /* 0x000fe400078ef8ce */
[----:B------:R1:W-:Y:S01]  /*7bf0*/  STS [R5+-0x3c00], R6 ;  /* 0xffc4000605007388 */ /* 0x0003e20000000800 */
[--C-:B------:R-:W-:Y:S01]  /*7c00*/  LOP3.LUT R180, R0, 0x200, R215.reuse, 0xf8, !PT ;  /* 0x0000020000b47812 */ /* 0x100fe200078ef8d7 */
[----:B--2---:R-:W-:Y:S01]  /*7c10*/  FMUL.FTZ R7, R233, R35 ;  /* 0x00000023e9077220 */ /* 0x004fe20000410000 */
[----:B------:R-:W-:Y:S02]  /*7c20*/  LOP3.LUT R3, R3, 0x1c0, R215, 0xf8, !PT ;  /* 0x000001c003037812 */ /* 0x000fe400078ef8d7 */
[----:B------:R2:W-:Y:S01]  /*7c30*/  STS [R5+-0x4000], R16 ;  /* 0xffc0001005007388 */ /* 0x0005e20000000800 */
[----:B------:R-:W-:Y:S02]  /*7c40*/  LEA R180, R180, UR4, 0x1 ;  /* 0x00000004b4b47c11 */ /* 0x000fe4000f8e08ff */
[----:B------:R-:W-:Y:S02]  /*7c50*/  LOP3.LUT R3, R3, 0x38, R213, 0x78, !PT ;  /* 0x0000003803037812 */ /* 0x000fe400078e78d5 */
[----:B------:R-:W-:Y:S01]  /*7c60*/  LOP3.LUT R226, R214, 0x10, RZ, 0xc0, !PT ;  /* 0x00000010d6e27812 */ /* 0x000fe200078ec0ff */
[----:B------:R-:W-:Y:S01]  /*7c70*/  VIADD R0, R180, 0x8040 ;  /* 0x00008040b4007836 */ /* 0x000fe20000000000 */
[----:B------:R-:W-:Y:S04]  /*7c80*/  LOP3.LUT R3, R3, 0x200, R217, 0xf8, !PT ;  /* 0x0000020003037812 */ /* 0x000fe800078ef8d9 */
[----:B------:R-:W-:Y:S01]  /*7c90*/  LEA R3, R3, UR4, 0x1 ;  /* 0x0000000403037c11 */ /* 0x000fe2000f8e08ff */
[----:B-1----:R-:W-:Y:S01]  /*7ca0*/  FMUL.FTZ R6, R232, R34 ;  /* 0x00000022e8067220 */ /* 0x002fe20000410000 */
[----:B--2---:R-:W-:Y:S04]  /*7cb0*/  FMUL.FTZ R16, R197, R28 ;  /* 0x0000001cc5107220 */ /* 0x004fe80000410000 */
[----:B------:R-:W-:Y:S01]  /*7cc0*/  F2FP.BF16.F32.PACK_AB R6, R6, R7 ;  /* 0x000000070606723e */ /* 0x000fe200000010ff */
[----:B------:R-:W-:Y:S01]  /*7cd0*/  FMUL.FTZ R7, R234, R23 ;  /* 0x00000017ea077220 */ /* 0x000fe20000410000 */
[----:B------:R-:W-:Y:S03]  /*7ce0*/  F2FP.BF16.F32.PACK_AB R13, R13, R16 ;  /* 0x000000100d0d723e */ /* 0x000fe600000010ff */
[----:B------:R1:W-:Y:S01]  /*7cf0*/  STS [R4+0x1d000], R6 ;  /* 0x01d0000604007388 */ /* 0x0003e20000000800 */
[----:B------:R-:W-:Y:S01]  /*7d00*/  FMUL.FTZ R16, R203, R27 ;  /* 0x0000001bcb107220 */ /* 0x000fe20000410000 */
[----:B------:R-:W-:Y:S02]  /*7d10*/  IMAD R203, R247, UR9, RZ ;  /* 0x00000009f7cb7c24 */ /* 0x000fe4000f8e02ff */
[----:B-1----:R-:W-:Y:S05]  /*7d20*/  FMUL.FTZ R6, R231, R22 ;  /* 0x00000016e7067220 */ /* 0x002fea0000410000 */
[----:B------:R-:W-:Y:S02]  /*7d30*/  F2FP.BF16.F32.PACK_AB R6, R6, R7 ;  /* 0x000000070606723e */ /* 0x000fe400000010ff */
[----:B------:R-:W-:Y:S02]  /*7d40*/  F2FP.BF16.F32.PACK_AB R7, R10, R11 ;  /* 0x0000000b0a07723e */ /* 0x000fe400000010ff */
[----:B------:R-:W-:Y:S01]  /*7d50*/  F2FP.BF16.F32.PACK_AB R10, R16, R18 ;  /* 0x00000012100a723e */ /* 0x000fe200000010ff */
[----:B------:R1:W-:Y:S01]  /*7d60*/  STS [R4+0x1d400], R6 ;  /* 0x01d4000604007388 */ /* 0x0003e20000000800 */
[----:B------:R-:W-:Y:S04]  /*7d70*/  F2FP.BF16.F32.PACK_AB R11, R19, R20 ;  /* 0x00000014130b723e */ /* 0x000fe800000010ff */
[----:B------:R-:W-:Y:S05]  /*7d80*/  STS [R5+-0x3000], R8 ;  /* 0xffd0000805007388 */ /* 0x000fea0000000800 */
[----:B------:R-:W-:Y:S05]  /*7d90*/  STS [R5+-0x2c00], R7 ;  /* 0xffd4000705007388 */ /* 0x000fea0000000800 */
[----:B------:R-:W-:Y:S05]  /*7da0*/  STS [R2+-0x4000], R17 ;  /* 0xffc0001102007388 */ /* 0x000fea0000000800 */
[----:B------:R-:W-:Y:S01]  /*7db0*/  STS [R2+-0x3c00], R14 ;  /* 0xffc4000e02007388 */ /* 0x000fe20000000800 */
[----:B-1----:R-:W-:Y:S05]  /*7dc0*/  IMAD.IADD R4, R29, 0x1, R2 ;  /* 0x000000011d047824 */ /* 0x002fea00078e0202 */
        /* <DEDUP_REMOVED lines=14> */
[----:B------:R-:W5:Y:S05]  /*7eb0*/  LDSM.16.MT88.4 R24, [R0+0x2000] ;  /* 0x002000000018783b */ /* 0x000f6a0000004200 */
[----:B------:R-:W-:Y:S05]  /*7ec0*/  LDSM.16.MT88.4 R28, [R3+0x20800] ;  /* 0x02080000031c783b */ /* 0x000fea0000004200 */
[----:B------:R-:W5:Y:S05]  /*7ed0*/  LDSM.16.MT88.4 R32, [R180+0x8800] ;  /* 0x00880000b420783b */ /* 0x000f6a0000004200 */
[----:B------:R-:W5:Y:S01]  /*7ee0*/  LDSM.16.MT88.4 R164, [R3+0x22800] ;  /* 0x0228000003a4783b */ /* 0x000f620000004200 */
        /* <DEDUP_REMOVED lines=18> */
[-C--:B-----5:R-:W-:Y:S08]  /*8010*/  HMMA.16816.F32.BF16 R84, R4, R24.reuse, R84 ;  /* 0x000000180454723c */ /* 0x0a0ff00000041854 */
        /* <DEDUP_REMOVED lines=10> */
[----:B------:R-:W5:Y:S07]  /*80c0*/  LDSM.16.MT88.4 R32, [R0+0x3000] ;  /* 0x003000000020783b */ /* 0x000f6e0000004200 */
        /* <DEDUP_REMOVED lines=21> */
[----:B----4-:R-:W-:Y:S05]  /*8220*/  IMAD.U32 R0, R203, -0x40, RZ ;  /* 0xffffffc0cb007824 */ /* 0x010fea00078e00ff */
[C---:B------:R-:W-:Y:S04]  /*8230*/  HMMA.16816.F32.BF16 R48, R4.reuse, R14, R48 ;  /* 0x0000000e0430723c */ /* 0x040fe80000041830 */
[C---:B------:R-:W-:Y:S04]  /*8240*/  LEA R2, P1, R0.reuse, R240, 0x2 ;  /* 0x000000f000027211 */ /* 0x040fe800078210ff */
[-C--:B------:R-:W-:Y:S03]  /*8250*/  HMMA.16816.F32.BF16 R52, R4, R20.reuse, R52 ;  /* 0x000000140434723c */ /* 0x080fe60000041834 */
[----:B------:R-:W-:Y:S02]  /*8260*/  LEA.HI.X.SX32 R0, R0, R241, 0x2, P1 ;  /* 0x000000f100007211 */ /* 0x000fe400008f16ff */
[----:B------:R-:W-:Y:S03]  /*8270*/  MOV R240, R2 ;  /* 0x0000000200f07202 */ /* 0x000fe60000000f00 */
        /* <DEDUP_REMOVED lines=8> */
[-C--:B-----5:R-:W-:Y:S08]  /*8300*/  HMMA.16816.F32.BF16 R84, R4, R32.reuse, R84 ;  /* 0x000000200454723c */ /* 0x0a0ff00000041854 */
        /* <DEDUP_REMOVED lines=23> */
[----:B------:R-:W-:Y:S03]  /*8480*/  LOP3.LUT R5, R213, 0x38, RZ, 0xc0, !PT ;  /* 0x00000038d5057812 */ /* 0x000fe600078ec0ff */
[----:B------:R-:W-:Y:S01]  /*8490*/  IMAD.X R0, RZ, RZ, ~UR13, P1 ;  /* 0x8000000dff007e24 */ /* 0x000fe200088e06ff */
[C---:B------:R-:W-:Y:S04]  /*84a0*/  ISETP.GE.AND P4, PT, R5.reuse, UR8, PT ;  /* 0x0000000805007c0c */ /* 0x040fe8000bf86270 */
[----:B------:R-:W-:Y:S02]  /*84b0*/  SHF.R.S64 R4, R2, 0x1f, R0 ;  /* 0x0000001f02047819 */ /* 0x000fe40000001000 */
[----:B------:R-:W-:Y:S01]  /*84c0*/  LOP3.LUT R2, R5, 0x40, RZ, 0xfc, !PT ;  /* 0x0000004005027812 */ /* 0x000fe200078efcff */
[----:B------:R-:W-:Y:S01]  /*84d0*/  IMAD.U32 R5, RZ, RZ, UR50 ;  /* 0x00000032ff057e24 */ /* 0x000fe2000f8e00ff */
[----:B------:R-:W-:Y:S01]  /*84e0*/  IADD3 R246, P1, PT, R4, R246, RZ ;  /* 0x000000f604f67210 */ /* 0x000fe20007f3e0ff */
[----:B------:R-:W-:Y:S01]  /*84f0*/  IMAD.U32 R4, RZ, RZ, UR50 ;  /* 0x00000032ff047e24 */ /* 0x000fe2000f8e00ff */
[----:B------:R-:W-:Y:S01]  /*8500*/  ISETP.GE.AND P2, PT, R2, UR8, PT ;  /* 0x0000000802007c0c */ /* 0x000fe2000bf46270 */
[----:B------:R-:W-:Y:S01]  /*8510*/  IMAD.U32 R2, RZ, RZ, UR48 ;  /* 0x00000030ff027e24 */ /* 0x000fe2000f8e00ff */
[----:B------:R-:W-:Y:S01]  /*8520*/  LEA.HI.X.SX32 R245, R0, R245, 0x1, P1 ;  /* 0x000000f500f57211 */ /* 0x000fe200008f0eff */
[----:B------:R-:W-:Y:S01]  /*8530*/  @!P4 IMAD.MOV.U32 R8, RZ, RZ, R246 ;  /* 0x000000ffff08c224 */ /* 0x000fe200078e00f6 */
[----:B------:R-:W-:Y:S02]  /*8540*/  LOP3.LUT R0, R213, 0x1f8, RZ, 0xc0, !PT ;  /* 0x000001f8d5007812 */ /* 0x000fe400078ec0ff */
[-C--:B------:R-:W-:Y:S01]  /*8550*/  @!P4 LEA R6, P1, R6, R246.reuse, 0x1 ;  /* 0x000000f60606c211 */ /* 0x080fe200078208ff */
[----:B------:R-:W-:Y:S01]  /*8560*/  @!P4 IMAD.MOV.U32 R9, RZ, RZ, R245 ;  /* 0x000000ffff09c224 */ /* 0x000fe200078e00f5 */
[----:B------:R-:W-:Y:S02]  /*8570*/  LOP3.LUT R0, R0, 0x38, R214, 0x78, !PT ;  /* 0x0000003800007812 */ /* 0x000fe400078e78d6 */
[-CC-:B------:R-:W-:Y:S02]  /*8580*/  @!P4 LEA.HI.X R7, R4, R245.reuse, R2.reuse, 0x1, P1 ;  /* 0x000000f50407c211 */ /* 0x180fe400008f0c02 */
[----:B------:R-:W-:Y:S02]  /*8590*/  LOP3.LUT R0, R0, 0x1e00, R213, 0xf8, !PT ;  /* 0x00001e0000007812 */ /* 0x000fe400078ef8d5 */
[----:B------:R-:W-:Y:S02]  /*85a0*/  @!P2 LEA R4, P1, R4, R246, 0x1 ;  /* 0x000000f60404a211 */ /* 0x000fe400078208ff */
[----:B------:R-:W-:Y:S02]  /*85b0*/  LEA R0, R0, UR4, 0x1 ;  /* 0x0000000400007c11 */ /* 0x000fe4000f8e08ff */
[----:B------:R-:W-:Y:S03]  /*85c0*/  @!P2 LEA.HI.X R5, R5, R245, R2, 0x1, P1 ;  /* 0x000000f50505a211 */ /* 0x000fe600008f0c02 */
[----:B------:R-:W-:Y:S01]  /*85d0*/  @!PT LDS RZ, [RZ] ;  /* 0x00000000fffff984 */ /* 0x000fe20000000800 */
[----:B------:R-:W-:Y:S01]  /*85e0*/  @!PT LDS RZ, [RZ] ;  /* 0x00000000fffff984 */ /* 0x000fe20000000800 */
[----:B------:R-:W-:Y:S01]  /*85f0*/  @!PT LDS RZ, [RZ] ;  /* 0x00000000fffff984 */ /* 0x000fe20000000800 */
[----:B------:R1:W-:Y:S04]  /*8600*/  @!P4 LDGSTS.E.BYPASS.LTC128B.128 [R0+0x8000], desc[UR32][R8.64] ;  /* 0x080000000800cfae */ /* 0x0003e8000b981a20 */
        /* <DEDUP_REMOVED lines=19> */
.L_x_1114:
[----:B--2---:R-:W-:Y:S01]  /*8740*/  LEA R0, R211, UR4, 0x1 ;  /* 0x00000004d3007c11 */ /* 0x004fe2000f8e08ff */
[----:B------:R-:W-:Y:S01]  /*8750*/  LDSM.16.M88.4 R32, [R188+0x1c000] ;  /* 0x01c00000bc20783b */ /* 0x000fe20000000200 */
[----:B------:R-:W-:Y:S01]  /*8760*/  VIADD R2, R188, 0x8040 ;  /* 0x00008040bc027836 */ /* 0x000fe20000000000 */
[----:B------:R-:W-:Y:S01]  /*8770*/  PLOP3.LUT P4, PT, PT, PT, UP0, 0x80, 0x8 ;  /* 0x000000000008781c */ /* 0x000fe20003f8f008 */
[----:B------:R-:W-:Y:S01]  /*8780*/  IMAD.MOV.U32 R231, RZ, RZ, 0x4 ;  /* 0x00000004ffe77424 */ /* 0x000fe200078e00ff */
[----:B------:R-:W-:Y:S01]  /*8790*/  @UP0 UIADD3 UR53, UP1, UPT, UR56, -0x100, URZ ;  /* 0xffffff0038350890 */ /* 0x000fe2000ff3e0ff */
[----:B------:R-:W1:Y:S01]  /*87a0*/  LDSM.16.MT88.4 R16, [R0+0xc000] ;  /* 0x00c000000010783b */ /* 0x000e620000004200 */
[----:B------:R-:W-:Y:S01]  /*87b0*/  ULOP3.LUT UR10, UR37, 0x1, URZ, 0xc0, !UPT ;  /* 0x00000001250a7892 */ /* 0x000fe2000f8ec0ff */
[----:B------:R-:W-:Y:S01]  /*87c0*/  VIADD R239, R239, 0xffffffc0 ;  /* 0xffffffc0efef7836 */ /* 0x000fe20000000000 */
[----:B------:R-:W-:Y:S01]  /*87d0*/  @UP0 UIADD3.X UR52, UPT, UPT, UR57, -0x1, URZ, UP1, !UPT ;  /* 0xffffffff39340890 */ /* 0x000fe20008ffe4ff */
[----:B------:R-:W-:Y:S01]  /*87e0*/  VIADD R248, R248, 0xfffffffc ;  /* 0xfffffffcf8f87836 */ /* 0x000fe20000000000 */
        /* <DEDUP_REMOVED lines=15> */
[C---:B--2---:R-:W-:Y:S08]  /*88e0*/  HMMA.16816.F32.BF16 R8, R28.reuse, R16, RZ ;  /* 0x000000101c08723c */ /* 0x044ff000000418ff */
        /* <DEDUP_REMOVED lines=10> */
[----:B------:R-:W-:Y:S07]  /*8990*/  LDSM.16.M88.4 R164, [R2+0x14000] ;  /* 0x0140000002a4783b */ /* 0x000fee0000000200 */
[-C--:B------:R-:W-:Y:S08]  /*89a0*/  HMMA.16816.F32.BF16 R4, R168, R172.reuse, R4 ;  /* 0x000000aca804723c */ /* 0x080ff00000041804 */
[C---:B------:R-:W-:Y:S08]  /*89b0*/  HMMA.16816.F32.BF16 R8, R176.reuse, R172, R8 ;  /* 0x000000acb008723c */ /* 0x040ff00000041808 */
[-C--:B------:R-:W-:Y:S08]  /*89c0*/  HMMA.16816.F32.BF16 R12, R176, R174.reuse, R12 ;  /* 0x000000aeb00c723c */ /* 0x080ff0000004180c */
[C---:B------:R-:W-:Y:S01]  /*89d0*/  HMMA.16816.F32.BF16 R16, R168.reuse, R174, R16 ;  /* 0x000000aea810723c */ /* 0x040fe20000041810 */
[----:B------:R-:W2:Y:S07]  /*89e0*/  LDSM.16.MT88.4 R172, [R0+0xd000] ;  /* 0x00d0000000ac783b */ /* 0x000eae0000004200 */
[-C--:B-1----:R-:W-:Y:S08]  /*89f0*/  HMMA.16816.F32.BF16 R20, R168, R180.reuse, R20 ;  /* 0x000000b4a814723c */ /* 0x082ff00000041814 */
[C---:B------:R-:W-:Y:S08]  /*8a00*/  HMMA.16816.F32.BF16 R24, R176.reuse, R180, R24 ;  /* 0x000000b4b018723c */ /* 0x040ff00000041818 */
[-C--:B------:R-:W-:Y:S01]  /*8a10*/  HMMA.16816.F32.BF16 R28, R176, R182.reuse, R28 ;  /* 0x000000b6b01c723c */ /* 0x080fe2000004181c */
[----:B------:R-:W1:Y:S07]  /*8a20*/  LDSM.16.MT88.4 R176, [R0+0x11000] ;  /* 0x0110000000b0783b */ /* 0x000e6e0000004200 */
[----:B------:R-:W-:Y:S01]  /*8a30*/  HMMA.16816.F32.BF16 R32, R168, R182, R32 ;  /* 0x000000b6a820723c */ /* 0x000fe20000041820 */
[----:B------:R-:W-:Y:S05]  /*8a40*/  LDSM.16.M88.4 R168, [R189+0x14000] ;  /* 0x01400000bda8783b */ /* 0x000fea0000000200 */
[----:B------:R-:W-:Y:S02]  /*8a50*/  LDSM.16.M88.4 R180, [R189+0x15000] ;  /* 0x01500000bdb4783b */ /* 0x000fe40000000200 */
[-C--:B--2---:R-:W-:Y:S08]  /*8a60*/  HMMA.16816.F32.BF16 R4, R164, R172.reuse, R4 ;  /* 0x000000aca404723c */ /* 0x084ff00000041804 */
[C---:B------:R-:W-:Y:S08]  /*8a70*/  HMMA.16816.F32.BF16 R8, R184.reuse, R172, R8 ;  /* 0x000000acb808723c */ /* 0x040ff00000041808 */
[-C--:B------:R-:W-:Y:S08]  /*8a80*/  HMMA.16816.F32.BF16 R12, R184, R174.reuse, R12 ;  /* 0x000000aeb80c723c */ /* 0x080ff0000004180c */
[C---:B------:R-:W-:Y:S01]  /*8a90*/  HMMA.16816.F32.BF16 R16, R164.reuse, R174, R16 ;  /* 0x000000aea410723c */ /* 0x040fe20000041810 */
[----:B------:R-:W2:Y:S07]  /*8aa0*/  LDSM.16.MT88.4 R172, [R0+0xd800] ;  /* 0x00d8000000ac783b */ /* 0x000eae0000004200 */
[-C--:B-1----:R-:W-:Y:S08]  /*8ab0*/  HMMA.16816.F32.BF16 R20, R164, R176.reuse, R20 ;  /* 0x000000b0a414723c */ /* 0x082ff00000041814 */
[C---:B------:R-:W-:Y:S08]  /*8ac0*/  HMMA.16816.F32.BF16 R24, R184.reuse, R176, R24 ;  /* 0x000000b0b818723c */ /* 0x040ff00000041818 */
[-C--:B------:R-:W-:Y:S01]  /*8ad0*/  HMMA.16816.F32.BF16 R28, R184, R178.reuse, R28 ;  /* 0x000000b2b81c723c */ /* 0x080fe2000004181c */
[----:B------:R-:W-:Y:S07]  /*8ae0*/  LDSM.16.M88.4 R184, [R188+0x1f000] ;  /* 0x01f00000bcb8783b */ /* 0x000fee0000000200 */
        /* <DEDUP_REMOVED lines=8> */
[-C--:B-1----:R-:W-:Y:S08]  /*8b70*/  HMMA.16816.F32.BF16 R20, R168, R164.reuse, R20 ;  /* 0x000000a4a814723c */ /* 0x082ff00000041814 */
[C---:B------:R-:W-:Y:S08]  /*8b80*/  HMMA.16816.F32.BF16 R24, R180.reuse, R164, R24 ;  /* 0x000000a4b418723c */ /* 0x040ff00000041818 */
[-C--:B------:R-:W-:Y:S01]  /*8b90*/  HMMA.16816.F32.BF16 R28, R180, R166.reuse, R28 ;  /* 0x000000a6b41c723c */ /* 0x080fe2000004181c */
[----:B------:R-:W1:Y:S07]  /*8ba0*/  LDSM.16.MT88.4 R180, [R0+0x12000] ;  /* 0x0120000000b4783b */ /* 0x000e6e0000004200 */
[----:B------:R-:W-:Y:S01]  /*8bb0*/  HMMA.16816.F32.BF16 R32, R168, R166, R32 ;  /* 0x000000a6a820723c */ /* 0x000fe20000041820 */
[----:B------:R-:W-:Y:S05]  /*8bc0*/  LDSM.16.M88.4 R164, [R190+0x1e000] ;  /* 0x01e00000bea4783b */ /* 0x000fea0000000200 */
[----:B------:R-:W3:Y:S02]  /*8bd0*/  LDSM.16.MT88.4 R168, [R0+0xe800] ;  /* 0x00e8000000a8783b */ /* 0x000ee40000004200 */
        /* <DEDUP_REMOVED lines=10> */
[----:B------:R-:W-:Y:S05]  /*8c80*/  LDSM.16.MT88.4 R172, [R0+0xf000] ;  /* 0x00f0000000ac783b */ /* 0x000fea0000004200 */
[----:B------:R-:W-:Y:S02]  /*8c90*/  LDSM.16.M88.4 R180, [R2+0x17000] ;  /* 0x0170000002b4783b */ /* 0x000fe40000000200 */
[-C--:B---3--:R-:W-:Y:S08]  /*8ca0*/  HMMA.16816.F32.BF16 R4, R164, R168.reuse, R4 ;  /* 0x000000a8a404723c */ /* 0x088ff00000041804 */
[C---:B--2---:R-:W-:Y:S08]  /*8cb0*/  HMMA.16816.F32.BF16 R8, R176.reuse, R168, R8 ;  /* 0x000000a8b008723c */ /* 0x044ff00000041808 */
[-C--:B------:R-:W-:Y:S08]  /*8cc0*/  HMMA.16816.F32.BF16 R12, R176, R170.reuse, R12 ;  /* 0x000000aab00c723c */ /* 0x080ff0000004180c */
[C---:B------:R-:W-:Y:S01]  /*8cd0*/  HMMA.16816.F32.BF16 R16, R164.reuse, R170, R16 ;  /* 0x000000aaa410723c */ /* 0x040fe20000041810 */
[----:B------:R2:W3:Y:S07]  /*8ce0*/  LDSM.16.M88.4 R168, [R2+0x16000] ;  /* 0x0160000002a8783b */ /* 0x0004ee0000000200 */
[-C--:B-1----:R-:W-:Y:S08]  /*8cf0*/  HMMA.16816.F32.BF16 R20, R164, R184.reuse, R20 ;  /* 0x000000b8a414723c */ /* 0x082ff00000041814 */
[C---:B------:R-:W-:Y:S08]  /*8d00*/  HMMA.16816.F32.BF16 R24, R176.reuse, R184, R24 ;  /* 0x000000b8b018723c */ /* 0x040ff00000041818 */
[-C--:B------:R-:W-:Y:S01]  /*8d10*/  HMMA.16816.F32.BF16 R28, R176, R186.reuse, R28 ;  /* 0x000000bab01c723c */ /* 0x080fe2000004181c */
[----:B------:R-:W1:Y:S02]  /*8d20*/  LDSM.16.MT88.4 R176, [R0+0x13000] ;  /* 0x0130000000b0783b */ /* 0x000e640000004200 */
[C---:B--2---:R-:W-:Y:S05]  /*8d30*/  IMAD.SHL.U32 R2, R203.reuse, 0x8, RZ ;  /* 0x00000008cb027824 */ /* 0x044fea00078e00ff */
[----:B------:R-:W-:Y:S01]  /*8d40*/  HMMA.16816.F32.BF16 R32, R164, R186, R32 ;  /* 0x000000baa420723c */ /* 0x000fe20000041820 */
[----:B------:R-:W-:Y:S03]  /*8d50*/  LDSM.16.M88.4 R164, [R189+0x16000] ;  /* 0x01600000bda4783b */ /* 0x000fe60000000200 */
[C---:B------:R-:W-:Y:S02]  /*8d60*/  LEA R220, P1, R2.reuse, R240, 0x2 ;  /* 0x000000f002dc7211 */ /* 0x040fe400078210ff */
[----:B------:R2:W-:Y:S02]  /*8d70*/  LDSM.16.M88.4 R184, [R189+0x17000] ;  /* 0x01700000bdb8783b */ /* 0x0005e40000000200 */
[----:B------:R-:W-:Y:S01]  /*8d80*/  LEA.HI.X.SX32 R221, R2, R241, 0x2, P1 ;  /* 0x000000f102dd7211 */ /* 0x000fe200008f16ff */
[-C--:B---3--:R-:W-:Y:S05]  /*8d90*/  HMMA.16816.F32.BF16 R4, R168, R172.reuse, R4 ;  /* 0x000000aca804723c */ /* 0x088fea0000041804 */
        /* <DEDUP_REMOVED lines=8> */
[C---:B------:R-:W-:Y:S01]  /*8e20*/  HMMA.16816.F32.BF16 R16, R168.reuse, R174, R16 ;  /* 0x000000aea810723c */ /* 0x040fe20000041810 */
[----:B------:R-:W3:Y:S03]  /*8e30*/  LDSM.16.MT88.4 R172, [R0+0xf800] ;  /* 0x00f8000000ac783b */ /* 0x000ee60000004200 */
[C---:B------:R-:W-:Y:S02]  /*8e40*/  LEA.HI.X.SX32 R193, R203.reuse, R197, 0x5, P1 ;  /* 0x000000c5cbc17211 */ /* 0x040fe400008f2eff */
[C---:B------:R-:W-:Y:S02]  /*8e50*/  LEA R194, P1, R203.reuse, R192, 0x5 ;  /* 0x000000c0cbc27211 */ /* 0x040fe400078228ff */
[-C--:B-1----:R-:W-:Y:S03]  /*8e60*/  HMMA.16816.F32.BF16 R20, R168, R176.reuse, R20 ;  /* 0x000000b0a814723c */ /* 0x082fe60000041814 */
[C---:B------:R-:W-:Y:S02]  /*8e70*/  LEA.HI.X.SX32 R195, R203.reuse, R193, 0x5, P1 ;  /* 0x000000c1cbc37211 */ /* 0x040fe400008f2eff */
[C---:B------:R-:W-:Y:S03]  /*8e80*/  LEA R188, P1, R203.reuse, R194, 0x5 ;  /* 0x000000c2cbbc7211 */ /* 0x040fe600078228ff */
[C---:B------:R-:W-:Y:S04]  /*8e90*/  HMMA.16816.F32.BF16 R24, R180.reuse, R176, R24 ;  /* 0x000000b0b418723c */ /* 0x040fe80000041818 */
[C---:B--2---:R-:W-:Y:S02]  /*8ea0*/  LEA.HI.X.SX32 R189, R203.reuse, R195, 0x5, P1 ;  /* 0x000000c3cbbd7211 */ /* 0x044fe400008f2eff */
[C---:B------:R-:W-:Y:S02]  /*8eb0*/  LEA R222, P1, R203.reuse, R188, 0x5 ;  /* 0x000000bccbde7211 */ /* 0x040fe400078228ff */
[-C--:B------:R-:W-:Y:S03]  /*8ec0*/  HMMA.16816.F32.BF16 R28, R180, R178.reuse, R28 ;  /* 0x000000b2b41c723c */ /* 0x080fe6000004181c */
[C---:B------:R-:W-:Y:S05]  /*8ed0*/  LEA.HI.X.SX32 R223, R203.reuse, R189, 0x5, P1 ;  /* 0x000000bdcbdf7211 */ /* 0x040fea00008f2eff */
[----:B------:R-:W-:Y:S01]  /*8ee0*/  HMMA.16816.F32.BF16 R32, R168, R178, R32 ;  /* 0x000000b2a820723c */ /* 0x000fe20000041820 */
[----:B------:R1:W2:Y:S03]  /*8ef0*/  LDSM.16.MT88.4 R168, [R0+0x13800] ;  /* 0x0138000000a8783b */ /* 0x0002a60000004200 */
[C---:B------:R-:W-:Y:S04]  /*8f00*/  IMAD.WIDE R224, R203.reuse, -0xc0, R222 ;  /* 0xffffff40cbe07825 */ /* 0x040fe800078e02de */
[-C--:B---3--:R-:W-:Y:S08]  /*8f10*/  HMMA.16816.F32.BF16 R4, R164, R172.reuse, R4 ;  /* 0x000000aca404723c */ /* 0x088ff00000041804 */
[C---:B------:R-:W-:Y:S04]  /*8f20*/  HMMA.16816.F32.BF16 R8, R184.reuse, R172, R8 ;  /* 0x000000acb808723c */ /* 0x040fe80000041808 */
[----:B-1----:R-:W-:Y:S04]  /*8f30*/  @P4 LOP3.LUT R0, R206, 0x10, RZ, 0xc0, !PT ;  /* 0x00000010ce004812 */ /* 0x002fe800078ec0ff */
[-C--:B------:R-:W-:Y:S03]  /*8f40*/  HMMA.16816.F32.BF16 R12, R184, R174.reuse, R12 ;  /* 0x000000aeb80c723c */ /* 0x080fe6000004180c */
[----:B------:R-:W-:Y:S01]  /*8f50*/  @P4 LOP3.LUT R249, R0, 0x7, R2, 0xf8, !PT ;  /* 0x0000000700f94812 */ /* 0x000fe200078ef802 */
[C---:B------:R-:W-:Y:S02]  /*8f60*/  VIADD R0, R204.reuse, 0x40 ;  /* 0x00000040cc007836 */ /* 0x040fe40000000000 */
[C---:B------:R-:W-:Y:S02]  /*8f70*/  @P3 VIADD R0, R204.reuse, 0xffffffc0 ;  /* 0xffffffc0cc003836 */ /* 0x040fe40000000000 */
[C---:B------:R-:W-:Y:S08]  /*8f80*/  HMMA.16816.F32.BF16 R16, R164.reuse, R174, R16 ;  /* 0x000000aea410723c */ /* 0x040ff00000041810 */
[-C--:B--2---:R-:W-:Y:S08]  /*8f90*/  HMMA.16816.F32.BF16 R20, R164, R168.reuse, R20 ;  /* 0x000000a8a414723c */ /* 0x084ff00000041814 */
[C---:B------:R-:W-:Y:S08]  /*8fa0*/  HMMA.16816.F32.BF16 R24, R184.reuse, R168, R24 ;  /* 0x000000a8b818723c */ /* 0x040ff00000041818 */
[-C--:B------:R-:W-:Y:S03]  /*8fb0*/  HMMA.16816.F32.BF16 R28, R184, R170.reuse, R28 ;  /* 0x000000aab81c723c */ /* 0x080fe6000004181c */
[C---:B------:R-:W-:Y:S04]  /*8fc0*/  LEA R184, P1, R203.reuse, R224, 0x5 ;  /* 0x000000e0cbb87211 */ /* 0x040fe800078228ff */
[----:B------:R-:W-:Y:S01]  /*8fd0*/  LEA.HI.X.SX32 R185, R203, R225, 0x5, P1 ;  /* 0x000000e1cbb97211 */ /* 0x000fe200008f2eff */
[----:B------:R-:W-:Y:S04]  /*8fe0*/  HMMA.16816.F32.BF16 R32, R164, R170, R32 ;  /* 0x000000aaa420723c */ /* 0x000fe80000041820 */
[----:B------:R-:W-:Y:S01]  /*8ff0*/  @P4 IMAD.WIDE.U32 R164, R249, R231, UR56 ;  /* 0x00000038f9a44e25 */ /* 0x000fe2000f8e00e7 */
[C---:B------:R-:W-:Y:S01]  /*9000*/  LEA R182, P1, R203.reuse, R184, 0x5 ;  /* 0x000000b8cbb67211 */ /* 0x040fe200078228ff */
[----:B------:R-:W-:Y:S01]  /*9010*/  @UP0 UMOV UR56, UR53 ;  /* 0x0000003500380c82 */ /* 0x000fe20008000000 */
[----:B------:R-:W-:Y:S01]  /*9020*/  @UP0 UMOV UR57, UR52 ;  /* 0x0000003400390c82 */ /* 0x000fe20008000000 */
[----:B------:R-:W-:Y:S01]  /*9030*/  UISETP.GT.AND UP0, UPT, UR37, UR46, UPT ;  /* 0x0000002e2500728c */ /* 0x000fe2000bf04270 */
[----:B----4-:R-:W2:Y:S01]  /*9040*/  @P4 LDG.E R230, desc[UR32][R164.64+-0x100] ;  /* 0xffff0020a4e64981 */ /* 0x010ea2000c1e1900 */
[C---:B------:R-:W-:Y:S02]  /*9050*/  LEA.HI.X.SX32 R183, R203.reuse, R185, 0x5, P1 ;  /* 0x000000b9cbb77211 */ /* 0x040fe400008f2eff */
[C---:B------:R-:W-:Y:S02]  /*9060*/  LEA R180, P1, R203.reuse, R182, 0x5 ;  /* 0x000000b6cbb47211 */ /* 0x040fe400078228ff */
[----:B-----5:R-:W3:Y:S02]  /*9070*/  @P4 LDG.E R229, desc[UR32][R164.64+-0xe0] ;  /* 0xffff2020a4e54981 */ /* 0x020ee4000c1e1900 */
[C---:B------:R-:W-:Y:S03]  /*9080*/  LEA.HI.X.SX32 R181, R203.reuse, R183, 0x5, P1 ;  /* 0x000000b7cbb57211 */ /* 0x040fe600008f2eff */
[----:B------:R-:W4:Y:S01]  /*9090*/  @P4 LDG.E R228, desc[UR32][R164.64+-0x80] ;  /* 0xffff8020a4e44981 */ /* 0x000f22000c1e1900 */
[C---:B------:R-:W-:Y:S04]  /*90a0*/  LEA R178, P1, R203.reuse, R180, 0x5 ;  /* 0x000000b4cbb27211 */ /* 0x040fe800078228ff */
[----:B------:R1:W5:Y:S01]  /*90b0*/  @P4 LDG.E R227, desc[UR32][R164.64+-0x60] ;  /* 0xffffa020a4e34981 */ /* 0x000362000c1e1900 */
[C---:B------:R-:W-:Y:S02]  /*90c0*/  LEA.HI.X.SX32 R179, R203.reuse, R181, 0x5, P1 ;  /* 0x000000b5cbb37211 */ /* 0x040fe400008f2eff */
[C---:B------:R-:W-:Y:S02]  /*90d0*/  LEA R176, P1, R203.reuse, R178, 0x5 ;  /* 0x000000b2cbb07211 */ /* 0x040fe400078228ff */
[----:B------:R1:W-:Y:S02]  /*90e0*/  REDG.E.ADD.F32.FTZ.RN.STRONG.GPU desc[UR32][R240.64], R4 ;  /* 0x00000004f00079a6 */ /* 0x0003e4000c12f320 */
[C---:B------:R-:W-:Y:S03]  /*90f0*/  LEA.HI.X.SX32 R177, R203.reuse, R179, 0x5, P1 ;  /* 0x000000b3cbb17211 */ /* 0x040fe600008f2eff */
[----:B------:R1:W-:Y:S05]  /*9100*/  REDG.E.ADD.F32.FTZ.RN.STRONG.GPU desc[UR32][R220.64], R5 ;  /* 0x00000005dc0079a6 */ /* 0x0003ea000c12f320 */
[----:B------:R-:W-:Y:S05]  /*9110*/  REDG.E.ADD.F32.FTZ.RN.STRONG.GPU desc[UR32][R198.64], R6 ;  /* 0x00000006c60079a6 */ /* 0x000fea000c12f320 */
[----:B------:R-:W-:Y:S05]  /*9120*/  REDG.E.ADD.F32.FTZ.RN.STRONG.GPU desc[UR32][R196.64], R7 ;  /* 0x00000007c40079a6 */ /* 0x000fea000c12f320 */
[----:B------:R-:W-:Y:S05]  /*9130*/  REDG.E.ADD.F32.FTZ.RN.STRONG.GPU desc[UR32][R192.64], R8 ;  /* 0x00000008c00079a6 */ /* 0x000fea000c12f320 */
[----:B------:R-:W-:Y:S05]  /*9140*/  REDG.E.ADD.F32.FTZ.RN.STRONG.GPU desc[UR32][R194.64], R9 ;  /* 0x00000009c20079a6 */ /* 0x000fea000c12f320 */
[----:B------:R1:W-:Y:S02]  /*9150*/  REDG.E.ADD.F32.FTZ.RN.STRONG.GPU desc[UR32][R188.64], R10 ;  /* 0x0000000abc0079a6 */ /* 0x0003e4000c12f320 */
[C---:B-1----:R-:W-:Y:S03]  /*9160*/  LEA R4, P1, R203.reuse, R176, 0x5 ;  /* 0x000000b0cb047211 */ /* 0x042fe600078228ff */
[----:B------:R1:W-:Y:S01]  /*9170*/  REDG.E.ADD.F32.FTZ.RN.STRONG.GPU desc[UR32][R222.64], R11 ;  /* 0x0000000bde0079a6 */ /* 0x0003e2000c12f320 */
[C---:B------:R-:W-:Y:S04]  /*9180*/  LEA.HI.X.SX32 R5, R203.reuse, R177, 0x5, P1 ;  /* 0x000000b1cb057211 */ /* 0x040fe800008f2eff */
        /* <DEDUP_REMOVED lines=24> */
[C---:B------:R-:W-:Y:S04]  /*9310*/  LEA.HI.X.SX32 R187, R203.reuse, R167, 0x5, P1 ;  /* 0x000000a7cbbb7211 */ /* 0x040fe800008f2eff */
        /* <DEDUP_REMOVED lines=9> */
[C---:B-1----:R-:W-:Y:S02]  /*93b0*/  LEA.HI.X.SX32 R11, R203.reuse, R165, 0x5, P1 ;  /* 0x000000a5cb0b7211 */ /* 0x042fe400008f2eff */
        /* <DEDUP_REMOVED lines=14> */
[----:B------:R-:W-:Y:S05]  /*94a0*/  LDSM.16.MT88.4 R4, [R3+0x1c000] ;  /* 0x01c000000304783b */ /* 0x000fea0000004200 */
[----:B------:R-:W1:Y:S05]  /*94b0*/  LDSM.16.MT88.4 R8, [R204] ;  /* 0x00000000cc08783b */ /* 0x000e6a0000004200 */
[----:B------:R-:W-:Y:S05]  /*94c0*/  REDG.E.ADD.F32.FTZ.RN.STRONG.GPU desc[UR32][R12.64+0x180], R31 ;  /* 0x0001801f0c0079a6 */ /* 0x000fea000c12f320 */
[----:B------:R-:W1:Y:S05]  /*94d0*/  LDSM.16.MT88.4 R12, [R3+0x1e000] ;  /* 0x01e00000030c783b */ /* 0x000e6a0000004200 */
[----:B------:R-:W1:Y:S05]  /*94e0*/  LDSM.16.MT88.4 R16, [R0] ;  /* 0x000000000010783b */ /* 0x000e6a0000004200 */
[----:B------:R-:W2:Y:S05]  /*94f0*/  LDSM.16.MT88.4 R20, [R204+0x2000] ;  /* 0x00200000cc14783b */ /* 0x000eaa0000004200 */
[----:B------:R-:W2:Y:S05]  /*9500*/  LDSM.16.MT88.4 R24, [R0+0x2000] ;  /* 0x002000000018783b */ /* 0x000eaa0000004200 */
[----:B------:R-:W-:Y:S05]  /*9510*/  LDSM.16.MT88.4 R32, [R3+0x1c800] ;  /* 0x01c800000320783b */ /* 0x000fea0000004200 */
[----:B------:R-:W3:Y:S05]  /*9520*/  LDSM.16.MT88.4 R28, [R204+0x800] ;  /* 0x00080000cc1c783b */ /* 0x000eea0000004200 */
[----:B------:R-:W3:Y:S01]  /*9530*/  LDSM.16.MT88.4 R164, [R3+0x1e800] ;  /* 0x01e8000003a4783b */ /* 0x000ee20000004200 */
[-C--:B-1----:R-:W-:Y:S04]  /*9540*/  HMMA.16816.F32.BF16 R100, R4, R8.reuse, R100 ;  /* 0x000000080464723c */ /* 0x082fe80000041864 */
[----:B------:R-:W1:Y:S04]  /*9550*/  LDSM.16.MT88.4 R168, [R0+0x800] ;  /* 0x0008000000a8783b */ /* 0x000e680000004200 */
[C---:B------:R-:W-:Y:S01]  /*9560*/  HMMA.16816.F32.BF16 R104, R12.reuse, R8, R104 ;  /* 0x000000080c68723c */ /* 0x040fe20000041868 */
[----:B------:R-:W1:Y:S05]  /*9570*/  LDSM.16.MT88.4 R172, [R204+0x2800] ;  /* 0x00280000ccac783b */ /* 0x000e6a0000004200 */
[----:B------:R-:W-:Y:S02]  /*9580*/  LDSM.16.MT88.4 R176, [R3+0x1f800] ;  /* 0x01f8000003b0783b */ /* 0x000fe40000004200 */
[-C--:B------:R-:W-:Y:S03]  /*9590*/  HMMA.16816.F32.BF16 R108, R12, R10.reuse, R108 ;  /* 0x0000000a0c6c723c */ /* 0x080fe6000004186c */
[----:B------:R-:W-:Y:S05]  /*95a0*/  LDSM.16.MT88.4 R180, [R204+0x3800] ;  /* 0x00380000ccb4783b */ /* 0x000fea0000004200 */
[C---:B------:R-:W-:Y:S01]  /*95b0*/  HMMA.16816.F32.BF16 R112, R4.reuse, R10, R112 ;  /* 0x0000000a0470723c */ /* 0x040fe20000041870 */
[----:B------:R-:W1:Y:S07]  /*95c0*/  LDSM.16.MT88.4 R8, [R0+0x2800] ;  /* 0x002800000008783b */ /* 0x000e6e0000004200 */
        /* <DEDUP_REMOVED lines=13> */
[----:B------:R-:W-:Y:S05]  /*96a0*/  LDSM.16.MT88.4 R12, [R204+0x1000] ;  /* 0x00100000cc0c783b */ /* 0x000fea0000004200 */
[----:B------:R-:W-:Y:S02]  /*96b0*/  @P4 STL [R1+0x28], R230 ;  /* 0x000028e601004387 */ /* 0x000fe40000100800 */
[----:B------:R-:W-:Y:S03]  /*96c0*/  HMMA.16816.F32.BF16 R160, R4, R26, R160 ;  /* 0x0000001a04a0723c */ /* 0x000fe600000418a0 */
[----:B------:R-:W2:Y:S05]  /*96d0*/  LDSM.16.MT88.4 R4, [R3+0x1d000] ;  /* 0x01d000000304783b */ /* 0x000eaa0000004200 */
[----:B------:R-:W2:Y:S01]  /*96e0*/  LDSM.16.MT88.4 R24, [R204+0x3000] ;  /* 0x00300000cc18783b */ /* 0x000ea20000004200 */
[-C--:B---3--:R-:W-:Y:S04]  /*96f0*/  HMMA.16816.F32.BF16 R100, R32, R28.reuse, R100 ;  /* 0x0000001c2064723c */ /* 0x088fe80000041864 */
[----:B------:R-:W-:Y:S04]  /*9700*/  @P4 STL [R1+0x24], R229 ;  /* 0x000024e501004387 */ /* 0x000fe80000100800 */
[C---:B------:R-:W-:Y:S01]  /*9710*/  HMMA.16816.F32.BF16 R104, R164.reuse, R28, R104 ;  /* 0x0000001ca468723c */ /* 0x040fe20000041868 */
[----:B----4-:R-:W-:Y:S05]  /*9720*/  @P4 STL [R1+0x20], R228 ;  /* 0x000020e401004387 */ /* 0x010fea0000100800 */
[----:B-----5:R-:W-:Y:S02]  /*9730*/  @P4 STL [R1+0x14], R227 ;  /* 0x000014e301004387 */ /* 0x020fe40000100800 */
[-C--:B------:R-:W-:Y:S08]  /*9740*/  HMMA.16816.F32.BF16 R108, R164, R30.reuse, R108 ;  /* 0x0000001ea46c723c */ /* 0x080ff0000004186c */
[C---:B------:R-:W-:Y:S01]  /*9750*/  HMMA.16816.F32.BF16 R112, R32.reuse, R30, R112 ;  /* 0x0000001e2070723c */ /* 0x040fe20000041870 */
[----:B------:R-:W3:Y:S07]  /*9760*/  LDSM.16.MT88.4 R28, [R0+0x3000] ;  /* 0x00300000001c783b */ /* 0x000eee0000004200 */
        /* <DEDUP_REMOVED lines=15> */
[----:B------:R5:W4:Y:S07]  /*9860*/  LDSM.16.MT88.4 R8, [R0+0x3800] ;  /* 0x003800000008783b */ /* 0x000b2e0000004200 */
        /* <DEDUP_REMOVED lines=15> */
[-C--:B---3--:R-:W-:Y:S08]  /*9960*/  HMMA.16816.F32.BF16 R148, R4, R28.reuse, R148 ;  /* 0x0000001c0494723c */ /* 0x088ff00000041894 */
        /* <DEDUP_REMOVED lines=23> */
[----:B------:R-:W-:Y:S01]  /*9ae0*/  SHF.L.U32 R228, R214, 0x1, RZ ;  /* 0x00000001d6e47819 */ /* 0x000fe200000006ff */
[----:B------:R-:W2:Y:S01]  /*9af0*/  LDCU UR5, c[0x0][0x500] ;  /* 0x0000a000ff0577ac */ /* 0x000ea20008000800 */
        /* <DEDUP_REMOVED lines=8> */
[----:B------:R-:W-:Y:S01]  /*9b80*/  LOP3.LUT R0, R0, R227, R191, 0xf6, !PT ;  /* 0x000000e300007212 */ /* 0x000fe200078ef6bf */
        /* <DEDUP_REMOVED lines=279> */
[----:B------:R-:W-:-:S12]  /*ad00*/  UIMAD UR15, UR24, UR9, UR37 ;  /* 0x00000009180f72a4 */ /* 0x000fd8000f8e0225 */
.L_x_1116:
        /* <DEDUP_REMOVED lines=12> */
.L_x_1117:
[----:B------:R-:W1:Y:S01]  /*add0*/  LDCU.64 UR8, c[0x0][0x5c8] ;  /* 0x0000b900ff0877ac */ /* 0x000e620008000a00 */
[----:B------:R-:W-:-:S04]  /*ade0*/  UIADD3 UR5, UPT, UPT, UR39, UR41, URZ ;  /* 0x0000002927057290 */ /* 0x000fc8000fffe0ff */
[----:B-1----:R-:W-:Y:S02]  /*adf0*/  UIMAD.WIDE.U32 UR16, UR5, UR8, URZ ;  /* 0x00000008051072a5 */ /* 0x002fe4000f8e00ff */
[----:B------:R-:W-:-:S04]  /*ae00*/  UIMAD UR5, UR5, UR9, URZ ;  /* 0x00000009050572a4 */ /* 0x000fc8000f8e02ff */
[----:B------:R-:W-:-:S06]  /*ae10*/  UIADD3 UR5, UPT, UPT, UR17, UR5, URZ ;  /* 0x0000000511057290 */ /* 0x000fcc000fffe0ff */
[----:B--2---:R-:W-:-:S07]  /*ae20*/  MOV R31, UR5 ;  /* 0x00000005001f7c02 */ /* 0x004fce0008000f00 */
.L_x_1118:
[----:B------:R-:W-:Y:S01]  /*ae30*/  BAR.SYNC.DEFER_BLOCKING 0x0 ;  /* 0x0000000000007b1d */ /* 0x000fe20000010000 */
[C---:B------:R-:W-:Y:S01]  /*ae40*/  LOP3.LUT R0, R213.reuse, 0x1f8, RZ, 0xc0, !PT ;  /* 0x000001f8d5007812 */ /* 0x040fe200078ec0ff */
[----:B------:R-:W-:Y:S01]  /*ae50*/  USHF.L.U32 UR5, UR42, 0x7, URZ ;  /* 0x000000072a057899 */ /* 0x000fe200080006ff */
[----:B------:R-:W-:Y:S01]  /*ae60*/  LOP3.LUT R30, R213, 0x38, RZ, 0xc0, !PT ;  /* 0x00000038d51e7812 */ /* 0x000fe200078ec0ff */
        /* <DEDUP_REMOVED lines=18> */
[----:B------:R4:W2:Y:S01]  /*af90*/  LDS.128 R24, [R6+0xd000] ;  /* 0x00d0000006187984 */ /* 0x0008a20000000c00 */
[----:B------:R-:W-:-:S03]  /*afa0*/  IMAD.U32 R0, RZ, RZ, UR12 ;  /* 0x0000000cff007e24 */ /* 0x000fc6000f8e00ff */
[----:B------:R4:W3:Y:S02]  /*afb0*/  LDS.128 R20, [R6+0x11000] ;  /* 0x0110000006147984 */ /* 0x0008e40000000c00 */
[----:B------:R-:W-:Y:S02]  /*afc0*/  IADD3.X R3, PT, PT, R3, UR15, R0, P0, !PT ;  /* 0x0000000f03037c10 */ /* 0x000fe400087fe400 */
[----:B------:R4:W3:Y:S01]  /*afd0*/  LDS.128 R36, [R6+0x15000] ;  /* 0x0150000006247984 */ /* 0x0008e20000000c00 */
[----:B-1----:R-:W-:-:S03]  /*afe0*/  IMAD.WIDE.U32 R16, R4, UR20, R2 ;  /* 0x0000001404107c25 */ /* 0x002fc6000f8e0002 */
        /* <DEDUP_REMOVED lines=8> */
[C---:B------:R-:W-:Y:S02]  /*b070*/  VIADD R9, R57.reuse, 0x20 ;  /* 0x0000002039097836 */ /* 0x040fe40000000000 */
[----:B------:R-:W-:Y:S01]  /*b080*/  VIADD R8, R57, 0x40 ;  /* 0x0000004039087836 */ /* 0x000fe20000000000 */
[----:B------:R4:W1:Y:S01]  /*b090*/  LDS.128 R48, [R6+0x1b000] ;  /* 0x01b0000006307984 */ /* 0x0008620000000c00 */
[----:B------:R-:W-:Y:S01]  /*b0a0*/  ISETP.GE.AND P4, PT, R7, UR38, PT ;  /* 0x0000002607007c0c */ /* 0x000fe2000bf86270 */
[----:B------:R-:W-:Y:S01]  /*b0b0*/  IMAD R7, R5, UR20, R17 ;  /* 0x0000001405077c24 */ /* 0x000fe2000f8e0211 */
[----:B------:R-:W-:Y:S01]  /*b0c0*/  ISETP.GE.AND P6, PT, R9, UR38, PT ;  /* 0x0000002609007c0c */ /* 0x000fe2000bfc6270 */
[----:B------:R-:W-:Y:S01]  /*b0d0*/  IMAD.X R29, RZ, RZ, RZ, P0 ;  /* 0x000000ffff1d7224 */ /* 0x000fe200000e06ff */
[----:B------:R-:W-:Y:S01]  /*b0e0*/  ISETP.GE.AND P5, PT, R8, UR38, PT ;  /* 0x0000002608007c0c */ /* 0x000fe2000bfa6270 */
[----:B---3--:R-:W-:-:S12]  /*b0f0*/  @P3 BRA `(.L_x_1120) ;  /* 0x0000000000383947 */ /* 0x008fd80003800000 */
        /* <DEDUP_REMOVED lines=14> */
.L_x_1120:
[----:B------:R-:W-:Y:S05]  /*b1e0*/  BSYNC.RECONVERGENT B0 ;  /* 0x0000000000007941 */ /* 0x000fea0003800200 */
.L_x_1119:
        /* <DEDUP_REMOVED lines=16> */
.L_x_1122:
[----:B------:R-:W-:Y:S05]  /*b2f0*/  BSYNC.RECONVERGENT B0 ;  /* 0x0000000000007941 */ /* 0x000fea0003800200 */
.L_x_1121:
        /* <DEDUP_REMOVED lines=25> */
.L_x_1124:
[----:B------:R-:W-:Y:S05]  /*b490*/  BSYNC.RECONVERGENT B0 ;  /* 0x0000000000007941 */ /* 0x000fea0003800200 */
.L_x_1123:
        /* <DEDUP_REMOVED lines=19> */
.L_x_1126:
[----:B------:R-:W-:Y:S05]  /*b5d0*/  BSYNC.RECONVERGENT B0 ;  /* 0x0000000000007941 */ /* 0x000fea0003800200 */
.L_x_1125:
        /* <DEDUP_REMOVED lines=22> */
.L_x_1128:
[----:B------:R-:W-:Y:S05]  /*b740*/  BSYNC.RECONVERGENT B0 ;  /* 0x0000000000007941 */ /* 0x000fea0003800200 */
.L_x_1127:
        /* <DEDUP_REMOVED lines=16> */
.L_x_1130:
[----:B------:R-:W-:Y:S05]  /*b850*/  BSYNC.RECONVERGENT B0 ;  /* 0x0000000000007941 */ /* 0x000fea0003800200 */
.L_x_1129:
        /* <DEDUP_REMOVED lines=16> */
.L_x_1132:
[----:B------:R-:W-:Y:S05]  /*b960*/  BSYNC.RECONVERGENT B0 ;  /* 0x0000000000007941 */ /* 0x000fea0003800200 */
.L_x_1131:
        /* <DEDUP_REMOVED lines=15> */
.L_x_1084:
[----:B------:R-:W-:Y:S05]  /*ba60*/  BSYNC.RECONVERGENT B1 ;  /* 0x0000000000017941 */ /* 0x000fea0003800200 */
.L_x_1054:
[----:B------:R-:W5:Y:S01]  /*ba70*/  LDCU UR8, c[0x0][0x438] ;  /* 0x00008700ff0877ac */ /* 0x000f620008000800 */
[----:B------:R-:W1:Y:S01]  /*ba80*/  LDCU UR9, c[0x0][0x370] ;  /* 0x00006e00ff0977ac */ /* 0x000e620008000800 */
[----:B------:R-:W-:Y:S01]  /*ba90*/  UMOV UR10, UR19 ;  /* 0x00000013000a7c82 */ /* 0x000fe20008000000 */
[----:B-----5:R-:W-:-:S04]  /*baa0*/  UIADD3 UR8, UPT, UPT, UR8, 0x7f, URZ ;  /* 0x0000007f08087890 */ /* 0x020fc8000fffe0ff */
[----:B------:R-:W-:Y:S02]  /*bab0*/  USHF.R.S32.HI UR5, URZ, 0x1f, UR8 ;  /* 0x0000001fff057899 */ /* 0x000fe40008011408 */
[----:B-1----:R-:W-:Y:S02]  /*bac0*/  UIADD3 UR42, UPT, UPT, UR9, UR42, URZ ;  /* 0x0000002a092a7290 */ /* 0x002fe4000fffe0ff */
[----:B------:R-:W-:-:S04]  /*bad0*/  ULEA.HI UR5, UR5, UR8, URZ, 0x7 ;  /* 0x0000000805057291 */ /* 0x000fc8000f8f38ff */
[----:B------:R-:W-:-:S04]  /*bae0*/  USHF.R.S32.HI UR5, URZ, 0x7, UR5 ;  /* 0x00000007ff057899 */ /* 0x000fc80008011405 */
[----:B------:R-:W-:-:S09]  /*baf0*/  UISETP.GE.AND UP0, UPT, UR42, UR5, UPT ;  /* 0x000000052a00728c */ /* 0x000fd2000bf06270 */
[----:B------:R-:W-:Y:S05]  /*bb00*/  BRA.U !UP0, `(.L_x_1133) ;  /* 0xffffff4908047547 */ /* 0x000fea000b83ffff */
[----:B------:R-:W-:Y:S05]  /*bb10*/  EXIT ;  /* 0x000000000000794d */ /* 0x000fea0003800000 */
.L_x_1134:
        /* <DEDUP_REMOVED lines=14> */
.L_x_1267:


//--------------------- .text._ZN5flash44flash_bwd_dq_dk_dv_loop_seqk_parallel_kernelI23Flash_bwd_kernel_traitsILi128ELi64ELi128ELi8ELi2ELi4ELi2ELb0ELb0EN7cutlass10bfloat16_tE19Flash_kernel_traitsILi128ELi64ELi128ELi8ES3_EELb0ELb1ELb0ELb1ELb0ELb0ELb1EEEvNS_16Flash_bwd_paramsE --------------------------
	.section	.text._ZN5flash44flash_bwd_dq_dk_dv_loop_seqk_parallel_kernelI23Flash_bwd_kernel_traitsILi128ELi64ELi128ELi8ELi2ELi4ELi2ELb0ELb0EN7cutlass10bfloat16_tE19Flash_kernel_traitsILi128ELi64ELi128ELi8ES3_EELb0ELb1ELb0ELb1ELb0ELb0ELb1EEEvNS_16Flash_bwd_paramsE,"ax",@progbits
	.align	128
        .global         _ZN5flash44flash_bwd_dq_dk_dv_loop_seqk_parallel_kernelI23Flash_bwd_kernel_traitsILi128ELi64ELi128ELi8ELi2ELi4ELi2ELb0ELb0EN7cutlass10bfloat16_tE19Flash_kernel_traitsILi128ELi64ELi128ELi8ES3_EELb0ELb1ELb0ELb1ELb0ELb0ELb1EEEvNS_16Flash_bwd_paramsE
        .type           _ZN5flash44flash_bwd_dq_dk_dv_loop_seqk_parallel_kernelI23Flash_bwd_kernel_traitsILi128ELi64ELi128ELi8ELi2ELi4ELi2ELb0ELb0EN7cutlass10bfloat16_tE19Flash_kernel_traitsILi128ELi64ELi128ELi8ES3_EELb0ELb1ELb0ELb1ELb0ELb0ELb1EEEvNS_16Flash_bwd_paramsE,@function
        .size           _ZN5flash44flash_bwd_dq_dk_dv_loop_seqk_parallel_kernelI23Flash_bwd_kernel_traitsILi128ELi64ELi128ELi8ELi2ELi4ELi2ELb0ELb0EN7cutlass10bfloat16_tE19Flash_kernel_traitsILi128ELi64ELi128ELi8ES3_EELb0ELb1ELb0ELb1ELb0ELb0ELb1EEEvNS_16Flash_bwd_paramsE,(.L_x_1268 - _ZN5flash44flash_bwd_dq_dk_dv_loop_seqk_parallel_kernelI23Flash_bwd_kernel_traitsILi128ELi64ELi128ELi8ELi2ELi4ELi2ELb0ELb0EN7cutlass10bfloat16_tE19Flash_kernel_traitsILi128ELi64ELi128ELi8ES3_EELb0ELb1ELb0ELb1ELb0ELb0ELb1EEEvNS_16Flash_bwd_paramsE)
        .other          _ZN5flash44flash_bwd_dq_dk_dv_loop_seqk_parallel_kernelI23Flash_bwd_kernel_traitsILi128ELi64ELi128ELi8ELi2ELi4ELi2ELb0ELb0EN7cutlass10bfloat16_tE19Flash_kernel_traitsILi128ELi64ELi128ELi8ES3_EELb0ELb1ELb0ELb1ELb0ELb0ELb1EEEvNS_16Flash_bwd_paramsE,@"STO_CUDA_ENTRY STV_DEFAULT"
_ZN5flash44flash_bwd_dq_dk_dv_loop_seqk_parallel_kernelI23Flash_bwd_kernel_traitsILi128ELi64ELi128ELi8ELi2ELi4ELi2ELb0ELb0EN7cutlass10bfloat16_tE19Flash_kernel_traitsILi128ELi64ELi128ELi8ES3_EELb0ELb1ELb0ELb1ELb0ELb0ELb1EEEvNS_16Flash_bwd_paramsE:
.text._ZN5flash44flash_bwd_dq_dk_dv_loop_seqk_parallel_kernelI23Flash_bwd_kernel_traitsILi128ELi64ELi128ELi8ELi2ELi4ELi2ELb0ELb0EN7cutlass10bfloat16_tE19Flash_kernel_traitsILi128ELi64ELi128ELi8ES3_EELb0ELb1ELb0ELb1ELb0ELb0ELb1EEEvNS_16Flash_bwd_paramsE:
        /* <DEDUP_REMOVED lines=51> */
.L_x_1215:
        /* <DEDUP_REMOVED lines=18> */
[----:B--234-:R-:W-:Y:S01]  /*0450*/  IMAD.U32 R2, RZ, RZ, UR14 ;  /* 0x0000000eff027e24 */ /* 0x01cfe2000f8e00ff */
        /* <DEDUP_REMOVED lines=33> */
.L_x_1135:
        /* <DEDUP_REMOVED lines=34> */
.L_x_1137:
[----:B------:R-:W1:Y:S01]  /*0890*/  LDCU.64 UR14, c[0x0][0x3b8] ;  /* 0x00007700ff0e77ac */ /* 0x000e620008000a00 */
[----:B------:R-:W-:-:S04]  /*08a0*/  UIADD3 UR8, UPT, UPT, UR40, UR42, URZ ;  /* 0x0000002a28087290 */ /* 0x000fc8000fffe0ff */
[----:B-1----:R-:W-:Y:S02]  /*08b0*/  UIMAD.WIDE.U32 UR54, UR8, UR14, URZ ;  /* 0x0000000e083672a5 */ /* 0x002fe4000f8e00ff */
[----:B------:R-:W-:-:S04]  /*08c0*/  UIMAD UR8, UR8, UR15, URZ ;  /* 0x0000000f080872a4 */ /* 0x000fc8000f8e02ff */
[----:B------:R-:W-:-:S06]  /*08d0*/  UIADD3 UR8, UPT, UPT, UR55, UR8, URZ ;  /* 0x0000000837087290 */ /* 0x000fcc000fffe0ff */
[----:B------:R-:W-:Y:S02]  /*08e0*/  MOV R20, UR8 ;  /* 0x0000000800147c02 */ /* 0x000fe40008000f00 */
.L_x_1138:
        /* <DEDUP_REMOVED lines=44> */
.L_x_1139:
[----:B------:R-:W1:Y:S01]  /*0bb0*/  LDCU.64 UR12, c[0x0][0x3c0] ;  /* 0x00007800ff0c77ac */ /* 0x000e620008000a00 */
[----:B------:R-:W-:-:S04]  /*0bc0*/  UIADD3 UR8, UPT, UPT, UR40, UR42, URZ ;  /* 0x0000002a28087290 */ /* 0x000fc8000fffe0ff */
[----:B-1----:R-:W-:Y:S02]  /*0bd0*/  UIMAD.WIDE.U32 UR10, UR8, UR12, URZ ;  /* 0x0000000c080a72a5 */ /* 0x002fe4000f8e00ff */
[----:B------:R-:W-:-:S04]  /*0be0*/  UIMAD UR8, UR8, UR13, URZ ;  /* 0x0000000d080872a4 */ /* 0x000fc8000f8e02ff */
[----:B------:R-:W-:Y:S01]  /*0bf0*/  UIADD3 UR8, UPT, UPT, UR11, UR8, URZ ;  /* 0x000000080b087290 */ /* 0x000fe2000fffe0ff */
[----:B------:R-:W-:-:S05]  /*0c00*/  UMOV UR52, UR10 ;  /* 0x0000000a00347c82 */ /* 0x000fca0008000000 */
[----:B------:R-:W-:-:S07]  /*0c10*/  MOV R23, UR8 ;  /* 0x0000000800177c02 */ /* 0x000fce0008000f00 */
.L_x_1140:
        /* <DEDUP_REMOVED lines=28> */
.L_x_1141:
[----:B------:R-:W-:Y:S02]  /*0de0*/  UIMAD.WIDE.U32 UR10, UR60, UR17, URZ ;  /* 0x000000113c0a72a5 */ /* 0x000fe4000f8e00ff */
[----:B------:R-:W-:-:S04]  /*0df0*/  UIMAD UR8, UR61, UR17, URZ ;  /* 0x000000113d0872a4 */ /* 0x000fc8000f8e02ff */
[----:B------:R-:W-:-:S12]  /*0e00*/  UIADD3 UR8, UPT, UPT, UR11, UR8, URZ ;  /* 0x000000080b087290 */ /* 0x000fd8000fffe0ff */
.L_x_1142:
        /* <DEDUP_REMOVED lines=21> */
.L_x_1143:
[----:B------:R-:W1:Y:S01]  /*0f60*/  LDCU UR61, c[0x0][0x434] ;  /* 0x00008680ff3d77ac */ /* 0x000e620008000800 */
[----:B------:R-:W-:-:S04]  /*0f70*/  UIMAD UR9, UR25, UR16, UR24 ;  /* 0x00000010190972a4 */ /* 0x000fc8000f8e0218 */
[----:B-1----:R-:W-:Y:S02]  /*0f80*/  UIMAD UR61, UR9, UR61, URZ ;  /* 0x0000003d093d72a4 */ /* 0x002fe4000f8e02ff */
.L_x_1144:
        /* <DEDUP_REMOVED lines=11> */
.L_x_1145:
[----:B------:R-:W1:Y:S01]  /*1040*/  LDCU UR60, c[0x0][0x444] ;  /* 0x00008880ff3c77ac */ /* 0x000e620008000800 */
[----:B------:R-:W-:-:S04]  /*1050*/  UIMAD UR9, UR25, UR16, UR24 ;  /* 0x00000010190972a4 */ /* 0x000fc8000f8e0218 */
[----:B-1----:R-:W-:-:S12]  /*1060*/  UIMAD UR60, UR9, UR60, URZ ;  /* 0x0000003c093c72a4 */ /* 0x002fd8000f8e02ff */
.L_x_1146:
        /* <DEDUP_REMOVED lines=16> */
[----:B-1----:R-:W-:Y:S01]  /*1170*/  IMAD.SHL.U32 R27, R215, 0x8, RZ ;  /* 0x00000008d71b7824 */ /* 0x002fe200078e00ff */
        /* <DEDUP_REMOVED lines=57> */
[----:B-----5:R-:W-:Y:S01]  /*1510*/  LEA R30, P1, R2, UR8, 0x1 ;  /* 0x00000008021e7c11 */ /* 0x020fe2000f8208ff */
[----:B------:R4:W-:Y:S01]  /*1520*/  STL [R1+0x8], R28 ;  /* 0x0000081c01007387 */ /* 0x0009e20000100800 */
[----:B------:R-:W-:Y:S01]  /*1530*/  IMAD.U32 R4, RZ, RZ, UR53 ;  /* 0x00000035ff047e24 */ /* 0x000fe2000f8e00ff */
[----:B------:R-:W-:Y:S01]  /*1540*/  IADD3 R0, P0, PT, R11, UR53, RZ ;  /* 0x000000350b007c10 */ /* 0x000fe2000ff1e0ff */
[----:B------:R-:W-:Y:S01]  /*1550*/  VIADD R10, R24, 0x20 ;  /* 0x00000020180a7836 */ /* 0x000fe20000000000 */
[----:B------:R-:W-:Y:S01]  /*1560*/  LEA.HI.X R29, R2, UR9, R3, 0x1, P1 ;  /* 0x00000009021d7c11 */ /* 0x000fe200088f0c03 */
[----:B------:R4:W-:Y:S01]  /*1570*/  STL [R1+0x4], R30 ;  /* 0x0000041e01007387 */ /* 0x0009e20000100800 */
[----:B------:R-:W-:Y:S01]  /*1580*/  LEA.HI.X.SX32 R4, R4, R5, 0x1, P0 ;  /* 0x0000000504047211 */ /* 0x000fe200000f0eff */
[----:B---3--:R-:W-:Y:S01]  /*1590*/  UIMAD.WIDE UR56, UR61, 0x4, UR62 ;  /* 0x000000043d3878a5 */ /* 0x008fe2000f8e023e */
[----:B-1----:R-:W-:Y:S01]  /*15a0*/  LEA R230, P0, R0, UR16, 0x2 ;  /* 0x0000001000e67c11 */ /* 0x002fe2000f8010ff */
[----:B------:R4:W-:Y:S01]  /*15b0*/  STL [R1], R29 ;  /* 0x0000001d01007387 */ /* 0x0009e20000100800 */
[----:B------:R-:W-:Y:S01]  /*15c0*/  IADD3 R15, P2, PT, R24, 0x40, RZ ;  /* 0x00000040180f7810 */ /* 0x000fe20007f5e0ff */
[----:B------:R-:W-:Y:S01]  /*15d0*/  UMOV UR16, UR10 ;  /* 0x0000000a00107c82 */ /* 0x000fe20008000000 */
[----:B------:R-:W-:-:S02]  /*15e0*/  LEA.HI.X R231, R0, UR17, R4, 0x2, P0 ;  /* 0x0000001100e77c11 */ /* 0x000fc400080f1404 */
        /* <DEDUP_REMOVED lines=22> */
.L_x_1148:
[----:B------:R-:W1:Y:S01]  /*1750*/  LDCU.64 UR10, c[0x0][0x5c0] ;  /* 0x0000b800ff0a77ac */ /* 0x000e620008000a00 */
[----:B------:R-:W-:-:S04]  /*1760*/  UIADD3 UR8, UPT, UPT, UR40, UR42, URZ ;  /* 0x0000002a28087290 */ /* 0x000fc8000fffe0ff */
[----:B-1----:R-:W-:Y:S02]  /*1770*/  UIMAD.WIDE.U32 UR16, UR8, UR10, URZ ;  /* 0x0000000a081072a5 */ /* 0x002fe4000f8e00ff */
[----:B------:R-:W-:-:S04]  /*1780*/  UIMAD UR8, UR8, UR11, URZ ;  /* 0x0000000b080872a4 */ /* 0x000fc8000f8e02ff */
[----:B------:R-:W-:-:S06]  /*1790*/  UIADD3 UR8, UPT, UPT, UR17, UR8, URZ ;  /* 0x0000000811087290 */ /* 0x000fcc000fffe0ff */
[----:B------:R-:W-:Y:S02]  /*17a0*/  MOV R0, UR8 ;  /* 0x0000000800007c02 */ /* 0x000fe40008000f00 */
.L_x_1149:
        /* <DEDUP_REMOVED lines=13> */
.L_x_1150:
[----:B------:R-:W1:Y:S01]  /*1880*/  LDCU.64 UR8, c[0x0][0x5c8] ;  /* 0x0000b900ff0877ac */ /* 0x000e620008000a00 */
[----:B------:R-:W-:-:S04]  /*1890*/  UIADD3 UR40, UPT, UPT, UR40, UR42, URZ ;  /* 0x0000002a28287290 */ /* 0x000fc8000fffe0ff */
[----:B-1----:R-:W-:Y:S02]  /*18a0*/  UIMAD.WIDE.U32 UR14, UR40, UR8, URZ ;  /* 0x00000008280e72a5 */ /* 0x002fe4000f8e00ff */
[----:B------:R-:W-:-:S04]  /*18b0*/  UIMAD UR40, UR40, UR9, URZ ;  /* 0x00000009282872a4 */ /* 0x000fc8000f8e02ff */
[----:B------:R-:W-:-:S06]  /*18c0*/  UIADD3 UR40, UPT, UPT, UR15, UR40, URZ ;  /* 0x000000280f287290 */ /* 0x000fcc000fffe0ff */
[----:B------:R-:W-:-:S07]  /*18d0*/  MOV R11, UR40 ;  /* 0x00000028000b7c02 */ /* 0x000fce0008000f00 */
.L_x_1151:
        /* <DEDUP_REMOVED lines=30> */
.L_x_1153:
[----:B------:R-:W-:Y:S05]  /*1ac0*/  BSYNC.RECONVERGENT B0 ;  /* 0x0000000000007941 */ /* 0x000fea0003800200 */
.L_x_1152:
        /* <DEDUP_REMOVED lines=16> */
.L_x_1155:
[----:B------:R-:W-:Y:S05]  /*1bd0*/  BSYNC.RECONVERGENT B0 ;  /* 0x0000000000007941 */ /* 0x000fea0003800200 */
.L_x_1154:
        /* <DEDUP_REMOVED lines=16> */
.L_x_1157:
[----:B------:R-:W-:Y:S05]  /*1ce0*/  BSYNC.RECONVERGENT B0 ;  /* 0x0000000000007941 */ /* 0x000fea0003800200 */
.L_x_1156:
        /* <DEDUP_REMOVED lines=16> */
.L_x_1159:
[----:B------:R-:W-:Y:S05]  /*1df0*/  BSYNC.RECONVERGENT B0 ;  /* 0x0000000000007941 */ /* 0x000fea0003800200 */
.L_x_1158:
        /* <DEDUP_REMOVED lines=25> */
.L_x_1161:
[----:B------:R-:W-:Y:S05]  /*1f90*/  BSYNC.RECONVERGENT B0 ;  /* 0x0000000000007941 */ /* 0x000fea0003800200 */
.L_x_1160:
        /* <DEDUP_REMOVED lines=16> */
.L_x_1163:
[----:B------:R-:W-:Y:S05]  /*20a0*/  BSYNC.RECONVERGENT B0 ;  /* 0x0000000000007941 */ /* 0x000fea0003800200 */
.L_x_1162:
        /* <DEDUP_REMOVED lines=16> */
.L_x_1165:
[----:B------:R-:W-:Y:S05]  /*21b0*/  BSYNC.RECONVERGENT B0 ;  /* 0x0000000000007941 */ /* 0x000fea0003800200 */
.L_x_1164:
        /* <DEDUP_REMOVED lines=17> */
.L_x_1147:
        /* <DEDUP_REMOVED lines=30> */
.L_x_1168:
[----:B------:R2:W-:Y:S04]  /*24b0*/  STS.128 [R0+0x8000], RZ ;  /* 0x008000ff00007388 */ /* 0x0005e80000000c00 */
[----:B------:R2:W-:Y:S02]  /*24c0*/  STS.128 [R0+0xa000], RZ ;  /* 0x00a000ff00007388 */ /* 0x0005e40000000c00 */
.L_x_1169:
[----:B------:R-:W-:Y:S05]  /*24d0*/  BSYNC.RECONVERGENT B0 ;  /* 0x0000000000007941 */ /* 0x000fea0003800200 */
.L_x_1167:
        /* <DEDUP_REMOVED lines=23> */
.L_x_1171:
[----:B------:R-:W-:Y:S05]  /*2650*/  BSYNC.RECONVERGENT B0 ;  /* 0x0000000000007941 */ /* 0x000fea0003800200 */
.L_x_1170:
        /* <DEDUP_REMOVED lines=21> */
.L_x_1173:
[----:B------:R1:W-:Y:S04]  /*27b0*/  STS.128 [R221], RZ ;  /* 0x000000ffdd007388 */ /* 0x0003e80000000c00 */
[----:B------:R1:W-:Y:S02]  /*27c0*/  STS.128 [R221+0x2000], RZ ;  /* 0x002000ffdd007388 */ /* 0x0003e40000000c00 */
.L_x_1174:
[----:B------:R-:W-:Y:S05]  /*27d0*/  BSYNC.RECONVERGENT B0 ;  /* 0x0000000000007941 */ /* 0x000fea0003800200 */
.L_x_1172:
        /* <DEDUP_REMOVED lines=45> */
.L_x_1176:
[----:B------:R-:W-:Y:S05]  /*2ab0*/  BSYNC.RECONVERGENT B0 ;  /* 0x0000000000007941 */ /* 0x000fea0003800200 */
.L_x_1175:
        /* <DEDUP_REMOVED lines=36> */
.L_x_1178:
[----:B------:R2:W-:Y:S04]  /*2d00*/  STS.128 [R0+0xc000], RZ ;  /* 0x00c000ff00007388 */ /* 0x0005e80000000c00 */
[----:B------:R2:W-:Y:S02]  /*2d10*/  STS.128 [R0+0x10000], RZ ;  /* 0x010000ff00007388 */ /* 0x0005e40000000c00 */
.L_x_1179:
[----:B------:R-:W-:Y:S05]  /*2d20*/  BSYNC.RECONVERGENT B0 ;  /* 0x0000000000007941 */ /* 0x000fea0003800200 */
.L_x_1177:
        /* <DEDUP_REMOVED lines=29> */
.L_x_1181:
[----:B------:R-:W-:Y:S05]  /*2f00*/  BSYNC.RECONVERGENT B0 ;  /* 0x0000000000007941 */ /* 0x000fea0003800200 */
.L_x_1180:
        /* <DEDUP_REMOVED lines=26> */
.L_x_1183:
[----:B------:R-:W-:Y:S05]  /*30b0*/  BSYNC.RECONVERGENT B0 ;  /* 0x0000000000007941 */ /* 0x000fea0003800200 */
.L_x_1182:
        /* <DEDUP_REMOVED lines=26> */
.L_x_1185:
[----:B------:R-:W-:Y:S05]  /*3260*/  BSYNC.RECONVERGENT B0 ;  /* 0x0000000000007941 */ /* 0x000fea0003800200 */
.L_x_1184:
        /* <DEDUP_REMOVED lines=34> */
.L_x_1187:
[----:B------:R1:W-:Y:S04]  /*3490*/  STS.128 [R0+0x14000], RZ ;  /* 0x014000ff00007388 */ /* 0x0003e80000000c00 */
[----:B------:R1:W-:Y:S02]  /*34a0*/  STS.128 [R0+0x18000], RZ ;  /* 0x018000ff00007388 */ /* 0x0003e40000000c00 */
.L_x_1188:
[----:B------:R-:W-:Y:S05]  /*34b0*/  BSYNC.RECONVERGENT B0 ;  /* 0x0000000000007941 */ /* 0x000fea0003800200 */
.L_x_1186:
        /* <DEDUP_REMOVED lines=26> */
.L_x_1190:
[----:B------:R-:W-:Y:S05]  /*3660*/  BSYNC.RECONVERGENT B0 ;  /* 0x0000000000007941 */ /* 0x000fea0003800200 */
.L_x_1189:
        /* <DEDUP_REMOVED lines=26> */
.L_x_1192:
[----:B------:R-:W-:Y:S05]  /*3810*/  BSYNC.RECONVERGENT B0 ;  /* 0x0000000000007941 */ /* 0x000fea0003800200 */
.L_x_1191:
        /* <DEDUP_REMOVED lines=26> */
.L_x_1194:
[----:B------:R-:W-:Y:S05]  /*39c0*/  BSYNC.RECONVERGENT B0 ;  /* 0x0000000000007941 */ /* 0x000fea0003800200 */
.L_x_1193:
[----:B------:R-:W5:Y:S01]  /*39d0*/  LDCU.64 UR8, c[0x0][0x538] ;  /* 0x0000a700ff0877ac */ /* 0x000f620008000a00 */
[----:B----4-:R-:W-:Y:S01]  /*39e0*/  IMAD.U32 R2, RZ, RZ, UR24 ;  /* 0x00000018ff027e24 */ /* 0x010fe2000f8e00ff */
[----:B------:R-:W0:Y:S01]  /*39f0*/  LDGDEPBAR ;  /* 0x00000000000079af */ /* 0x000e220000000000 */
[C---:B------:R-:W-:Y:S01]  /*3a00*/  IMAD.SHL.U32 R204, R215.reuse, 0x40, RZ ;  /* 0x00000040d7cc7824 */ /* 0x040fe200078e00ff */
[----:B------:R-:W4:Y:S01]  /*3a10*/  LDCU UR13, c[0x0][0x590] ;  /* 0x0000b200ff0d77ac */ /* 0x000f220008000800 */
[C---:B------:R-:W-:Y:S02]  /*3a20*/  IMAD.SHL.U32 R205, R215.reuse, 0x20, RZ ;  /* 0x00000020d7cd7824 */ /* 0x040fe400078e00ff */
[----:B------:R-:W-:Y:S01]  /*3a30*/  IMAD.SHL.U32 R10, R215, 0x2, RZ ;  /* 0x00000002d70a7824 */ /* 0x000fe200078e00ff */
[----:B------:R-:W1:Y:S01]  /*3a40*/  LDCU UR12, c[0x0][0x50c] ;  /* 0x0000a180ff0c77ac */ /* 0x000e620008000800 */
[----:B-----5:R-:W-:-:S04]  /*3a50*/  ISETP.NE.U32.AND P4, PT, RZ, UR8, PT ;  /* 0x00000008ff007c0c */ /* 0x020fc8000bf85070 */
[----:B------:R-:W-:-:S13]  /*3a60*/  ISETP.NE.AND.EX P4, PT, RZ, UR9, PT, P4 ;  /* 0x00000009ff007c0c */ /* 0x000fda000bf85340 */
[----:B------:R-:W5:Y:S01]  /*3a70*/  @P4 LDC.64 R4, c[0x0][0x540] ;  /* 0x00015000ff044b82 */ /* 0x000f620000000a00 */
[----:B------:R-:W-:Y:S01]  /*3a80*/  @P4 IMAD.MOV.U32 R3, RZ, RZ, RZ ;  /* 0x000000ffff034224 */ /* 0x000fe200078e00ff */
[----:B-123--:R-:W-:-:S06]  /*3a90*/  LOP3.LUT R0, R204, 0x1c0, RZ, 0xc0, !PT ;  /* 0x000001c0cc007812 */ /* 0x00efcc00078ec0ff */
[----:B------:R-:W1:Y:S01]  /*3aa0*/  @P4 LDC R7, c[0x0][0x458] ;  /* 0x00011600ff074b82 */ /* 0x000e620000000800 */
[----:B-----5:R-:W-:-:S04]  /*3ab0*/  @P4 IMAD.WIDE.U32 R2, R4, UR25, R2 ;  /* 0x0000001904024c25 */ /* 0x020fc8000f8e0002 */
[----:B------:R-:W-:Y:S01]  /*3ac0*/  @P4 IMAD R5, R5, UR25, R3 ;  /* 0x0000001905054c24 */ /* 0x000fe2000f8e0203 */
[----:B------:R-:W-:Y:S02]  /*3ad0*/  @P4 LEA R4, P0, R2, UR8, 0x2 ;  /* 0x0000000802044c11 */ /* 0x000fe4000f8010ff */
[----:B------:R-:W-:Y:S01]  /*3ae0*/  LOP3.LUT R0, R0, 0x38, R27, 0xf8, !PT ;  /* 0x0000003800007812 */ /* 0x000fe200078ef81b */
[----:B------:R-:W-:Y:S01]  /*3af0*/  IMAD.U32 R3, RZ, RZ, UR41 ;  /* 0x00000029ff037e24 */ /* 0x000fe2000f8e00ff */
[----:B------:R-:W-:Y:S01]  /*3b00*/  @P4 LEA.HI.X R5, R2, UR9, R5, 0x2, P0 ;  /* 0x0000000902054c11 */ /* 0x000fe200080f1405 */
[----:B-1----:R-:W1:Y:S01]  /*3b10*/  @P4 MUFU.RCP R7, R7 ;  /* 0x0000000700074308 */ /* 0x002e620000001000 */
[----:B------:R-:W-:Y:S01]  /*3b20*/  R2P PR, R215, 0x6 ;  /* 0x00000006d7007804 */ /* 0x000fe20000000000 */
[----:B------:R-:W-:Y:S01]  /*3b30*/  IMAD.MOV.U32 R212, RZ, RZ, 0x40 ;  /* 0x00000040ffd47424 */ /* 0x000fe200078e00ff */
[----:B------:R-:W-:Y:S01]  /*3b40*/  LOP3.LUT R8, R0, 0x8, R215, 0x78, !PT ;  /* 0x0000000800087812 */ /* 0x000fe200078e78d7 */
[----:B------:R2:W1:Y:S01]  /*3b50*/  @P4 LDG.E R9, desc[UR34][R4.64] ;  /* 0x0000002204094981 */ /* 0x000462000c1e1900 */
[----:B------:R-:W-:Y:S01]  /*3b60*/  IMAD.U32 R2, RZ, RZ, UR37 ;  /* 0x00000025ff027e24 */ /* 0x000fe2000f8e00ff */
[----:B------:R-:W-:Y:S01]  /*3b70*/  LOP3.LUT R6, R204, 0x200, RZ, 0xc0, !PT ;  /* 0x00000200cc067812 */ /* 0x000fe200078ec0ff */
[----:B------:R-:W-:Y:S01]  /*3b80*/  IMAD.MOV.U32 R200, RZ, RZ, 0x20 ;  /* 0x00000020ffc87424 */ /* 0x000fe200078e00ff */
[----:B------:R-:W-:Y:S01]  /*3b90*/  SEL R212, R212, 0xffffffc0, !P2 ;  /* 0xffffffc0d4d47807 */ /* 0x000fe20005000000 */
[----:B------:R-:W-:Y:S01]  /*3ba0*/  IMAD.MOV.U32 R217, RZ, RZ, 0x40 ;  /* 0x00000040ffd97424 */ /* 0x000fe200078e00ff */
[----:B------:R-:W-:Y:S01]  /*3bb0*/  IADD3 R2, PT, PT, R2, UR39, R28 ;  /* 0x0000002702027c10 */ /* 0x000fe2000fffe01c */
[----:B------:R-:W-:Y:S01]  /*3bc0*/  IMAD.MOV.U32 R252, RZ, RZ, R221 ;  /* 0x000000fffffc7224 */ /* 0x000fe200078e00dd */
[----:B------:R-:W-:-:S02]  /*3bd0*/  LOP3.LUT R6, R6, 0x400, R205, 0xf8, !PT ;  /* 0x0000040006067812 */ /* 0x000fc400078ef8cd */
[----:B------:R-:W-:Y:S02]  /*3be0*/  CS2R R158, SRZ ;  /* 0x00000000009e7805 */ /* 0x000fe4000001ff00 */
[----:B------:R-:W-:Y:S02]  /*3bf0*/  IADD3 R251, PT, PT, R2, -0x1f, -R3 ;  /* 0xffffffe102fb7810 */ /* 0x000fe40007ffe803 */
[----:B------:R-:W-:Y:S02]  /*3c00*/  CS2R R156, SRZ ;  /* 0x00000000009c7805 */ /* 0x000fe4000001ff00 */
[----:B------:R-:W-:Y:S02]  /*3c10*/  LOP3.LUT R2, R10, 0x6, RZ, 0xc0, !PT ;  /* 0x000000060a027812 */ /* 0x000fe400078ec0ff */
[----:B------:R-:W-:Y:S02]  /*3c20*/  CS2R R162, SRZ ;  /* 0x0000000000a27805 */ /* 0x000fe4000001ff00 */
[----:B------:R-:W-:-:S02]  /*3c30*/  LOP3.LUT R205, R8, 0x7a00, R205, 0xf8, !PT ;  /* 0x00007a0008cd7812 */ /* 0x000fc400078ef8cd */
[----:B------:R-:W-:Y:S02]  /*3c40*/  CS2R R160, SRZ ;  /* 0x0000000000a07805 */ /* 0x000fe4000001ff00 */
[----:B------:R-:W-:Y:S02]  /*3c50*/  LOP3.LUT R2, R2, 0x1e0, R208, 0xf8, !PT ;  /* 0x000001e002027812 */ /* 0x000fe400078ef8d0 */
[----:B------:R-:W-:Y:S02]  /*3c60*/  CS2R R154, SRZ ;  /* 0x00000000009a7805 */ /* 0x000fe4000001ff00 */
[----:B------:R-:W-:Y:S02]  /*3c70*/  LEA R205, R205, UR36, 0x1 ;  /* 0x00000024cdcd7c11 */ /* 0x000fe4000f8e08ff */
[----:B------:R-:W-:Y:S02]  /*3c80*/  CS2R R152, SRZ ;  /* 0x0000000000987805 */ /* 0x000fe4000001ff00 */
[----:B------:R-:W-:Y:S01]  /*3c90*/  SEL R200, R200, 0xffffffe0, !P1 ;  /* 0xffffffe0c8c87807 */ /* 0x000fe20004800000 */
[----:B------:R-:W-:Y:S01]  /*3ca0*/  VIADD R2, R2, UR5 ;  /* 0x0000000502027c36 */ /* 0x000fe20008000000 */
[----:B------:R-:W-:Y:S01]  /*3cb0*/  CS2R R150, SRZ ;  /* 0x0000000000967805 */ /* 0x000fe2000001ff00 */
[----:B------:R-:W-:Y:S01]  /*3cc0*/  IMAD.IADD R209, R212, 0x1, R205 ;  /* 0x00000001d4d17824 */ /* 0x000fe200078e02cd */
[----:B------:R-:W-:-:S02]  /*3cd0*/  CS2R R148, SRZ ;  /* 0x0000000000947805 */ /* 0x000fc4000001ff00 */
[--C-:B--2---:R-:W-:Y:S01]  /*3ce0*/  SHF.R.U32.HI R4, RZ, 0x4, R215.reuse ;  /* 0x00000004ff047819 */ /* 0x104fe200000116d7 */
[----:B------:R-:W-:Y:S01]  /*3cf0*/  VIADD R11, R2, 0x18 ;  /* 0x00000018020b7836 */ /* 0x000fe20000000000 */
[----:B------:R-:W-:Y:S02]  /*3d00*/  LOP3.LUT R5, R0, 0x8, R208, 0x78, !PT ;  /* 0x0000000800057812 */ /* 0x000fe400078e78d0 */
[----:B------:R-:W-:Y:S02]  /*3d10*/  CS2R R142, SRZ ;  /* 0x00000000008e7805 */ /* 0x000fe4000001ff00 */
[----:B------:R-:W-:Y:S02]  /*3d20*/  LOP3.LUT R4, R4, 0x8, RZ, 0xc0, !PT ;  /* 0x0000000804047812 */ /* 0x000fe400078ec0ff */
[----:B------:R-:W-:Y:S02]  /*3d30*/  CS2R R140, SRZ ;  /* 0x00000000008c7805 */ /* 0x000fe4000001ff00 */
[----:B------:R-:W-:Y:S01]  /*3d40*/  LOP3.LUT R207, R6, R5, RZ, 0xfc, !PT ;  /* 0x0000000506cf7212 */ /* 0x000fe200078efcff */
[----:B------:R-:W-:Y:S01]  /*3d50*/  VIADD R5, R2, 0x1 ;  /* 0x0000000102057836 */ /* 0x000fe20000000000 */
[----:B------:R-:W-:-:S02]  /*3d60*/  LOP3.LUT R4, R4, 0x10, R215, 0xf8, !PT ;  /* 0x0000001004047812 */ /* 0x000fc400078ef8d7 */
[----:B------:R-:W-:Y:S01]  /*3d70*/  CS2R R146, SRZ ;  /* 0x0000000000927805 */ /* 0x000fe2000001ff00 */
[----:B------:R-:W2:Y:S01]  /*3d80*/  S2R R215, SR_TID.X ;  /* 0x0000000000d77919 */ /* 0x000ea20000002100 */
[----:B------:R-:W-:Y:S02]  /*3d90*/  I2FP.F32.S32 R12, R2 ;  /* 0x00000002000c7245 */ /* 0x000fe40000201400 */
[----:B------:R-:W-:Y:S02]  /*3da0*/  CS2R R144, SRZ ;  /* 0x0000000000907805 */ /* 0x000fe4000001ff00 */
[----:B------:R-:W-:Y:S01]  /*3db0*/  LOP3.LUT R0, R4, R0, RZ, 0x3c, !PT ;  /* 0x0000000004007212 */ /* 0x000fe200078e3cff */
[----:B------:R-:W-:Y:S01]  /*3dc0*/  VIADD R4, R2, 0x8 ;  /* 0x0000000802047836 */ /* 0x000fe20000000000 */
[----:B------:R-:W-:Y:S02]  /*3dd0*/  I2FP.F32.S32 R10, R5 ;  /* 0x00000005000a7245 */ /* 0x000fe40000201400 */
[----:B------:R-:W-:-:S02]  /*3de0*/  CS2R R138, SRZ ;  /* 0x00000000008a7805 */ /* 0x000fc4000001ff00 */
[----:B------:R-:W-:Y:S01]  /*3df0*/  LOP3.LUT R204, R0, 0x200, R204, 0xf8, !PT ;  /* 0x0000020000cc7812 */ /* 0x000fe200078ef8cc */
[----:B------:R-:W-:Y:S01]  /*3e00*/  IMAD.MOV.U32 R0, RZ, RZ, RZ ;  /* 0x000000ffff007224 */ /* 0x000fe200078e00ff */
[----:B------:R-:W-:Y:S02]  /*3e10*/  I2FP.F32.S32 R8, R4 ;  /* 0x0000000400087245 */ /* 0x000fe40000201400 */
[----:B------:R-:W-:Y:S02]  /*3e20*/  CS2R R136, SRZ ;  /* 0x0000000000887805 */ /* 0x000fe4000001ff00 */
[----:B------:R-:W-:Y:S02]  /*3e30*/  LEA R207, R207, UR36, 0x1 ;  /* 0x00000024cfcf7c11 */ /* 0x000fe4000f8e08ff */
[----:B------:R-:W-:Y:S02]  /*3e40*/  CS2R R134, SRZ ;  /* 0x0000000000867805 */ /* 0x000fe4000001ff00 */
[----:B------:R-:W-:-:S02]  /*3e50*/  LEA R204, R204, UR36, 0x1 ;  /* 0x00000024cccc7c11 */ /* 0x000fc4000f8e08ff */
        /* <DEDUP_REMOVED lines=18> */
[C---:B--2---:R-:W-:Y:S01]  /*3f80*/  LOP3.LUT P0, R3, R215.reuse, 0x4, RZ, 0xc0, !PT ;  /* 0x00000004d7037812 */ /* 0x044fe2000780c0ff */
[C---:B------:R-:W-:Y:S01]  /*3f90*/  IMAD.SHL.U32 R219, R215.reuse, 0x40, RZ ;  /* 0x00000040d7db7824 */ /* 0x040fe200078e00ff */
[C---:B------:R-:W-:Y:S01]  /*3fa0*/  LOP3.LUT R220, R215.reuse, 0x8, RZ, 0xc0, !PT ;  /* 0x00000008d7dc7812 */ /* 0x040fe200078ec0ff */
[----:B------:R-:W-:Y:S01]  /*3fb0*/  IMAD.SHL.U32 R218, R215, 0x20, RZ ;  /* 0x00000020d7da7824 */ /* 0x000fe200078e00ff */
[----:B------:R-:W-:Y:S01]  /*3fc0*/  ISETP.NE.AND P3, PT, R3, RZ, PT ;  /* 0x000000ff0300720c */ /* 0x000fe20003f65270 */
[----:B------:R-:W-:Y:S01]  /*3fd0*/  VIADD R3, R2, 0x9 ;  /* 0x0000000902037836 */ /* 0x000fe20000000000 */
[----:B------:R-:W-:Y:S01]  /*3fe0*/  LOP3.LUT R211, R219, 0x1c0, RZ, 0xc0, !PT ;  /* 0x000001c0dbd37812 */ /* 0x000fe200078ec0ff */
[----:B------:R-:W-:Y:S01]  /*3ff0*/  IMAD.SHL.U32 R216, R215, 0x8, RZ ;  /* 0x00000008d7d87824 */ /* 0x000fe200078e00ff */
[----:B------:R-:W-:Y:S02]  /*4000*/  LOP3.LUT R214, R219, 0x200, RZ, 0xc0, !PT ;  /* 0x00000200dbd67812 */ /* 0x000fe400078ec0ff */
[----:B------:R-:W-:-:S02]  /*4010*/  CS2R R92, SRZ ;  /* 0x00000000005c7805 */ /* 0x000fc4000001ff00 */
[----:B------:R-:W-:Y:S02]  /*4020*/  I2FP.F32.S32 R6, R3 ;  /* 0x0000000300067245 */ /* 0x000fe40000201400 */
[----:B------:R-:W-:Y:S02]  /*4030*/  CS2R R98, SRZ ;  /* 0x0000000000627805 */ /* 0x000fe4000001ff00 */
[----:B------:R-:W-:Y:S02]  /*4040*/  I2FP.F32.S32 R3, R11 ;  /* 0x0000000b00037245 */ /* 0x000fe40000201400 */
        /* <DEDUP_REMOVED lines=30> */
[----:B------:R-:W-:Y:S01]  /*4230*/  VIADD R207, R207, UR10 ;  /* 0x0000000acfcf7c36 */ /* 0x000fe20008000000 */
[C---:B------:R-:W-:Y:S01]  /*4240*/  LOP3.LUT P5, RZ, R215.reuse, 0x2, RZ, 0xc0, !PT ;  /* 0x00000002d7ff7812 */ /* 0x040fe200078ac0ff */
[----:B------:R-:W-:Y:S01]  /*4250*/  VIADD R204, R204, UR10 ;  /* 0x0000000acccc7c36 */ /* 0x000fe20008000000 */
[----:B------:R-:W-:Y:S01]  /*4260*/  LOP3.LUT P6, RZ, R215, 0x8, RZ, 0xc0, !PT ;  /* 0x00000008d7ff7812 */ /* 0x000fe200078cc0ff */
[C---:B------:R-:W-:Y:S01]  /*4270*/  IMAD.IADD R206, R200.reuse, 0x1, R205 ;  /* 0x00000001c8ce7824 */ /* 0x040fe200078e02cd */
[----:B------:R-:W-:Y:S01]  /*4280*/  SEL R217, R217, 0xffffffc0, !P0 ;  /* 0xffffffc0d9d97807 */ /* 0x000fe20004000000 */
[----:B------:R-:W-:Y:S01]  /*4290*/  IMAD.IADD R210, R200, 0x1, R209 ;  /* 0x00000001c8d27824 */ /* 0x000fe200078e02d1 */
[----:B------:R-:W-:Y:S01]  /*42a0*/  LOP3.LUT R214, R214, 0x400, R218, 0xf8, !PT ;  /* 0x00000400d6d67812 */ /* 0x000fe200078ef8da */
[----:B------:R-:W2:Y:S01]  /*42b0*/  LDCU UR8, c[0x0][0x440] ;  /* 0x00008800ff0877ac */ /* 0x000ea20008000800 */
[----:B------:R-:W3:Y:S01]  /*42c0*/  LDCU UR9, c[0x0][0x3e0] ;  /* 0x00007c00ff0977ac */ /* 0x000ee20008000800 */
[----:B------:R-:W1:Y:S01]  /*42d0*/  LDCU UR5, c[0x0][0x45c] ;  /* 0x00008b80ff0577ac */ /* 0x000e620008000800 */
[----:B----4-:R-:W-:-:S02]  /*42e0*/  USHF.L.U32 UR13, UR13, 0x6, URZ ;  /* 0x000000060d0d7899 */ /* 0x010fc400080006ff */
[----:B------:R-:W-:Y:S02]  /*42f0*/  UIADD3 UR47, UPT, UPT, UR47, 0x80, -UR39 ;  /* 0x000000802f2f7890 */ /* 0x000fe4000fffe827 */
[----:B------:R-:W-:Y:S01]  /*4300*/  USHF.L.U32 UR48, UR48, 0x3, URZ ;  /* 0x0000000330307899 */ /* 0x000fe200080006ff */
[----:B-1----:R-:W-:Y:S01]  /*4310*/  @P4 FMUL.FTZ R0, R9, R7 ;  /* 0x0000000709004220 */ /* 0x002fe20000410000 */
[C---:B------:R-:W-:Y:S02]  /*4320*/  VIADD R7, R2.reuse, 0x10 ;  /* 0x0000001002077836 */ /* 0x040fe40000000000 */
[----:B------:R-:W-:Y:S02]  /*4330*/  VIADD R9, R2, 0x11 ;  /* 0x0000001102097836 */ /* 0x000fe40000000000 */
[-C--:B------:R-:W-:Y:S01]  /*4340*/  FMUL.FTZ R8, R8, R0.reuse ;  /* 0x0000000008087220 */ /* 0x080fe20000410000 */
[----:B------:R-:W-:Y:S01]  /*4350*/  VIADD R2, R2, 0x19 ;  /* 0x0000001902027836 */ /* 0x000fe20000000000 */
[----:B------:R-:W-:Y:S01]  /*4360*/  I2FP.F32.S32 R5, R7 ;  /* 0x0000000700057245 */ /* 0x000fe20000201400 */
[-C--:B------:R-:W-:Y:S01]  /*4370*/  FMUL.FTZ R7, R6, R0.reuse ;  /* 0x0000000006077220 */ /* 0x080fe20000410000 */
[----:B------:R-:W-:Y:S01]  /*4380*/  I2FP.F32.S32 R4, R9 ;  /* 0x0000000900047245 */ /* 0x000fe20000201400 */
[----:B------:R-:W-:Y:S01]  /*4390*/  FMUL.FTZ R9, R10, R0 ;  /* 0x000000000a097220 */ /* 0x000fe20000410000 */
[----:B------:R-:W-:Y:S01]  /*43a0*/  I2FP.F32.S32 R2, R2 ;  /* 0x0000000200027245 */ /* 0x000fe20000201400 */
[----:B------:R-:W-:-:S02]  /*43b0*/  FMUL.FTZ R6, R5, R0 ;  /* 0x0000000005067220 */ /* 0x000fc40000410000 */
[-C--:B------:R-:W-:Y:S01]  /*43c0*/  FMUL.FTZ R5, R4, R0.reuse ;  /* 0x0000000004057220 */ /* 0x080fe20000410000 */
[----:B------:R-:W-:Y:S01]  /*43d0*/  STL [R1+0x34], R9 ;  /* 0x0000340901007387 */ /* 0x000fe20000100800 */
[-C--:B------:R-:W-:Y:S01]  /*43e0*/  FMUL.FTZ R4, R3, R0.reuse ;  /* 0x0000000003047220 */ /* 0x080fe20000410000 */
[-C--:B------:R-:W-:Y:S01]  /*43f0*/  FMUL.FTZ R3, R12, R0.reuse ;  /* 0x000000000c037220 */ /* 0x080fe20000410000 */
[----:B------:R-:W-:Y:S01]  /*4400*/  FMUL.FTZ R0, R2, R0 ;  /* 0x0000000002007220 */ /* 0x000fe20000410000 */
[----:B------:R-:W-:Y:S04]  /*4410*/  STL [R1+0x30], R8 ;  /* 0x0000300801007387 */ /* 0x000fe80000100800 */
[----:B------:R1:W-:Y:S04]  /*4420*/  STL [R1+0x2c], R7 ;  /* 0x00002c0701007387 */ /* 0x0003e80000100800 */
[----:B------:R4:W-:Y:S04]  /*4430*/  STL [R1+0x28], R6 ;  /* 0x0000280601007387 */ /* 0x0009e80000100800 */
[----:B------:R5:W-:Y:S04]  /*4440*/  STL [R1+0x24], R5 ;  /* 0x0000240501007387 */ /* 0x000be80000100800 */
[----:B------:R2:W-:Y:S04]  /*4450*/  STL [R1+0x20], R4 ;  /* 0x0000200401007387 */ /* 0x0005e80000100800 */
[----:B------:R3:W-:Y:S04]  /*4460*/  STL [R1+0x1c], R3 ;  /* 0x00001c0301007387 */ /* 0x0007e80000100800 */
[----:B------:R3:W-:Y:S01]  /*4470*/  STL [R1+0x18], R0 ;  /* 0x0000180001007387 */ /* 0x0007e20000100800 */
[----:B-1----:R-:W-:Y:S01]  /*4480*/  SHF.R.U32.HI R7, RZ, 0x3, R215 ;  /* 0x00000003ff077819 */ /* 0x002fe200000116d7 */
[----:B----4-:R-:W-:-:S02]  /*4490*/  IMAD.SHL.U32 R6, R215, 0x2, RZ ;  /* 0x00000002d7067824 */ /* 0x010fc400078e00ff */
[----:B-----5:R-:W-:-:S03]  /*44a0*/  IMAD.MOV.U32 R5, RZ, RZ, 0x10 ;  /* 0x00000010ff057424 */ /* 0x020fc600078e00ff */
[--C-:B------:R-:W-:Y:S02]  /*44b0*/  LOP3.LUT R2, R6, 0x7006, R218.reuse, 0xc8, !PT ;  /* 0x0000700606027812 */ /* 0x100fe400078ec8da */
[----:B--2---:R-:W-:Y:S02]  /*44c0*/  LOP3.LUT R4, R218, 0x7a00, RZ, 0xc0, !PT ;  /* 0x00007a00da047812 */ /* 0x004fe400078ec0ff */
[----:B------:R-:W-:Y:S01]  /*44d0*/  LOP3.LUT R2, R2, 0x400, R218, 0xf8, !PT ;  /* 0x0000040002027812 */ /* 0x000fe200078ef8da */
[----:B---3--:R-:W-:Y:S01]  /*44e0*/  IMAD.SHL.U32 R3, R215, 0x10, RZ ;  /* 0x00000010d7037824 */ /* 0x008fe200078e00ff */
[----:B------:R-:W-:Y:S02]  /*44f0*/  LOP3.LUT R2, R4, R211, R220, 0xf6, !PT ;  /* 0x000000d304027212 */ /* 0x000fe400078ef6dc */
[----:B------:R-:W-:Y:S02]  /*4500*/  LOP3.LUT R0, R6, 0x20, RZ, 0xc0, !PT ;  /* 0x0000002006007812 */ /* 0x000fe400078ec0ff */
[----:B------:R-:W-:-:S02]  /*4510*/  LOP3.LUT R3, R3, 0x1c0, RZ, 0xc0, !PT ;  /* 0x000001c003037812 */ /* 0x000fc400078ec0ff */
[----:B------:R-:W-:Y:S02]  /*4520*/  LOP3.LUT R0, R0, 0x18, R7, 0xf8, !PT ;  /* 0x0000001800007812 */ /* 0x000fe400078ef807 */
[----:B------:R-:W-:Y:S02]  /*4530*/  SEL R7, R5, 0xfffffff0, !P0 ;  /* 0xfffffff005077807 */ /* 0x000fe40004000000 */
[----:B------:R-:W-:Y:S02]  /*4540*/  LOP3.LUT R0, R0, 0x1c0, R219, 0xf8, !PT ;  /* 0x000001c000007812 */ /* 0x000fe400078ef8db */
[----:B------:R-:W-:Y:S02]  /*4550*/  LOP3.LUT R5, R216, 0x38, RZ, 0xc0, !PT ;  /* 0x00000038d8057812 */ /* 0x000fe400078ec0ff */
[----:B------:R-:W-:Y:S02]  /*4560*/  LOP3.LUT R0, R0, 0x38, R216, 0x78, !PT ;  /* 0x0000003800007812 */ /* 0x000fe400078e78d8 */
[----:B------:R-:W-:-:S02]  /*4570*/  LOP3.LUT R3, R3, 0x38, R6, 0xf8, !PT ;  /* 0x0000003803037812 */ /* 0x000fc400078ef806 */
[----:B------:R-:W-:Y:S02]  /*4580*/  LOP3.LUT R3, R5, 0x40, RZ, 0xfc, !PT ;  /* 0x0000004005037812 */ /* 0x000fe400078efcff */
[----:B------:R-:W-:-:S07]  /*4590*/  LOP3.LUT R213, R0, 0x200, R219, 0xf8, !PT ;  /* 0x0000020000d57812 */ /* 0x000fce00078ef8db */
.L_x_1197:
[----:B------:R-:W0:Y:S01]  /*45a0*/  LDGDEPBAR ;  /* 0x00000000000079af */ /* 0x000e220000000000 */
[C---:B------:R-:W-:Y:S01]  /*45b0*/  IADD3 R0, PT, PT, R207.reuse, R200, RZ ;  /* 0x000000c8cf007210 */ /* 0x040fe20007ffe0ff */
[----:B------:R-:W-:Y:S01]  /*45c0*/  USHF.L.U32 UR14, UR43, 0x7, URZ ;  /* 0x000000072b0e7899 */ /* 0x000fe200080006ff */
[----:B------:R-:W-:Y:S05]  /*45d0*/  IADD3 R3, PT, PT, R207, R212, RZ ;  /* 0x000000d4cf037210 */ /* 0x000fea0007ffe0ff */
[----:B------:R-:W2:Y:S01]  /*45e0*/  LDL R224, [R1+0x44] ;  /* 0x0000440001e07983 */ /* 0x000ea20000100800 */
[----:B------:R-:W-:Y:S01]  /*45f0*/  UIADD3 UR37, UPT, UPT, UR37, -0x40, URZ ;  /* 0xffffffc025257890 */ /* 0x000fe2000fffe0ff */
[----:B------:R-:W-:Y:S01]  /*4600*/  IMAD.MOV.U32 R223, RZ, RZ, 0x20 ;  /* 0x00000020ffdf7424 */ /* 0x000fe200078e00ff */
[----:B------:R-:W-:Y:S01]  /*4610*/  IADD3 R2, PT, PT, R200, R3, RZ ;  /* 0x00000003c8027210 */ /* 0x000fe20007ffe0ff */
[----:B------:R-:W3:Y:S01]  /*4620*/  LDL R220, [R1+0x40] ;  /* 0x0000400001dc7983 */ /* 0x000ee20000100800 */
[----:B------:R-:W-:Y:S02]  /*4630*/  UISETP.GE.AND UP0, UPT, UR37, UR47, UPT ;  /* 0x0000002f2500728c */ /* 0x000fe4000bf06270 */
[----:B------:R-:W-:Y:S01]  /*4640*/  UIADD3 UR10, UPT, UPT, UR14, 0x80, URZ ;  /* 0x000000800e0a7890 */ /* 0x000fe2000fffe0ff */
[----:B------:R-:W4:Y:S01]  /*4650*/  LDL R222, [R1+0x1c] ;  /* 0x00001c0001de7983 */ /* 0x000f220000100800 */
[----:B------:R-:W-:Y:S02]  /*4660*/  UIADD3 UR38, UPT, UPT, UR38, -0x1, URZ ;  /* 0xffffffff26267890 */ /* 0x000fe4000fffe0ff */
[----:B------:R-:W-:Y:S01]  /*4670*/  UISETP.LT.AND UP0, UPT, UR10, UR39, UP0 ;  /* 0x000000270a00728c */ /* 0x000fe20008701270 */
[----:B------:R-:W3:Y:S04]  /*4680*/  LDL R218, [R1+0x34] ;  /* 0x0000340001da7983 */ /* 0x000ee80000100800 */
[----:B------:R-:W-:Y:S01]  /*4690*/  STL [R1+0x78], R48 ;  /* 0x0000783001007387 */ /* 0x000fe20000100800 */
        /* <DEDUP_REMOVED lines=11> */
[----:B------:R1:W-:Y:S04]  /*4750*/  STL [R1+0x50], R38 ;  /* 0x0000502601007387 */ /* 0x0003e80000100800 */
[----:B------:R-:W-:Y:S04]  /*4760*/  STL [R1+0x4c], R37 ;  /* 0x00004c2501007387 */ /* 0x000fe80000100800 */
[----:B------:R-:W-:Y:S01]  /*4770*/  STL [R1+0x48], R36 ;  /* 0x0000482401007387 */ /* 0x000fe20000100800 */
[----:B-1----:R-:W1:Y:S01]  /*4780*/  S2R R38, SR_TID.X ;  /* 0x0000000000267919 */ /* 0x002e620000002100 */
[----:B------:R-:W-:Y:S04]  /*4790*/  DEPBAR.LE SB0, 0x0 ;  /* 0x000080000000791a */ /* 0x000fe80000000000 */
[----:B------:R-:W-:Y:S06]  /*47a0*/  BAR.SYNC.DEFER_BLOCKING 0x0 ;  /* 0x0000000000007b1d */ /* 0x000fec0000010000 */
[----:B------:R-:W-:Y:S01]  /*47b0*/  LDSM.16.M88.4 R32, [R207] ;  /* 0x00000000cf20783b */ /* 0x000fe20000000200 */
[----:B-1----:R-:W-:Y:S07]  /*47c0*/  SHF.L.U32 R38, R38, 0x1, RZ ;  /* 0x0000000126267819 */ /* 0x002fee00000006ff */
[----:B------:R-:W1:Y:S08]  /*47d0*/  LDSM.16.M88.4 R16, [R205+0xc000] ;  /* 0x00c00000cd10783b */ /* 0x000e700000000200 */
[----:B------:R-:W1:Y:S08]  /*47e0*/  LDSM.16.M88.4 R28, [R207+0x1000] ;  /* 0x00100000cf1c783b */ /* 0x000e700000000200 */
[----:B------:R-:W1:Y:S08]  /*47f0*/  LDSM.16.M88.4 R164, [R205+0xc800] ;  /* 0x00c80000cda4783b */ /* 0x000e700000000200 */
[----:B------:R-:W-:Y:S08]  /*4800*/  LDSM.16.M88.4 R168, [R0] ;  /* 0x0000000000a8783b */ /* 0x000ff00000000200 */
[----:B------:R-:W1:Y:S02]  /*4810*/  LDSM.16.M88.4 R172, [R206+0xc000] ;  /* 0x00c00000ceac783b */ /* 0x000e640000000200 */
[-C--:B-1----:R-:W-:Y:S06]  /*4820*/  HMMA.16816.F32.BF16 R4, R32, R16.reuse, RZ ;  /* 0x000000102004723c */ /* 0x082fec00000418ff */
[----:B------:R-:W1:Y:S02]  /*4830*/  LDSM.16.M88.4 R176, [R0+0x1000] ;  /* 0x0010000000b0783b */ /* 0x000e640000000200 */
[C---:B------:R-:W-:Y:S06]  /*4840*/  HMMA.16816.F32.BF16 R8, R28.reuse, R16, RZ ;  /* 0x000000101c08723c */ /* 0x040fec00000418ff */
[----:B------:R-:W1:Y:S02]  /*4850*/  LDSM.16.M88.4 R180, [R206+0xc800] ;  /* 0x00c80000ceb4783b */ /* 0x000e640000000200 */
[-C--:B------:R-:W-:Y:S06]  /*4860*/  HMMA.16816.F32.BF16 R12, R28, R18.reuse, RZ ;  /* 0x000000121c0c723c */ /* 0x080fec00000418ff */
[----:B------:R-:W-:Y:S02]  /*4870*/  LDSM.16.M88.4 R184, [R3] ;  /* 0x0000000003b8783b */ /* 0x000fe40000000200 */
[C---:B------:R-:W-:Y:S06]  /*4880*/  HMMA.16816.F32.BF16 R16, R32.reuse, R18, RZ ;  /* 0x000000122010723c */ /* 0x040fec00000418ff */
[----:B------:R-:W1:Y:S02]  /*4890*/  LDSM.16.M88.4 R188, [R209+0xc000] ;  /* 0x00c00000d1bc783b */ /* 0x000e640000000200 */
[-C--:B------:R-:W-:Y:S06]  /*48a0*/  HMMA.16816.F32.BF16 R20, R32, R164.reuse, RZ ;  /* 0x000000a42014723c */ /* 0x080fec00000418ff */
[----:B------:R-:W2:Y:S02]  /*48b0*/  LDSM.16.M88.4 R192, [R3+0x1000] ;  /* 0x0010000003c0783b */ /* 0x000ea40000000200 */
[C---:B------:R-:W-:Y:S06]  /*48c0*/  HMMA.16816.F32.BF16 R24, R28.reuse, R164, RZ ;  /* 0x000000a41c18723c */ /* 0x040fec00000418ff */
[----:B------:R-:W2:Y:S02]  /*48d0*/  LDSM.16.M88.4 R196, [R209+0xc800] ;  /* 0x00c80000d1c4783b */ /* 0x000ea40000000200 */
[-C--:B------:R-:W-:Y:S06]  /*48e0*/  HMMA.16816.F32.BF16 R28, R28, R166.reuse, RZ ;  /* 0x000000a61c1c723c */ /* 0x080fec00000418ff */
[----:B------:R-:W-:Y:S02]  /*48f0*/  LDSM.16.M88.4 R200, [R2+0x1000] ;  /* 0x0010000002c8783b */ /* 0x000fe40000000200 */
[----:B------:R-:W-:Y:S06]  /*4900*/  HMMA.16816.F32.BF16 R32, R32, R166, RZ ;  /* 0x000000a62020723c */ /* 0x000fec00000418ff */
[----:B------:R-:W-:Y:S02]  /*4910*/  LDSM.16.M88.4 R164, [R2] ;  /* 0x0000000002a4783b */ /* 0x000fe40000000200 */
[-C--:B------:R-:W-:Y:S08]  /*4920*/  HMMA.16816.F32.BF16 R4, R168, R172.reuse, R4 ;  /* 0x000000aca804723c */ /* 0x080ff00000041804 */
[C---:B-1----:R-:W-:Y:S08]  /*4930*/  HMMA.16816.F32.BF16 R8, R176.reuse, R172, R8 ;  /* 0x000000acb008723c */ /* 0x042ff00000041808 */
        /* <DEDUP_REMOVED lines=8> */
[----:B------:R-:W4:Y:S07]  /*49c0*/  LDSM.16.M88.4 R168, [R210+0xc800] ;  /* 0x00c80000d2a8783b */ /* 0x000f2e0000000200 */
[-C--:B------:R-:W-:Y:S01]  /*49d0*/  HMMA.16816.F32.BF16 R4, R184, R188.reuse, R4 ;  /* 0x000000bcb804723c */ /* 0x080fe20000041804 */
[----:B------:R-:W3:Y:S07]  /*49e0*/  LDSM.16.M88.4 R180, [R205+0x10000] ;  /* 0x01000000cdb4783b */ /* 0x000eee0000000200 */
[C---:B--2---:R-:W-:Y:S04]  /*49f0*/  HMMA.16816.F32.BF16 R8, R192.reuse, R188, R8 ;  /* 0x000000bcc008723c */ /* 0x044fe80000041808 */
[----:B------:R-:W-:Y:S04]  /*4a00*/  FSETP.NEU.FTZ.AND P2, PT, R224, -INF , PT ;  /* 0xff800000e000780b */ /* 0x000fe80003f5d000 */
[-C--:B------:R-:W-:Y:S08]  /*4a10*/  HMMA.16816.F32.BF16 R12, R192, R190.reuse, R12 ;  /* 0x000000bec00c723c */ /* 0x080ff0000004180c */
[C---:B------:R-:W-:Y:S01]  /*4a20*/  HMMA.16816.F32.BF16 R16, R184.reuse, R190, R16 ;  /* 0x000000beb810723c */ /* 0x040fe20000041810 */
[----:B------:R-:W2:Y:S07]  /*4a30*/  LDSM.16.M88.4 R188, [R207+0x3000] ;  /* 0x00300000cfbc783b */ /* 0x000eae0000000200 */
[-C--:B------:R-:W-:Y:S08]  /*4a40*/  HMMA.16816.F32.BF16 R20, R184, R196.reuse, R20 ;  /* 0x000000c4b814723c */ /* 0x080ff00000041814 */
[C---:B------:R-:W-:Y:S08]  /*4a50*/  HMMA.16816.F32.BF16 R24, R192.reuse, R196, R24 ;  /* 0x000000c4c018723c */ /* 0x040ff00000041818 */
[-C--:B------:R-:W-:Y:S01]  /*4a60*/  HMMA.16816.F32.BF16 R28, R192, R198.reuse, R28 ;  /* 0x000000c6c01c723c */ /* 0x080fe2000004181c */
[----:B------:R-:W-:Y:S07]  /*4a70*/  LDSM.16.M88.4 R192, [R206+0x10000] ;  /* 0x01000000cec0783b */ /* 0x000fee0000000200 */
[----:B------:R-:W-:Y:S01]  /*4a80*/  HMMA.16816.F32.BF16 R32, R184, R198, R32 ;  /* 0x000000c6b820723c */ /* 0x000fe20000041820 */
[----:B------:R4:W2:Y:S07]  /*4a90*/  LDSM.16.M88.4 R184, [R205+0x10800] ;  /* 0x01080000cdb8783b */ /* 0x0008ae0000000200 */
[-C--:B-1----:R-:W-:Y:S01]  /*4aa0*/  HMMA.16816.F32.BF16 R4, R164, R172.reuse, R4 ;  /* 0x000000aca404723c */ /* 0x082fe20000041804 */
[----:B------:R-:W-:Y:S07]  /*4ab0*/  LDSM.16.M88.4 R196, [R3+0x2000] ;  /* 0x0020000003c4783b */ /* 0x000fee0000000200 */
[C---:B------:R-:W-:Y:S08]  /*4ac0*/  HMMA.16816.F32.BF16 R8, R200.reuse, R172, R8 ;  /* 0x000000acc808723c */ /* 0x040ff00000041808 */
[-C--:B------:R-:W-:Y:S01]  /*4ad0*/  HMMA.16816.F32.BF16 R12, R200, R174.reuse, R12 ;  /* 0x000000aec80c723c */ /* 0x080fe2000004180c */
[----:B----4-:R-:W-:Y:S07]  /*4ae0*/  MOV R205, 0x10 ;  /* 0x0000001000cd7802 */ /* 0x010fee0000000f00 */
[C---:B------:R-:W-:Y:S01]  /*4af0*/  HMMA.16816.F32.BF16 R16, R164.reuse, R174, R16 ;  /* 0x000000aea410723c */ /* 0x040fe20000041810 */
[----:B------:R-:W1:Y:S07]  /*4b00*/  LDSM.16.M88.4 R172, [R0+0x2000] ;  /* 0x0020000000ac783b */ /* 0x000e6e0000000200 */
[-C--:B------:R-:W-:Y:S08]  /*4b10*/  HMMA.16816.F32.BF16 R20, R164, R168.reuse, R20 ;  /* 0x000000a8a414723c */ /* 0x080ff00000041814 */
[C---:B------:R-:W-:Y:S08]  /*4b20*/  HMMA.16816.F32.BF16 R24, R200.reuse, R168, R24 ;  /* 0x000000a8c818723c */ /* 0x040ff00000041818 */
[-C--:B------:R-:W-:Y:S01]  /*4b30*/  HMMA.16816.F32.BF16 R28, R200, R170.reuse, R28 ;  /* 0x000000aac81c723c */ /* 0x080fe2000004181c */
[----:B------:R-:W-:Y:S07]  /*4b40*/  LDSM.16.M88.4 R200, [R209+0x10000] ;  /* 0x01000000d1c8783b */ /* 0x000fee0000000200 */
[----:B------:R-:W-:Y:S01]  /*4b50*/  HMMA.16816.F32.BF16 R32, R164, R170, R32 ;  /* 0x000000aaa420723c */ /* 0x000fe20000041820 */
[----:B------:R4:W1:Y:S07]  /*4b60*/  LDSM.16.M88.4 R164, [R0+0x3000] ;  /* 0x0030000000a4783b */ /* 0x00086e0000000200 */
[-C--:B---3--:R-:W-:Y:S01]  /*4b70*/  HMMA.16816.F32.BF16 R4, R176, R180.reuse, R4 ;  /* 0x000000b4b004723c */ /* 0x088fe20000041804 */
[----:B------:R-:W3:Y:S07]  /*4b80*/  LDSM.16.M88.4 R168, [R206+0x10800] ;  /* 0x01080000cea8783b */ /* 0x000eee0000000200 */
[C---:B--2---:R-:W-:Y:S08]  /*4b90*/  HMMA.16816.F32.BF16 R8, R188.reuse, R180, R8 ;  /* 0x000000b4bc08723c */ /* 0x044ff00000041808 */
[-C--:B------:R-:W-:Y:S03]  /*4ba0*/  HMMA.16816.F32.BF16 R12, R188, R182.reuse, R12 ;  /* 0x000000b6bc0c723c */ /* 0x080fe6000004180c */
[----:B----4-:R-:W-:Y:S04]  /*4bb0*/  @!P1 SHF.L.U32 R0, R215, 0x1, RZ ;  /* 0x00000001d7009819 */ /* 0x010fe800000006ff */
[----:B------:R-:W-:Y:S01]  /*4bc0*/  @!P1 LOP3.LUT R0, R0, 0x6, RZ, 0xc0, !PT ;  /* 0x0000000600009812 */ /* 0x000fe200078ec0ff */
[C---:B------:R-:W-:Y:S01]  /*4bd0*/  HMMA.16816.F32.BF16 R16, R176.reuse, R182, R16 ;  /* 0x000000b6b010723c */ /* 0x040fe20000041810 */
[----:B------:R-:W-:Y:S03]  /*4be0*/  LDSM.16.M88.4 R180, [R209+0x10800] ;  /* 0x01080000d1b4783b */ /* 0x000fe60000000200 */
[----:B------:R-:W-:Y:S02]  /*4bf0*/  @!P1 LOP3.LUT R0, R0, 0x1e0, R208, 0xf8, !PT ;  /* 0x000001e000009812 */ /* 0x000fe400078ef8d0 */
[----:B------:R-:W-:Y:S02]  /*4c00*/  SHF.R.U32.HI R208, RZ, 0x1, R215 ;  /* 0x00000001ffd07819 */ /* 0x000fe400000116d7 */
[-C--:B------:R-:W-:Y:S03]  /*4c10*/  HMMA.16816.F32.BF16 R20, R176, R184.reuse, R20 ;  /* 0x000000b8b014723c */ /* 0x080fe60000041814 */
[----:B------:R-:W-:Y:S05]  /*4c20*/  @!P1 IADD3 R0, PT, PT, R0, UR14, RZ ;  /* 0x0000000e00009c10 */ /* 0x000fea000fffe0ff */
[C---:B------:R-:W-:Y:S08]  /*4c30*/  HMMA.16816.F32.BF16 R24, R188.reuse, R184, R24 ;  /* 0x000000b8bc18723c */ /* 0x040ff00000041818 */
        /* <DEDUP_REMOVED lines=12> */
[----:B------:R-:W3:Y:S07]  /*4d00*/  LDSM.16.M88.4 R164, [R2+0x3000] ;  /* 0x0030000002a4783b */ /* 0x000eee0000000200 */
[----:B------:R-:W-:Y:S08]  /*4d10*/  HMMA.16816.F32.BF16 R32, R172, R170, R32 ;  /* 0x000000aaac20723c */ /* 0x000ff00000041820 */
[-C--:B------:R-:W-:Y:S08]  /*4d20*/  HMMA.16816.F32.BF16 R4, R196, R200.reuse, R4 ;  /* 0x000000c8c404723c */ /* 0x080ff00000041804 */
[C---:B--2---:R-:W-:Y:S08]  /*4d30*/  HMMA.16816.F32.BF16 R8, R176.reuse, R200, R8 ;  /* 0x000000c8b008723c */ /* 0x044ff00000041808 */
[-C--:B------:R-:W-:Y:S08]  /*4d40*/  HMMA.16816.F32.BF16 R12, R176, R202.reuse, R12 ;  /* 0x000000cab00c723c */ /* 0x080ff0000004180c */
[C---:B------:R-:W-:Y:S08]  /*4d50*/  HMMA.16816.F32.BF16 R16, R196.reuse, R202, R16 ;  /* 0x000000cac410723c */ /* 0x040ff00000041810 */
[-C--:B------:R-:W-:Y:S08]  /*4d60*/  HMMA.16816.F32.BF16 R20, R196, R180.reuse, R20 ;  /* 0x000000b4c414723c */ /* 0x080ff00000041814 */
[C---:B------:R-:W-:Y:S08]  /*4d70*/  HMMA.16816.F32.BF16 R24, R176.reuse, R180, R24 ;  /* 0x000000b4b018723c */ /* 0x040ff00000041818 */
[-C--:B------:R-:W-:Y:S08]  /*4d80*/  HMMA.16816.F32.BF16 R28, R176, R182.reuse, R28 ;  /* 0x000000b6b01c723c */ /* 0x080ff0000004181c */
[----:B------:R-:W-:Y:S08]  /*4d90*/  HMMA.16816.F32.BF16 R32, R196, R182, R32 ;  /* 0x000000b6c420723c */ /* 0x000ff00000041820 */
[-C--:B-1----:R-:W-:Y:S08]  /*4da0*/  HMMA.16816.F32.BF16 R4, R184, R188.reuse, R4 ;  /* 0x000000bcb804723c */ /* 0x082ff00000041804 */
[C---:B---3--:R-:W-:Y:S08]  /*4db0*/  HMMA.16816.F32.BF16 R8, R164.reuse, R188, R8 ;  /* 0x000000bca408723c */ /* 0x048ff00000041808 */
        /* <DEDUP_REMOVED lines=16> */
[----:B------:R-:W2:Y:S01]  /*4ec0*/  MUFU.TANH R219, R6 ;  /* 0x0000000600db7308 */ /* 0x000ea20000002400 */
[----:B-1----:R-:W-:Y:S01]  /*4ed0*/  FADD.FTZ R2, R222, R182 ;  /* 0x000000b6de027221 */ /* 0x002fe20000010000 */
[----:B------:R-:W-:Y:S01]  /*4ee0*/  FMUL.FTZ R19, R19, UR12 ;  /* 0x0000000c13137c20 */ /* 0x000fe20008410000 */
[----:B------:R-:W-:Y:S01]  /*4ef0*/  FMUL.FTZ R18, R18, UR12 ;  /* 0x0000000c12127c20 */ /* 0x000fe20008410000 */
[----:B------:R-:W-:Y:S01]  /*4f00*/  FMUL.FTZ R17, R17, UR12 ;  /* 0x0000000c11117c20 */ /* 0x000fe20008410000 */
[----:B------:R-:W-:Y:S05]  /*4f10*/  FMUL.FTZ R16, R16, UR12 ;  /* 0x0000000c10107c20 */ /* 0x000fea0008410000 */
[----:B------:R1:W3:Y:S10]  /*4f20*/  MUFU.TANH R216, R7 ;  /* 0x0000000700d87308 */ /* 0x0002f40000002400 */
[----:B------:R4:W-:Y:S01]  /*4f30*/  MUFU.TANH R241, R13 ;  /* 0x0000000d00f17308 */ /* 0x0009e20000002400 */
[----:B--2---:R-:W-:Y:S09]  /*4f40*/  FADD.FTZ R3, R222, R219 ;  /* 0x000000dbde037221 */ /* 0x004ff20000010000 */
[----:B------:R2:W-:Y:S01]  /*4f50*/  MUFU.TANH R232, R19 ;  /* 0x0000001300e87308 */ /* 0x0005e20000002400 */
[----:B-1----:R-:W1:Y:S09]  /*4f60*/  LDSM.16.M88.4 R4, [R210+0x10800] ;  /* 0x01080000d204783b */ /* 0x002e720000000200 */
[----:B------:R3:W-:Y:S01]  /*4f70*/  MUFU.TANH R233, R18 ;  /* 0x0000001200e97308 */ /* 0x0007e20000002400 */
[----:B----4-:R-:W4:Y:S09]  /*4f80*/  LDL R13, [R1+0x38] ;  /* 0x00003800010d7983 */ /* 0x010f320000100800 */
[----:B------:R1:W-:Y:S01]  /*4f90*/  MUFU.TANH R42, R17 ;  /* 0x00000011002a7308 */ /* 0x0003e20000002400 */
[----:B--2---:R-:W2:Y:S09]  /*4fa0*/  LDL R19, [R1+0x30] ;  /* 0x0000300001137983 */ /* 0x004eb20000100800 */
[----:B------:R1:W-:Y:S01]  /*4fb0*/  MUFU.TANH R45, R16 ;  /* 0x00000010002d7308 */ /* 0x0003e20000002400 */
[----:B---3--:R-:W3:Y:S09]  /*4fc0*/  LDL R18, [R1+0x2c] ;  /* 0x00002c0001127983 */ /* 0x008ef20000100800 */
[----:B------:R1:W-:Y:S02]  /*4fd0*/  MUFU.TANH R243, R12 ;  /* 0x0000000c00f37308 */ /* 0x0003e40000002400 */
[----:B-1----:R-:W3:Y:S08]  /*4fe0*/  LDL R17, [R1+0x28] ;  /* 0x0000280001117983 */ /* 0x002ef00000100800 */
[----:B------:R1:W-:Y:S01]  /*4ff0*/  MUFU.TANH R248, R14 ;  /* 0x0000000e00f87308 */ /* 0x0003e20000002400 */
[-C--:B------:R-:W-:Y:S01]  /*5000*/  HMMA.16816.F32.BF16 R20, R184, R4.reuse, R20 ;  /* 0x00000004b814723c */ /* 0x080fe20000041814 */
[----:B------:R-:W3:Y:S08]  /*5010*/  LDL R16, [R1+0x24] ;  /* 0x0000240001107983 */ /* 0x000ef00000100800 */
[----:B------:R-:W-:Y:S01]  /*5020*/  MUFU.TANH R247, R15 ;  /* 0x0000000f00f77308 */ /* 0x000fe20000002400 */
[C---:B------:R-:W-:Y:S01]  /*5030*/  HMMA.16816.F32.BF16 R24, R164.reuse, R4, R24 ;  /* 0x00000004a418723c */ /* 0x040fe20000041818 */
[----:B------:R-:W3:Y:S03]  /*5040*/  LDL R5, [R1+0x3c] ;  /* 0x00003c0001057983 */ /* 0x000ee60000100800 */
[----:B------:R-:W-:Y:S01]  /*5050*/  @!P1 IADD3 R12, PT, PT, R0, 0x1, RZ ;  /* 0x00000001000c9810 */ /* 0x000fe20007ffe0ff */
[----:B------:R-:W-:Y:S04]  /*5060*/  FADD.FTZ R4, R218, R183 ;  /* 0x000000b7da047221 */ /* 0x000fe80000010000 */
[----:B------:R1:W-:Y:S01]  /*5070*/  MUFU.TANH R250, R10 ;  /* 0x0000000a00fa7308 */ /* 0x0003e20000002400 */
[-C--:B------:R-:W-:Y:S01]  /*5080*/  HMMA.16816.F32.BF16 R28, R164, R6.reuse, R28 ;  /* 0x00000006a41c723c */ /* 0x080fe2000004181c */
[----:B-1----:R-:W-:Y:S02]  /*5090*/  MOV R14, 0x8 ;  /* 0x00000008000e7802 */ /* 0x002fe40000000f00 */
[----:B------:R-:W-:Y:S01]  /*50a0*/  FMUL.FTZ R20, R20, UR12 ;  /* 0x0000000c14147c20 */ /* 0x000fe20008410000 */
[----:B------:R-:W-:Y:S01]  /*50b0*/  FMUL.FTZ R21, R21, UR12 ;  /* 0x0000000c15157c20 */ /* 0x000fe20008410000 */
[----:B------:R-:W-:Y:S01]  /*50c0*/  FMUL.FTZ R22, R22, UR12 ;  /* 0x0000000c16167c20 */ /* 0x000fe20008410000 */
[----:B------:R-:W-:Y:S03]  /*50d0*/  FMUL.FTZ R23, R23, UR12 ;  /* 0x0000000c17177c20 */ /* 0x000fe60008410000 */
[----:B------:R1:W1:Y:S01]  /*50e0*/  MUFU.TANH R246, R8 ;  /* 0x0000000800f67308 */ /* 0x0002620000002400 */
[----:B------:R-:W-:Y:S04]  /*50f0*/  HMMA.16816.F32.BF16 R32, R184, R6, R32 ;  /* 0x00000006b820723c */ /* 0x000fe80000041820 */
[----:B------:R-:W-:Y:S01]  /*5100*/  FMUL.FTZ R24, R24, UR12 ;  /* 0x0000000c18187c20 */ /* 0x000fe20008410000 */
[----:B------:R-:W-:Y:S01]  /*5110*/  FMUL.FTZ R25, R25, UR12 ;  /* 0x0000000c19197c20 */ /* 0x000fe20008410000 */
[----:B------:R-:W-:Y:S03]  /*5120*/  FMUL.FTZ R27, R27, UR12 ;  /* 0x0000000c1b1b7c20 */ /* 0x000fe60008410000 */
[----:B------:R1:W-:Y:S01]  /*5130*/  MUFU.TANH R249, R11 ;  /* 0x0000000b00f97308 */ /* 0x0003e20000002400 */
[----:B------:R-:W-:Y:S01]  /*5140*/  @!P1 VIADDMNMX R10, R251, -R223, UR39, PT ;  /* 0x00000027fb0a9e46 */ /* 0x000fe2000b8009df */
[----:B------:R-:W-:Y:S01]  /*5150*/  FMUL.FTZ R26, R26, UR12 ;  /* 0x0000000c1a1a7c20 */ /* 0x000fe20008410000 */
[----:B------:R-:W-:Y:S02]  /*5160*/  FMUL.FTZ R28, R28, UR12 ;  /* 0x0000000c1c1c7c20 */ /* 0x000fe40008410000 */
[-C--:B------:R-:W-:Y:S01]  /*5170*/  @!P1 ISETP.GE.AND P4, PT, R0, R10.reuse, PT ;  /* 0x0000000a0000920c */ /* 0x080fe20003f86270 */
[----:B------:R-:W-:Y:S01]  /*5180*/  FMUL.FTZ R29, R29, UR12 ;  /* 0x0000000c1d1d7c20 */ /* 0x000fe20008410000 */
[----:B------:R-:W-:Y:S03]  /*5190*/  FMUL.FTZ R30, R30, UR12 ;  /* 0x0000000c1e1e7c20 */ /* 0x000fe60008410000 */
[----:B------:R1:W3:Y:S02]  /*51a0*/  MUFU.TANH R245, R9 ;  /* 0x0000000900f57308 */ /* 0x0002e40000002400 */
[----:B-1----:R-:W-:Y:S01]  /*51b0*/  FMUL.FTZ R8, R224, 1.4426950216293334961 ;  /* 0x3fb8aa3be0087820 */ /* 0x002fe20000410000 */
[----:B------:R-:W-:Y:S01]  /*51c0*/  @!P1 FSEL R2, R2, -INF , !P4 ;  /* 0xff80000002029808 */ /* 0x000fe20006000000 */
[----:B------:R-:W-:Y:S01]  /*51d0*/  FMUL.FTZ R31, R31, UR12 ;  /* 0x0000000c1f1f7c20 */ /* 0x000fe20008410000 */
[----:B------:R-:W-:Y:S01]  /*51e0*/  FMUL.FTZ R33, R33, UR12 ;  /* 0x0000000c21217c20 */ /* 0x000fe20008410000 */
[----:B------:R-:W-:Y:S01]  /*51f0*/  FMUL.FTZ R32, R32, UR12 ;  /* 0x0000000c20207c20 */ /* 0x000fe20008410000 */
[----:B------:R-:W-:Y:S01]  /*5200*/  FSEL R8, R8, RZ, P2 ;  /* 0x000000ff08087208 */ /* 0x000fe20001000000 */
[----:B------:R-:W-:Y:S01]  /*5210*/  FMUL.FTZ R34, R34, UR12 ;  /* 0x0000000c22227c20 */ /* 0x000fe20008410000 */
[C---:B------:R-:W-:Y:S01]  /*5220*/  FSETP.NEU.FTZ.AND P2, PT, R220.reuse, -INF , PT ;  /* 0xff800000dc00780b */ /* 0x040fe20003f5d000 */
[----:B------:R-:W-:Y:S01]  /*5230*/  FMUL.FTZ R11, R220, 1.4426950216293334961 ;  /* 0x3fb8aa3bdc0b7820 */ /* 0x000fe20000410000 */
[----:B------:R-:W-:Y:S01]  /*5240*/  MOV R220, 0x18 ;  /* 0x0000001800dc7802 */ /* 0x000fe20000000f00 */
[--C-:B------:R-:W-:Y:S01]  /*5250*/  FFMA.FTZ R2, R2, UR5, -R8.reuse ;  /* 0x0000000502027c23 */ /* 0x100fe20008010808 */
[----:B------:R-:W-:Y:S01]  /*5260*/  MUFU.TANH R41, R20 ;  /* 0x0000001400297308 */ /* 0x000fe20000002400 */
[----:B------:R-:W-:Y:S01]  /*5270*/  FMUL.FTZ R35, R35, UR12 ;  /* 0x0000000c23237c20 */ /* 0x000fe20008410000 */
[----:B------:R-:W-:Y:S02]  /*5280*/  FSEL R11, R11, RZ, P2 ;  /* 0x000000ff0b0b7208 */ /* 0x000fe40001000000 */
[----:B------:R-:W-:Y:S02]  /*5290*/  @!P1 ISETP.GE.AND P2, PT, R12, R10, PT ;  /* 0x0000000a0c00920c */ /* 0x000fe40003f46270 */
[----:B------:R-:W-:Y:S04]  /*52a0*/  @!P1 VIADDMNMX R9, R251, -R220, UR39, PT ;  /* 0x00000027fb099e46 */ /* 0x000fe8000b8009dc */
[----:B------:R1:W-:Y:S01]  /*52b0*/  MUFU.EX2 R48, R2 ;  /* 0x0000000200307308 */ /* 0x0003e20000000800 */
[----:B------:R-:W-:Y:S02]  /*52c0*/  @!P1 FSEL R4, R4, -INF , !P2 ;  /* 0xff80000004049808 */ /* 0x000fe40005000000 */
[-C--:B------:R-:W-:Y:S02]  /*52d0*/  @!P1 ISETP.GE.AND P4, PT, R0, R9.reuse, PT ;  /* 0x000000090000920c */ /* 0x080fe40003f86270 */
[----:B------:R-:W-:Y:S01]  /*52e0*/  @!P1 ISETP.GE.AND P2, PT, R12, R9, PT ;  /* 0x000000090c00920c */ /* 0x000fe20003f46270 */
[----:B------:R-:W-:Y:S01]  /*52f0*/  FFMA.FTZ R4, R4, UR5, -R8 ;  /* 0x0000000504047c23 */ /* 0x000fe20008010808 */
[----:B------:R-:W-:Y:S03]  /*5300*/  @!P1 FSEL R3, R3, -INF , !P4 ;  /* 0xff80000003039808 */ /* 0x000fe60006000000 */
[----:B------:R-:W-:Y:S02]  /*5310*/  MUFU.TANH R40, R21 ;  /* 0x0000001500287308 */ /* 0x000fe40000002400 */
[--C-:B------:R-:W-:Y:S08]  /*5320*/  FFMA.FTZ R3, R3, UR5, -R11.reuse ;  /* 0x0000000503037c23 */ /* 0x100ff0000801080b */
[----:B------:R1:W-:Y:S02]  /*5330*/  MUFU.EX2 R47, R4 ;  /* 0x00000004002f7308 */ /* 0x0003e40000000800 */
[----:B-1----:R-:W-:Y:S05]  /*5340*/  FADD.FTZ R2, R218, R216 ;  /* 0x000000d8da027221 */ /* 0x002fea0000010000 */
[----:B------:R-:W-:Y:S03]  /*5350*/  @!P1 FSEL R2, R2, -INF , !P2 ;  /* 0xff80000002029808 */ /* 0x000fe60005000000 */
[----:B------:R1:W-:Y:S02]  /*5360*/  MUFU.EX2 R36, R3 ;  /* 0x0000000300247308 */ /* 0x0003e40000000800 */
[----:B------:R-:W-:Y:S08]  /*5370*/  FFMA.FTZ R2, R2, UR5, -R11 ;  /* 0x0000000502027c23 */ /* 0x000ff0000801080b */
[----:B------:R-:W-:Y:S01]  /*5380*/  MUFU.EX2 R220, R2 ;  /* 0x0000000200dc7308 */ /* 0x000fe20000000800 */
[----:B------:R-:W-:Y:S04]  /*5390*/  @!P1 VIMNMX R4, PT, PT, R251, UR39, PT ;  /* 0x00000027fb049c48 */ /* 0x000fe8000bfe0100 */
[-C--:B------:R-:W-:Y:S05]  /*53a0*/  @!P1 ISETP.GE.AND P4, PT, R0, R4.reuse, PT ;  /* 0x000000040000920c */ /* 0x080fea0003f86270 */
[----:B------:R-:W-:Y:S01]  /*53b0*/  MUFU.TANH R226, R22 ;  /* 0x0000001600e27308 */ /* 0x000fe20000002400 */
[----:B-1----:R-:W-:Y:S05]  /*53c0*/  FADD.FTZ R3, R222, R246 ;  /* 0x000000f6de037221 */ /* 0x002fea0000010000 */
[----:B------:R-:W-:Y:S04]  /*53d0*/  @!P1 FSEL R3, R3, -INF , !P4 ;  /* 0xff80000003039808 */ /* 0x000fe80006000000 */
[----:B------:R-:W-:Y:S10]  /*53e0*/  MUFU.TANH R225, R23 ;  /* 0x0000001700e17308 */ /* 0x000ff40000002400 */
[----:B------:R1:W-:Y:S10]  /*53f0*/  MUFU.TANH R238, R24 ;  /* 0x0000001800ee7308 */ /* 0x0003f40000002400 */
[----:B------:R-:W-:Y:S10]  /*5400*/  MUFU.TANH R237, R25 ;  /* 0x0000001900ed7308 */ /* 0x000ff40000002400 */
[----:B------:R-:W-:Y:S01]  /*5410*/  MUFU.TANH R242, R27 ;  /* 0x0000001b00f27308 */ /* 0x000fe20000002400 */
[----:B-1----:R-:W-:Y:S04]  /*5420*/  MOV R24, 0x20 ;  /* 0x0000002000187802 */ /* 0x002fe80000000f00 */
[----:B------:R-:W-:Y:S05]  /*5430*/  SEL R200, R24, 0xffffffe0, !P5 ;  /* 0xffffffe018c87807 */ /* 0x000fea0006800000 */
        /* <DEDUP_REMOVED lines=8> */
[----:B----4-:R-:W-:Y:S01]  /*54c0*/  FMUL.FTZ R2, R13, 1.4426950216293334961 ;  /* 0x3fb8aa3b0d027820 */ /* 0x010fe20000410000 */
[----:B--2---:R-:W-:Y:S01]  /*54d0*/  FADD.FTZ R7, R19, R248 ;  /* 0x000000f813077221 */ /* 0x004fe20000010000 */
[----:B---3--:R-:W-:Y:S01]  /*54e0*/  FADD.FTZ R6, R18, R247 ;  /* 0x000000f712067221 */ /* 0x008fe20000010000 */
[C---:B------:R-:W-:Y:S01]  /*54f0*/  FSETP.NEU.FTZ.AND P2, PT, R5.reuse, -INF , PT ;  /* 0xff8000000500780b */ /* 0x040fe20003f5d000 */
[----:B------:R-:W-:Y:S05]  /*5500*/  FMUL.FTZ R5, R5, 1.4426950216293334961 ;  /* 0x3fb8aa3b05057820 */ /* 0x000fea0000410000 */
[----:B------:R-:W-:Y:S02]  /*5510*/  FSEL R5, R5, RZ, P2 ;  /* 0x000000ff05057208 */ /* 0x000fe40001000000 */
[----:B------:R-:W-:Y:S01]  /*5520*/  FSETP.NEU.FTZ.AND P2, PT, R13, -INF , PT ;  /* 0xff8000000d00780b */ /* 0x000fe20003f5d000 */
[----:B------:R-:W-:Y:S02]  /*5530*/  FADD.FTZ R13, R218, R245 ;  /* 0x000000f5da0d7221 */ /* 0x000fe40000010000 */
[----:B------:R-:W-:Y:S01]  /*5540*/  FFMA.FTZ R15, R3, UR5, -R5 ;  /* 0x00000005030f7c23 */ /* 0x000fe20008010805 */
[----:B------:R-:W-:Y:S02]  /*5550*/  FSEL R2, R2, RZ, P2 ;  /* 0x000000ff02027208 */ /* 0x000fe40001000000 */
[----:B------:R-:W-:Y:S01]  /*5560*/  @!P1 ISETP.GE.AND P2, PT, R12, R4, PT ;  /* 0x000000040c00920c */ /* 0x000fe20003f46270 */
[----:B------:R1:W-:Y:S01]  /*5570*/  MUFU.EX2 R224, R15 ;  /* 0x0000000f00e07308 */ /* 0x0003e20000000800 */
[----:B------:R-:W-:Y:S01]  /*5580*/  @!P1 VIADDMNMX R3, R251, R14, UR39, PT ;  /* 0x00000027fb039e46 */ /* 0x000fe2000b80010e */
[----:B------:R-:W-:Y:S01]  /*5590*/  FADD.FTZ R14, R222, R250 ;  /* 0x000000fade0e7221 */ /* 0x000fe20000010000 */
[----:B------:R-:W-:Y:S02]  /*55a0*/  @!P1 FSEL R13, R13, -INF , !P2 ;  /* 0xff8000000d0d9808 */ /* 0x000fe40005000000 */
[-C--:B------:R-:W-:Y:S02]  /*55b0*/  @!P1 ISETP.GE.AND P4, PT, R0, R3.reuse, PT ;  /* 0x000000030000920c */ /* 0x080fe40003f86270 */
[-C--:B------:R-:W-:Y:S01]  /*55c0*/  @!P1 ISETP.GE.AND P2, PT, R12, R3.reuse, PT ;  /* 0x000000030c00920c */ /* 0x080fe20003f46270 */
[----:B------:R-:W-:Y:S01]  /*55d0*/  FADD.FTZ R12, R218, R249 ;  /* 0x000000f9da0c7221 */ /* 0x000fe20000010000 */
[----:B------:R-:W-:Y:S01]  /*55e0*/  @!P1 FSEL R14, R14, -INF , !P4 ;  /* 0xff8000000e0e9808 */ /* 0x000fe20006000000 */
[----:B------:R-:W-:Y:S03]  /*55f0*/  FFMA.FTZ R13, R13, UR5, -R5 ;  /* 0x000000050d0d7c23 */ /* 0x000fe60008010805 */
[----:B------:R-:W-:Y:S01]  /*5600*/  @!P1 FSEL R12, R12, -INF , !P2 ;  /* 0xff8000000c0c9808 */ /* 0x000fe20005000000 */
[----:B------:R2:W-:Y:S01]  /*5610*/  MUFU.EX2 R223, R13 ;  /* 0x0000000d00df7308 */ /* 0x0005e20000000800 */
[--C-:B------:R-:W-:Y:S01]  /*5620*/  FFMA.FTZ R14, R14, UR5, -R2.reuse ;  /* 0x000000050e0e7c23 */ /* 0x100fe20008010802 */
[----:B-1----:R-:W-:Y:S02]  /*5630*/  FADD.FTZ R15, R18, R241 ;  /* 0x000000f1120f7221 */ /* 0x002fe40000010000 */
[--C-:B------:R-:W-:Y:S06]  /*5640*/  FFMA.FTZ R12, R12, UR5, -R2.reuse ;  /* 0x000000050c0c7c23 */ /* 0x100fec0008010802 */
[----:B------:R1:W-:Y:S10]  /*5650*/  MUFU.EX2 R236, R14 ;  /* 0x0000000e00ec7308 */ /* 0x0003f40000000800 */
[----:B------:R3:W-:Y:S01]  /*5660*/  MUFU.EX2 R235, R12 ;  /* 0x0000000c00eb7308 */ /* 0x0007e20000000800 */
[----:B--2---:R-:W-:Y:S05]  /*5670*/  @!P1 VIADD R13, R0, 0x8 ;  /* 0x00000008000d9836 */ /* 0x004fea0000000000 */
[CC--:B------:R-:W-:Y:S02]  /*5680*/  @!P1 ISETP.GE.AND P2, PT, R13.reuse, R4.reuse, PT ;  /* 0x000000040d00920c */ /* 0x0c0fe40003f46270 */
[-C--:B------:R-:W-:Y:S01]  /*5690*/  @!P1 ISETP.GE.AND P4, PT, R13, R3.reuse, PT ;  /* 0x000000030d00920c */ /* 0x080fe20003f86270 */
[----:B-1----:R-:W-:Y:S03]  /*56a0*/  FADD.FTZ R14, R19, R243 ;  /* 0x000000f3130e7221 */ /* 0x002fe60000010000 */
[----:B------:R-:W-:Y:S02]  /*56b0*/  @!P1 FSEL R7, R7, -INF , !P4 ;  /* 0xff80000007079808 */ /* 0x000fe40006000000 */
[----:B------:R-:W-:Y:S02]  /*56c0*/  @!P1 FSEL R14, R14, -INF , !P2 ;  /* 0xff8000000e0e9808 */ /* 0x000fe40005000000 */
[----:B---3--:R-:W-:Y:S01]  /*56d0*/  @!P1 IADD3 R12, PT, PT, R0, 0x9, RZ ;  /* 0x00000009000c9810 */ /* 0x008fe20007ffe0ff */
[--C-:B------:R-:W-:Y:S02]  /*56e0*/  FFMA.FTZ R7, R7, UR5, -R2.reuse ;  /* 0x0000000507077c23 */ /* 0x100fe40008010802 */
[--C-:B------:R-:W-:Y:S01]  /*56f0*/  FFMA.FTZ R14, R14, UR5, -R5.reuse ;  /* 0x000000050e0e7c23 */ /* 0x100fe20008010805 */
[C---:B------:R-:W-:Y:S01]  /*5700*/  @!P1 ISETP.GE.AND P2, PT, R12.reuse, R4, PT ;  /* 0x000000040c00920c */ /* 0x040fe20003f46270 */
[----:B------:R1:W-:Y:S03]  /*5710*/  MUFU.EX2 R228, R7 ;  /* 0x0000000700e47308 */ /* 0x0003e60000000800 */
[----:B------:R-:W-:Y:S02]  /*5720*/  @!P1 FSEL R15, R15, -INF , !P2 ;  /* 0xff8000000f0f9808 */ /* 0x000fe40005000000 */
[----:B------:R-:W-:Y:S03]  /*5730*/  @!P1 ISETP.GE.AND P2, PT, R12, R3, PT ;  /* 0x000000030c00920c */ /* 0x000fe60003f46270 */
[----:B------:R-:W-:Y:S01]  /*5740*/  FFMA.FTZ R15, R15, UR5, -R5 ;  /* 0x000000050f0f7c23 */ /* 0x000fe20008010805 */
[----:B------:R-:W-:Y:S01]  /*5750*/  @!P1 FSEL R6, R6, -INF , !P2 ;  /* 0xff80000006069808 */ /* 0x000fe20005000000 */
[----:B------:R-:W-:Y:S01]  /*5760*/  MUFU.EX2 R202, R14 ;  /* 0x0000000e00ca7308 */ /* 0x000fe20000000800 */
[-C--:B------:R-:W-:Y:S03]  /*5770*/  @!P1 ISETP.GE.AND P2, PT, R13, R10.reuse, PT ;  /* 0x0000000a0d00920c */ /* 0x080fe60003f46270 */
[----:B------:R-:W-:Y:S01]  /*5780*/  FFMA.FTZ R6, R6, UR5, -R2 ;  /* 0x0000000506067c23 */ /* 0x000fe20008010802 */
[----:B-1----:R-:W-:Y:S05]  /*5790*/  FADD.FTZ R7, R19, R45 ;  /* 0x0000002d13077221 */ /* 0x002fea0000010000 */
[----:B------:R-:W-:Y:S01]  /*57a0*/  MUFU.EX2 R227, R6 ;  /* 0x0000000600e37308 */ /* 0x000fe20000000800 */
[----:B------:R-:W-:Y:S02]  /*57b0*/  @!P1 FSEL R7, R7, -INF , !P2 ;  /* 0xff80000007079808 */ /* 0x000fe40005000000 */
[-C--:B------:R-:W-:Y:S07]  /*57c0*/  @!P1 ISETP.GE.AND P2, PT, R12, R10.reuse, PT ;  /* 0x0000000a0c00920c */ /* 0x080fee0003f46270 */
[----:B------:R-:W1:Y:S01]  /*57d0*/  MUFU.TANH R6, R33 ;  /* 0x0000002100067308 */ /* 0x000e620000002400 */
[----:B------:R-:W-:Y:S09]  /*57e0*/  FFMA.FTZ R7, R7, UR5, -R8 ;  /* 0x0000000507077c23 */ /* 0x000ff20008010808 */
[----:B------:R2:W-:Y:S10]  /*57f0*/  MUFU.EX2 R201, R15 ;  /* 0x0000000f00c97308 */ /* 0x0005f40000000800 */
[----:B------:R3:W-:Y:S01]  /*5800*/  MUFU.EX2 R46, R7 ;  /* 0x00000007002e7308 */ /* 0x0007e20000000800 */
[----:B-1----:R1:W-:Y:S04]  /*5810*/  STL [R1+0x10], R6 ;  /* 0x0000100601007387 */ /* 0x0023e80000100800 */
[----:B------:R-:W4:Y:S04]  /*5820*/  LDL R14, [R1+0x18] ;  /* 0x00001800010e7983 */ /* 0x000f280000100800 */
[----:B--2---:R-:W2:Y:S04]  /*5830*/  LDL R15, [R1+0x20] ;  /* 0x00002000010f7983 */ /* 0x004ea80000100800 */
[----:B------:R-:W2:Y:S01]  /*5840*/  LDL.LU R215, [R1+0x10] ;  /* 0x0000100001d77983 */ /* 0x000ea20000300800 */
[----:B---3--:R-:W-:Y:S01]  /*5850*/  FADD.FTZ R7, R19, R233 ;  /* 0x000000e913077221 */ /* 0x008fe20000010000 */
[----:B-1----:R-:W-:Y:S05]  /*5860*/  FADD.FTZ R6, R18, R42 ;  /* 0x0000002a12067221 */ /* 0x002fea0000010000 */
[----:B------:R-:W-:Y:S02]  /*5870*/  @!P1 FSEL R6, R6, -INF , !P2 ;  /* 0xff80000006069808 */ /* 0x000fe40005000000 */
[-C--:B------:R-:W-:Y:S01]  /*5880*/  @!P1 ISETP.GE.AND P2, PT, R13, R9.reuse, PT ;  /* 0x000000090d00920c */ /* 0x080fe20003f46270 */
[----:B------:R-:W-:Y:S02]  /*5890*/  FADD.FTZ R13, R17, R41 ;  /* 0x00000029110d7221 */ /* 0x000fe40000010000 */
[----:B------:R-:W-:Y:S01]  /*58a0*/  FFMA.FTZ R6, R6, UR5, -R8 ;  /* 0x0000000506067c23 */ /* 0x000fe20008010808 */
[----:B------:R-:W-:Y:S02]  /*58b0*/  @!P1 FSEL R7, R7, -INF , !P2 ;  /* 0xff80000007079808 */ /* 0x000fe40005000000 */
[-C--:B------:R-:W-:Y:S01]  /*58c0*/  @!P1 ISETP.GE.AND P2, PT, R12, R9.reuse, PT ;  /* 0x000000090c00920c */ /* 0x080fe20003f46270 */
[----:B------:R1:W3:Y:S02]  /*58d0*/  MUFU.EX2 R44, R6 ;  /* 0x00000006002c7308 */ /* 0x0002e40000000800 */
[--C-:B------:R-:W-:Y:S01]  /*58e0*/  FFMA.FTZ R12, R7, UR5, -R11.reuse ;  /* 0x00000005070c7c23 */ /* 0x100fe2000801080b */
[----:B------:R-:W-:Y:S07]  /*58f0*/  @!P1 IADD3 R7, PT, PT, R0, 0x10, RZ ;  /* 0x0000001000079810 */ /* 0x000fee0007ffe0ff */
[----:B------:R3:W-:Y:S01]  /*5900*/  MUFU.EX2 R189, R12 ;  /* 0x0000000c00bd7308 */ /* 0x0007e20000000800 */
[----:B-1----:R-:W-:Y:S05]  /*5910*/  FADD.FTZ R6, R18, R232 ;  /* 0x000000e812067221 */ /* 0x002fea0000010000 */
[----:B------:R-:W-:Y:S02]  /*5920*/  @!P1 FSEL R6, R6, -INF , !P2 ;  /* 0xff80000006069808 */ /* 0x000fe40005000000 */
[-C--:B------:R-:W-:Y:S03]  /*5930*/  @!P1 ISETP.GE.AND P2, PT, R7, R10.reuse, PT ;  /* 0x0000000a0700920c */ /* 0x080fe60003f46270 */
[--C-:B---3--:R-:W-:Y:S01]  /*5940*/  FFMA.FTZ R12, R6, UR5, -R11.reuse ;  /* 0x00000005060c7c23 */ /* 0x108fe2000801080b */
[----:B------:R-:W-:Y:S02]  /*5950*/  @!P1 FSEL R13, R13, -INF , !P2 ;  /* 0xff8000000d0d9808 */ /* 0x000fe40005000000 */
[----:B------:R-:W-:Y:S01]  /*5960*/  @!P1 IADD3 R6, PT, PT, R0, 0x11, RZ ;  /* 0x0000001100069810 */ /* 0x000fe20007ffe0ff */
[----:B------:R1:W3:Y:S02]  /*5970*/  MUFU.EX2 R188, R12 ;  /* 0x0000000c00bc7308 */ /* 0x0002e40000000800 */
[----:B------:R-:W-:Y:S01]  /*5980*/  FFMA.FTZ R13, R13, UR5, -R8 ;  /* 0x000000050d0d7c23 */ /* 0x000fe20008010808 */
[----:B------:R-:W-:Y:S07]  /*5990*/  @!P1 ISETP.GE.AND P2, PT, R6, R10, PT ;  /* 0x0000000a0600920c */ /* 0x000fee0003f46270 */
[----:B------:R3:W-:Y:S01]  /*59a0*/  MUFU.EX2 R43, R13 ;  /* 0x0000000d002b7308 */ /* 0x0007e20000000800 */
[----:B-1----:R-:W-:Y:S05]  /*59b0*/  FADD.FTZ R12, R16, R40 ;  /* 0x00000028100c7221 */ /* 0x002fea0000010000 */
[----:B------:R-:W-:Y:S02]  /*59c0*/  @!P1 FSEL R12, R12, -INF , !P2 ;  /* 0xff8000000c0c9808 */ /* 0x000fe40005000000 */
[-C--:B------:R-:W-:Y:S01]  /*59d0*/  @!P1 ISETP.GE.AND P2, PT, R7, R9.reuse, PT ;  /* 0x000000090700920c */ /* 0x080fe20003f46270 */
[----:B---3--:R-:W-:Y:S02]  /*59e0*/  FADD.FTZ R13, R17, R226 ;  /* 0x000000e2110d7221 */ /* 0x008fe40000010000 */
[----:B------:R-:W-:Y:S03]  /*59f0*/  FFMA.FTZ R12, R12, UR5, -R8 ;  /* 0x000000050c0c7c23 */ /* 0x000fe60008010808 */
[----:B------:R-:W-:Y:S01]  /*5a00*/  @!P1 FSEL R13, R13, -INF , !P2 ;  /* 0xff8000000d0d9808 */ /* 0x000fe20005000000 */
[----:B------:R1:W3:Y:S01]  /*5a10*/  MUFU.EX2 R218, R12 ;  /* 0x0000000c00da7308 */ /* 0x0002e20000000800 */
[----:B------:R-:W-:Y:S03]  /*5a20*/  @!P1 ISETP.GE.AND P2, PT, R6, R9, PT ;  /* 0x000000090600920c */ /* 0x000fe60003f46270 */
[----:B------:R-:W-:Y:S06]  /*5a30*/  FFMA.FTZ R13, R13, UR5, -R11 ;  /* 0x000000050d0d7c23 */ /* 0x000fec000801080b */
        /* <DEDUP_REMOVED lines=8> */
[-C--:B------:R-:W-:Y:S03]  /*5ac0*/  @!P1 ISETP.GE.AND P2, PT, R6, R4.reuse, PT ;  /* 0x000000040600920c */ /* 0x080fe60003f46270 */
[----:B------:R-:W-:Y:S06]  /*5ad0*/  FFMA.FTZ R13, R13, UR5, -R5 ;  /* 0x000000050d0d7c23 */ /* 0x000fec0008010805 */
[----:B------:R3:W-:Y:S01]  /*5ae0*/  MUFU.EX2 R197, R13 ;  /* 0x0000000d00c57308 */ /* 0x0007e20000000800 */
[----:B-1----:R-:W-:Y:S05]  /*5af0*/  FADD.FTZ R12, R16, R237 ;  /* 0x000000ed100c7221 */ /* 0x002fea0000010000 */
[----:B------:R-:W-:Y:S02]  /*5b00*/  @!P1 FSEL R12, R12, -INF , !P2 ;  /* 0xff8000000c0c9808 */ /* 0x000fe40005000000 */
[-C--:B------:R-:W-:Y:S01]  /*5b10*/  @!P1 ISETP.GE.AND P2, PT, R7, R3.reuse, PT ;  /* 0x000000030700920c */ /* 0x080fe20003f46270 */
[----:B------:R-:W-:Y:S01]  /*5b20*/  FADD.FTZ R7, R16, R242 ;  /* 0x000000f210077221 */ /* 0x000fe20000010000 */
[----:B---3--:R-:W-:Y:S01]  /*5b30*/  FADD.FTZ R13, R17, R244 ;  /* 0x000000f4110d7221 */ /* 0x008fe20000010000 */
[----:B------:R-:W-:Y:S01]  /*5b40*/  FFMA.FTZ R12, R12, UR5, -R5 ;  /* 0x000000050c0c7c23 */ /* 0x000fe20008010805 */
[----:B------:R-:W1:Y:S03]  /*5b50*/  S2R R16, SR_TID.X ;  /* 0x0000000000107919 */ /* 0x000e660000002100 */
[----:B------:R-:W-:Y:S01]  /*5b60*/  MUFU.EX2 R196, R12 ;  /* 0x0000000c00c47308 */ /* 0x000fe20000000800 */
[----:B------:R-:W-:Y:S01]  /*5b70*/  @!P1 FSEL R13, R13, -INF , !P2 ;  /* 0xff8000000d0d9808 */ /* 0x000fe20005000000 */
[----:B------:R-:W3:Y:S01]  /*5b80*/  S2R R17, SR_TID.X ;  /* 0x0000000000117919 */ /* 0x000ee20000002100 */
[----:B------:R-:W-:Y:S02]  /*5b90*/  @!P1 ISETP.GE.AND P2, PT, R6, R3, PT ;  /* 0x000000030600920c */ /* 0x000fe40003f46270 */
[----:B------:R-:W-:Y:S01]  /*5ba0*/  @!P1 IADD3 R6, PT, PT, R0, 0x18, RZ ;  /* 0x0000001800069810 */ /* 0x000fe20007ffe0ff */
[--C-:B------:R-:W-:Y:S01]  /*5bb0*/  FFMA.FTZ R13, R13, UR5, -R2.reuse ;  /* 0x000000050d0d7c23 */ /* 0x100fe20008010802 */
[----:B------:R-:W-:Y:S02]  /*5bc0*/  @!P1 FSEL R7, R7, -INF , !P2 ;  /* 0xff80000007079808 */ /* 0x000fe40005000000 */
[CC--:B------:R-:W-:Y:S01]  /*5bd0*/  @!P1 ISETP.GE.AND P2, PT, R6.reuse, R4.reuse, PT ;  /* 0x000000040600920c */ /* 0x0c0fe20003f46270 */
[----:B------:R1:W-:Y:S01]  /*5be0*/  MUFU.EX2 R222, R13 ;  /* 0x0000000d00de7308 */ /* 0x0003e20000000800 */
[-C--:B------:R-:W-:Y:S01]  /*5bf0*/  @!P1 ISETP.GE.AND P4, PT, R6, R9.reuse, PT ;  /* 0x000000090600920c */ /* 0x080fe20003f86270 */
[----:B-1----:R-:W-:Y:S01]  /*5c00*/  FFMA.FTZ R13, R7, UR5, -R2 ;  /* 0x00000005070d7c23 */ /* 0x002fe20008010802 */
[----:B------:R-:W-:Y:S01]  /*5c10*/  @!P1 VIADD R7, R0, 0x19 ;  /* 0x0000001900079836 */ /* 0x000fe20000000000 */
[----:B------:R-:W-:Y:S06]  /*5c20*/  SHF.L.U32 R16, R16, 0x4, RZ ;  /* 0x0000000410107819 */ /* 0x000fec00000006ff */
[----:B------:R1:W-:Y:S01]  /*5c30*/  MUFU.EX2 R203, R13 ;  /* 0x0000000d00cb7308 */ /* 0x0003e20000000800 */
[----:B------:R-:W-:Y:S02]  /*5c40*/  LOP3.LUT R16, R16, 0x1c0, RZ, 0xc0, !PT ;  /* 0x000001c010107812 */ /* 0x000fe400078ec0ff */
[----:B---3--:R-:W-:Y:S02]  /*5c50*/  SHF.L.U32 R17, R17, 0x5, RZ ;  /* 0x0000000511117819 */ /* 0x008fe400000006ff */
[----:B------:R-:W-:Y:S02]  /*5c60*/  LOP3.LUT R16, R16, 0x38, R38, 0xf8, !PT ;  /* 0x0000003810107812 */ /* 0x000fe400078ef826 */
[----:B------:R-:W3:Y:S01]  /*5c70*/  S2R R38, SR_TID.X ;  /* 0x0000000000267919 */ /* 0x000ee20000002100 */
[----:B-1----:R-:W-:Y:S02]  /*5c80*/  SEL R13, R205, 0xfffffff0, !P0 ;  /* 0xfffffff0cd0d7807 */ /* 0x002fe40004000000 */
[----:B---3--:R-:W-:Y:S01]  /*5c90*/  SHF.L.U32 R38, R38, 0x1, RZ ;  /* 0x0000000126267819 */ /* 0x008fe200000006ff */
[----:B----4-:R-:W-:Y:S01]  /*5ca0*/  FADD.FTZ R0, R14, R229 ;  /* 0x000000e50e007221 */ /* 0x010fe20000010000 */
[----:B--2---:R-:W-:Y:S05]  /*5cb0*/  FADD.FTZ R12, R15, R234 ;  /* 0x000000ea0f0c7221 */ /* 0x004fea0000010000 */
[----:B------:R-:W-:Y:S02]  /*5cc0*/  @!P1 FSEL R12, R12, -INF , !P2 ;  /* 0xff8000000c0c9808 */ /* 0x000fe40005000000 */
[----:B------:R-:W-:Y:S01]  /*5cd0*/  @!P1 ISETP.GE.AND P2, PT, R7, R4, PT ;  /* 0x000000040700920c */ /* 0x000fe20003f46270 */
[----:B------:R-:W-:Y:S02]  /*5ce0*/  FADD.FTZ R4, R15, R39 ;  /* 0x000000270f047221 */ /* 0x000fe40000010000 */
[--C-:B------:R-:W-:Y:S01]  /*5cf0*/  FFMA.FTZ R12, R12, UR5, -R5.reuse ;  /* 0x000000050c0c7c23 */ /* 0x100fe20008010805 */
[----:B------:R-:W-:Y:S02]  /*5d00*/  @!P1 FSEL R0, R0, -INF , !P2 ;  /* 0xff80000000009808 */ /* 0x000fe40005000000 */
[-C--:B------:R-:W-:Y:S01]  /*5d10*/  @!P1 ISETP.GE.AND P2, PT, R6, R10.reuse, PT ;  /* 0x0000000a0600920c */ /* 0x080fe20003f46270 */
[----:B------:R1:W-:Y:S02]  /*5d20*/  MUFU.EX2 R195, R12 ;  /* 0x0000000c00c37308 */ /* 0x0003e40000000800 */
[----:B------:R-:W-:Y:S01]  /*5d30*/  FFMA.FTZ R5, R0, UR5, -R5 ;  /* 0x0000000500057c23 */ /* 0x000fe20008010805 */
[----:B------:R-:W-:Y:S01]  /*5d40*/  @!P1 FSEL R4, R4, -INF , !P2 ;  /* 0xff80000004049808 */ /* 0x000fe20005000000 */
[----:B------:R-:W-:Y:S01]  /*5d50*/  FADD.FTZ R0, R14, R215 ;  /* 0x000000d70e007221 */ /* 0x000fe20000010000 */
[C---:B------:R-:W-:Y:S05]  /*5d60*/  @!P1 ISETP.GE.AND P2, PT, R7.reuse, R10, PT ;  /* 0x0000000a0700920c */ /* 0x040fea0003f46270 */
[----:B------:R2:W-:Y:S01]  /*5d70*/  MUFU.EX2 R193, R5 ;  /* 0x0000000500c17308 */ /* 0x0005e20000000800 */
[----:B------:R-:W-:Y:S01]  /*5d80*/  @!P1 FSEL R0, R0, -INF , !P2 ;  /* 0xff80000000009808 */ /* 0x000fe20005000000 */
[----:B------:R-:W-:Y:S01]  /*5d90*/  FFMA.FTZ R4, R4, UR5, -R8 ;  /* 0x0000000504047c23 */ /* 0x000fe20008010808 */
[----:B------:R-:W-:Y:S01]  /*5da0*/  @!P1 ISETP.GE.AND P2, PT, R7, R9, PT ;  /* 0x000000090700920c */ /* 0x000fe20003f46270 */
[----:B------:R-:W-:Y:S02]  /*5db0*/  FADD.FTZ R9, R14, R190 ;  /* 0x000000be0e097221 */ /* 0x000fe40000010000 */
[----:B------:R-:W-:Y:S01]  /*5dc0*/  FFMA.FTZ R8, R0, UR5, -R8 ;  /* 0x0000000500087c23 */ /* 0x000fe20008010808 */
[----:B-1----:R-:W-:Y:S03]  /*5dd0*/  LOP3.LUT R12, R208, 0x20, RZ, 0xc0, !PT ;  /* 0x00000020d00c7812 */ /* 0x002fe600078ec0ff */
[----:B------:R1:W-:Y:S01]  /*5de0*/  MUFU.EX2 R37, R8 ;  /* 0x0000000800257308 */ /* 0x0003e20000000800 */
[----:B------:R-:W-:Y:S02]  /*5df0*/  @!P1 FSEL R9, R9, -INF , !P2 ;  /* 0xff80000009099808 */ /* 0x000fe40005000000 */
[----:B------:R-:W-:Y:S02]  /*5e00*/  LOP3.LUT R181, R16, R12, RZ, 0x3c, !PT ;  /* 0x0000000c10b57212 */ /* 0x000fe400078e3cff */
[----:B------:R-:W3:Y:S01]  /*5e10*/  S2R R16, SR_TID.X ;  /* 0x0000000000107919 */ /* 0x000ee20000002100 */
[-C--:B------:R-:W-:Y:S01]  /*5e20*/  @!P1 ISETP.GE.AND P2, PT, R7, R3.reuse, PT ;  /* 0x000000030700920c */ /* 0x080fe20003f46270 */
[----:B--2---:R-:W-:Y:S01]  /*5e30*/  FADD.FTZ R5, R15, R191 ;  /* 0x000000bf0f057221 */ /* 0x004fe20000010000 */
[----:B------:R-:W-:Y:S01]  /*5e40*/  F2FP.BF16.F32.PACK_AB R7, R47, R48 ;  /* 0x000000302f07723e */ /* 0x000fe200000010ff */
[----:B------:R-:W2:Y:S03]  /*5e50*/  S2R R12, SR_TID.X ;  /* 0x00000000000c7919 */ /* 0x000ea60000002100 */
[----:B------:R-:W-:Y:S02]  /*5e60*/  @!P1 FSEL R5, R5, -INF , !P4 ;  /* 0xff80000005059808 */ /* 0x000fe40006000000 */
[----:B------:R-:W-:Y:S02]  /*5e70*/  @!P1 ISETP.GE.AND P4, PT, R6, R3, PT ;  /* 0x000000030600920c */ /* 0x000fe40003f86270 */
[----:B------:R-:W-:Y:S01]  /*5e80*/  F2FP.BF16.F32.PACK_AB R3, R220, R36 ;  /* 0x00000024dc03723e */ /* 0x000fe200000010ff */
[--C-:B------:R-:W-:Y:S01]  /*5e90*/  FFMA.FTZ R5, R5, UR5, -R11.reuse ;  /* 0x0000000505057c23 */ /* 0x100fe2000801080b */
[----:B-1----:R-:W-:Y:S01]  /*5ea0*/  F2FP.BF16.F32.PACK_AB R8, R44, R46 ;  /* 0x0000002e2c08723e */ /* 0x002fe200000010ff */
[----:B------:R-:W-:Y:S02]  /*5eb0*/  FFMA.FTZ R11, R9, UR5, -R11 ;  /* 0x00000005090b7c23 */ /* 0x000fe4000801080b */
[----:B------:R1:W-:Y:S10]  /*5ec0*/  MUFU.EX2 R185, R5 ;  /* 0x0000000500b97308 */ /* 0x0003f40000000800 */
[----:B------:R-:W4:Y:S01]  /*5ed0*/  MUFU.EX2 R184, R11 ;  /* 0x0000000b00b87308 */ /* 0x000f220000000800 */
[----:B---3--:R-:W-:Y:S02]  /*5ee0*/  IMAD.SHL.U32 R16, R16, 0x20, RZ ;  /* 0x0000002010107824 */ /* 0x008fe400078e00ff */
[----:B-1----:R-:W-:Y:S01]  /*5ef0*/  FADD.FTZ R5, R14, R239 ;  /* 0x000000ef0e057221 */ /* 0x002fe20000010000 */
[----:B--2---:R-:W-:Y:S02]  /*5f00*/  LOP3.LUT R12, R12, 0x8, RZ, 0xc0, !PT ;  /* 0x000000080c0c7812 */ /* 0x004fe400078ec0ff */
[----:B------:R-:W-:Y:S04]  /*5f10*/  LOP3.LUT R16, R38, 0x7006, R16, 0xc8, !PT ;  /* 0x0000700626107812 */ /* 0x000fe800078ec810 */
[----:B------:R1:W2:Y:S01]  /*5f20*/  MUFU.EX2 R38, R4 ;  /* 0x0000000400267308 */ /* 0x0002a20000000800 */
[----:B------:R-:W-:Y:S02]  /*5f30*/  @!P1 FSEL R5, R5, -INF , !P2 ;  /* 0xff80000005059808 */ /* 0x000fe40005000000 */
[----:B------:R-:W-:Y:S04]  /*5f40*/  LOP3.LUT R16, R16, 0x400, R17, 0xf8, !PT ;  /* 0x0000040010107812 */ /* 0x000fe800078ef811 */
[----:B------:R-:W-:Y:S04]  /*5f50*/  LOP3.LUT R10, R16, R181, RZ, 0xfc, !PT ;  /* 0x000000b5100a7212 */ /* 0x000fe800078efcff */
[----:B------:R-:W-:Y:S02]  /*5f60*/  LEA R0, R10, UR4, 0x1 ;  /* 0x000000040a007c11 */ /* 0x000fe4000f8e08ff */
[----:B------:R-:W3:Y:S02]  /*5f70*/  S2R R10, SR_TID.X ;  /* 0x00000000000a7919 */ /* 0x000ee40000002100 */
[C---:B------:R-:W-:Y:S01]  /*5f80*/  IADD3 R6, PT, PT, R0.reuse, 0x20000, RZ ;  /* 0x0002000000067810 */ /* 0x040fe20007ffe0ff */
[----:B------:R4:W-:Y:S01]  /*5f90*/  STS [R0+0x20400], R3 ;  /* 0x0204000300007388 */ /* 0x0009e20000000800 */
[----:B-1----:R-:W-:Y:S02]  /*5fa0*/  IADD3 R4, PT, PT, R0, 0x20020, RZ ;  /* 0x0002002000047810 */ /* 0x002fe40007ffe0ff */
[----:B------:R-:W-:Y:S01]  /*5fb0*/  @P6 IADD3 R4, PT, PT, R6, -0x20, RZ ;  /* 0xffffffe006046810 */ /* 0x000fe20007ffe0ff */
[----:B------:R1:W-:Y:S01]  /*5fc0*/  STS [R0+0x20000], R7 ;  /* 0x0200000700007388 */ /* 0x0003e20000000800 */
[----:B------:R-:W-:Y:S05]  /*5fd0*/  FADD.FTZ R6, R15, R240 ;  /* 0x000000f00f067221 */ /* 0x000fea0000010000 */
[----:B------:R-:W-:Y:S05]  /*5fe0*/  @!P1 FSEL R6, R6, -INF , !P4 ;  /* 0xff80000006069808 */ /* 0x000fea0006000000 */
[--C-:B------:R-:W-:Y:S01]  /*5ff0*/  FFMA.FTZ R6, R6, UR5, -R2.reuse ;  /* 0x0000000506067c23 */ /* 0x100fe20008010802 */
[----:B------:R-:W-:Y:S01]  /*6000*/  FFMA.FTZ R2, R5, UR5, -R2 ;  /* 0x0000000505027c23 */ /* 0x000fe20008010802 */
[----:B------:R-:W-:Y:S02]  /*6010*/  F2FP.BF16.F32.PACK_AB R5, R223, R224 ;  /* 0x000000e0df05723e */ /* 0x000fe400000010ff */
[----:B------:R2:W-:Y:S01]  /*6020*/  MUFU.EX2 R199, R6 ;  /* 0x0000000600c77308 */ /* 0x0005e20000000800 */
[----:B----4-:R-:W-:Y:S09]  /*6030*/  IMAD.IADD R3, R0, 0x1, R13 ;  /* 0x0000000100037824 */ /* 0x010ff200078e020d */
[----:B------:R4:W4:Y:S01]  /*6040*/  MUFU.EX2 R198, R2 ;  /* 0x0000000200c67308 */ /* 0x0009220000000800 */
[----:B---3--:R-:W-:Y:S02]  /*6050*/  SHF.L.U32 R10, R10, 0x5, RZ ;  /* 0x000000050a0a7819 */ /* 0x008fe400000006ff */
[----:B-1----:R-:W-:Y:S01]  /*6060*/  F2FP.BF16.F32.PACK_AB R7, R188, R189 ;  /* 0x000000bdbc07723e */ /* 0x002fe200000010ff */
[----:B------:R1:W-:Y:S01]  /*6070*/  STS [R3+0x20000], R8 ;  /* 0x0200000803007388 */ /* 0x0003e20000000800 */
[----:B------:R-:W-:Y:S03]  /*6080*/  LOP3.LUT R10, R10, 0x7a00, RZ, 0xc0, !PT ;  /* 0x00007a000a0a7812 */ /* 0x000fe600078ec0ff */
[----:B------:R3:W-:Y:S01]  /*6090*/  STS [R3+0x20400], R7 ;  /* 0x0204000703007388 */ /* 0x0007e20000000800 */
[----:B--2---:R-:W-:Y:S02]  /*60a0*/  F2FP.BF16.F32.PACK_AB R6, R227, R228 ;  /* 0x000000e4e306723e */ /* 0x004fe400000010ff */
[----:B------:R-:W-:Y:S01]  /*60b0*/  LOP3.LUT R10, R10, R211, R12, 0xf6, !PT ;  /* 0x000000d30a0a7212 */ /* 0x000fe200078ef60c */
[----:B------:R2:W-:Y:S03]  /*60c0*/  STS [R0+0x21000], R5 ;  /* 0x0210000500007388 */ /* 0x0005e60000000800 */
[----:B------:R-:W-:Y:S02]  /*60d0*/  LEA R205, R10, UR4, 0x1 ;  /* 0x000000040acd7c11 */ /* 0x000fe4000f8e08ff */
[----:B----4-:R-:W-:Y:S02]  /*60e0*/  IADD3 R2, PT, PT, R13, R4, RZ ;  /* 0x000000040d027210 */ /* 0x010fe40007ffe0ff */
[----:B------:R-:W-:Y:S01]  /*60f0*/  IADD3 R180, PT, PT, R205, R217, RZ ;  /* 0x000000d9cdb47210 */ /* 0x000fe20007ffe0ff */
[----:B------:R-:W-:Y:S01]  /*6100*/  IMAD.IADD R206, R200, 0x1, R205 ;  /* 0x00000001c8ce7824 */ /* 0x000fe200078e02cd */
[----:B-1----:R-:W-:Y:S02]  /*6110*/  F2FP.BF16.F32.PACK_AB R8, R235, R236 ;  /* 0x000000eceb08723e */ /* 0x002fe400000010ff */
[----:B---3--:R-:W-:Y:S03]  /*6120*/  F2FP.BF16.F32.PACK_AB R7, R201, R202 ;  /* 0x000000cac907723e */ /* 0x008fe600000010ff */
[----:B------:R1:W-:Y:S01]  /*6130*/  STS [R0+0x21400], R8 ;  /* 0x0214000800007388 */ /* 0x0003e20000000800 */
[----:B--2---:R-:W-:Y:S03]  /*6140*/  F2FP.BF16.F32.PACK_AB R5, R218, R43 ;  /* 0x0000002bda05723e */ /* 0x004fe600000010ff */
[----:B------:R-:W-:Y:S04]  /*6150*/  STS [R3+0x21000], R7 ;  /* 0x0210000703007388 */ /* 0x000fe80000000800 */
[----:B------:R2:W-:Y:S04]  /*6160*/  STS [R3+0x21400], R6 ;  /* 0x0214000603007388 */ /* 0x0005e80000000800 */
[----:B------:R3:W-:Y:S01]  /*6170*/  STS [R4], R5 ;  /* 0x0000000504007388 */ /* 0x0007e20000000800 */
[----:B-1----:R-:W-:Y:S05]  /*6180*/  F2FP.BF16.F32.PACK_AB R0, R186, R187 ;  /* 0x000000bbba00723e */ /* 0x002fea00000010ff */
[----:B------:R1:W-:Y:S01]  /*6190*/  STS [R4+0x400], R0 ;  /* 0x0004000004007388 */ /* 0x0003e20000000800 */
[----:B--2---:R-:W-:Y:S02]  /*61a0*/  F2FP.BF16.F32.PACK_AB R3, R184, R185 ;  /* 0x000000b9b803723e */ /* 0x004fe400000010ff */
[----:B------:R-:W-:Y:S02]  /*61b0*/  F2FP.BF16.F32.PACK_AB R6, R196, R197 ;  /* 0x000000c5c406723e */ /* 0x000fe400000010ff */
[----:B---3--:R-:W-:Y:S01]  /*61c0*/  F2FP.BF16.F32.PACK_AB R5, R37, R38 ;  /* 0x000000262505723e */ /* 0x008fe200000010ff */
[----:B------:R2:W-:Y:S04]  /*61d0*/  STS [R2+0x400], R3 ;  /* 0x0004000302007388 */ /* 0x0005e80000000800 */
[----:B------:R3:W-:Y:S04]  /*61e0*/  STS [R2], R5 ;  /* 0x0000000502007388 */ /* 0x0007e80000000800 */
[----:B------:R4:W-:Y:S01]  /*61f0*/  STS [R4+0x1000], R6 ;  /* 0x0010000604007388 */ /* 0x0009e20000000800 */
[----:B-1----:R-:W-:Y:S04]  /*6200*/  LOP3.LUT R0, R208, 0x8, RZ, 0xc0, !PT ;  /* 0x00000008d0007812 */ /* 0x002fe800078ec0ff */
[----:B------:R-:W-:Y:S02]  /*6210*/  LOP3.LUT R0, R214, R211, R0, 0xf6, !PT ;  /* 0x000000d3d6007212 */ /* 0x000fe400078ef600 */
[----:B--2---:R-:W-:Y:S02]  /*6220*/  F2FP.BF16.F32.PACK_AB R3, R198, R199 ;  /* 0x000000c7c603723e */ /* 0x004fe400000010ff */
[----:B------:R-:W-:Y:S02]  /*6230*/  LEA R192, R0, UR4, 0x1 ;  /* 0x0000000400c07c11 */ /* 0x000fe4000f8e08ff */
[----:B---3--:R-:W-:Y:S02]  /*6240*/  F2FP.BF16.F32.PACK_AB R5, R193, R195 ;  /* 0x000000c3c105723e */ /* 0x008fe400000010ff */
[C---:B------:R-:W-:Y:S02]  /*6250*/  IADD3 R194, PT, PT, R192.reuse, R200, RZ ;  /* 0x000000c8c0c27210 */ /* 0x040fe40007ffe0ff */
[----:B----4-:R-:W-:Y:S05]  /*6260*/  F2FP.BF16.F32.PACK_AB R6, R203, R222 ;  /* 0x000000decb06723e */ /* 0x010fea00000010ff */
        /* <DEDUP_REMOVED lines=8> */
[----:B------:R-:W1:Y:S01]  /*62f0*/  LDSM.16.M88.4 R164, [R205+0x14800] ;  /* 0x01480000cda4783b */ /* 0x000e620000000200 */
[----:B------:R-:W-:Y:S07]  /*6300*/  IADD3 R0, PT, PT, R200, R3, RZ ;  /* 0x00000003c8007210 */ /* 0x000fee0007ffe0ff */
        /* <DEDUP_REMOVED lines=71> */
[----:B------:R3:W4:Y:S08]  /*6780*/  LDSM.16.M88.4 R168, [R3+0xb000] ;  /* 0x00b0000003a8783b */ /* 0x0007300000000200 */
[----:B-1----:R-:W4:Y:S01]  /*6790*/  LDL R180, [R1+0x14] ;  /* 0x0000140001b47983 */ /* 0x002f220000100800 */
[----:B---3--:R-:W-:Y:S01]  /*67a0*/  IMAD.MOV.U32 R3, RZ, RZ, R182 ;  /* 0x000000ffff037224 */ /* 0x008fe200078e00b6 */
[-C--:B--2---:R-:W-:Y:S08]  /*67b0*/  HMMA.16816.F32.BF16 R4, R172, R164.reuse, R4 ;  /* 0x000000a4ac04723c */ /* 0x084ff00000041804 */
[C---:B----4-:R-:W-:Y:S01]  /*67c0*/  HMMA.16816.F32.BF16 R8, R168.reuse, R164, R8 ;  /* 0x000000a4a808723c */ /* 0x050fe20000041808 */
[----:B------:R-:W-:Y:S02]  /*67d0*/  MOV R164, UR16 ;  /* 0x0000001000a47c02 */ /* 0x000fe40008000f00 */
[----:B------:R-:W-:Y:S05]  /*67e0*/  MOV R165, UR11 ;  /* 0x0000000b00a57c02 */ /* 0x000fea0008000f00 */
[-C--:B------:R-:W-:Y:S08]  /*67f0*/  HMMA.16816.F32.BF16 R12, R168, R166.reuse, R12 ;  /* 0x000000a6a80c723c */ /* 0x080ff0000004180c */
[C---:B------:R-:W-:Y:S04]  /*6800*/  HMMA.16816.F32.BF16 R16, R172.reuse, R166, R16 ;  /* 0x000000a6ac10723c */ /* 0x040fe80000041810 */
[----:B------:R-:W-:Y:S04]  /*6810*/  MOV R167, R183 ;  /* 0x000000b700a77202 */ /* 0x000fe80000000f00 */
[-C--:B------:R-:W-:Y:S08]  /*6820*/  HMMA.16816.F32.BF16 R20, R172, R176.reuse, R20 ;  /* 0x000000b0ac14723c */ /* 0x080ff00000041814 */
[C---:B------:R-:W-:Y:S04]  /*6830*/  HMMA.16816.F32.BF16 R24, R168.reuse, R176, R24 ;  /* 0x000000b0a818723c */ /* 0x040fe80000041818 */
[----:B------:R-:W-:Y:S04]  /*6840*/  MOV R177, R167 ;  /* 0x000000a700b17202 */ /* 0x000fe80000000f00 */
[-C--:B------:R-:W-:Y:S01]  /*6850*/  HMMA.16816.F32.BF16 R28, R168, R178.reuse, R28 ;  /* 0x000000b2a81c723c */ /* 0x080fe2000004181c */
[----:B------:R-:W-:Y:S07]  /*6860*/  LDSM.16.M88.4 R168, [R2+0x18000] ;  /* 0x0180000002a8783b */ /* 0x000fee0000000200 */
[----:B------:R-:W-:Y:S01]  /*6870*/  HMMA.16816.F32.BF16 R32, R172, R178, R32 ;  /* 0x000000b2ac20723c */ /* 0x000fe20000041820 */
[----:B------:R-:W-:Y:S03]  /*6880*/  LDSM.16.M88.4 R172, [R0+0xb000] ;  /* 0x00b0000000ac783b */ /* 0x000fe60000000200 */
[----:B------:R-:W-:Y:S01]  /*6890*/  IMAD.MOV.U32 R179, RZ, RZ, R3 ;  /* 0x000000ffffb37224 */ /* 0x000fe200078e0003 */
[C---:B------:R-:W-:Y:S04]  /*68a0*/  LEA R182, P1, R180.reuse, R164, 0x2 ;  /* 0x000000a4b4b67211 */ /* 0x040fe800078210ff */
[----:B------:R-:W-:Y:S02]  /*68b0*/  LEA.HI.X R183, R180, R165, RZ, 0x2, P1 ;  /* 0x000000a5b4b77211 */ /* 0x000fe400008f14ff */
[----:B------:R1:W2:Y:S08]  /*68c0*/  LDSM.16.M88.4 R164, [R0+0xa000] ;  /* 0x00a0000000a4783b */ /* 0x0002b00000000200 */
[----:B------:R-:W3:Y:S04]  /*68d0*/  LDG.E R180, desc[UR34][R182.64] ;  /* 0x00000022b6b47981 */ /* 0x000ee8000c1e1900 */
[----:B------:R-:W4:Y:S04]  /*68e0*/  LDG.E R176, desc[UR34][R182.64+0x20] ;  /* 0x00002022b6b07981 */ /* 0x000f28000c1e1900 */
[----:B------:R3:W5:Y:S04]  /*68f0*/  LDG.E R3, desc[UR34][R182.64+0x80] ;  /* 0x00008022b6037981 */ /* 0x000768000c1e1900 */
[----:B-1----:R1:W5:Y:S01]  /*6900*/  LDG.E R0, desc[UR34][R182.64+0xa0] ;  /* 0x0000a022b6007981 */ /* 0x002362000c1e1900 */
[-C--:B--2---:R-:W-:Y:S08]  /*6910*/  HMMA.16816.F32.BF16 R4, R164, R168.reuse, R4 ;  /* 0x000000a8a404723c */ /* 0x084ff00000041804 */
[C---:B------:R-:W-:Y:S08]  /*6920*/  HMMA.16816.F32.BF16 R8, R172.reuse, R168, R8 ;  /* 0x000000a8ac08723c */ /* 0x040ff00000041808 */
[-C--:B------:R-:W-:Y:S08]  /*6930*/  HMMA.16816.F32.BF16 R12, R172, R170.reuse, R12 ;  /* 0x000000aaac0c723c */ /* 0x080ff0000004180c */
[C---:B------:R-:W-:Y:S01]  /*6940*/  HMMA.16816.F32.BF16 R16, R164.reuse, R170, R16 ;  /* 0x000000aaa410723c */ /* 0x040fe20000041810 */
[----:B------:R2:W1:Y:S03]  /*6950*/  LDSM.16.M88.4 R168, [R2+0x18800] ;  /* 0x0188000002a8783b */ /* 0x0004660000000200 */
[----:B--2---:R-:W-:Y:S04]  /*6960*/  FFMA.FTZ R2, -R179, R179, 1 ;  /* 0x3f800000b3027423 */ /* 0x004fe800000101b3 */
[----:B------:R-:W-:Y:S01]  /*6970*/  FMUL.FTZ R2, R2, UR12 ;  /* 0x0000000c02027c20 */ /* 0x000fe20008410000 */
[-C--:B-1----:R-:W-:Y:S08]  /*6980*/  HMMA.16816.F32.BF16 R20, R164, R168.reuse, R20 ;  /* 0x000000a8a414723c */ /* 0x082ff00000041814 */
[C---:B------:R-:W-:Y:S08]  /*6990*/  HMMA.16816.F32.BF16 R24, R172.reuse, R168, R24 ;  /* 0x000000a8ac18723c */ /* 0x040ff00000041818 */
[-C--:B------:R-:W-:Y:S01]  /*69a0*/  HMMA.16816.F32.BF16 R28, R172, R170.reuse, R28 ;  /* 0x000000aaac1c723c */ /* 0x080fe2000004181c */
[----:B------:R-:W1:Y:S07]  /*69b0*/  S2R R172, SR_TID.X ;  /* 0x0000000000ac7919 */ /* 0x000e6e0000002100 */
[----:B------:R-:W-:Y:S04]  /*69c0*/  HMMA.16816.F32.BF16 R32, R164, R170, R32 ;  /* 0x000000aaa420723c */ /* 0x000fe80000041820 */
[----:B-1----:R-:W-:Y:S01]  /*69d0*/  SHF.L.U32 R172, R172, 0x1, RZ ;  /* 0x00000001acac7819 */ /* 0x002fe200000006ff */
[C---:B---3--:R-:W-:Y:S01]  /*69e0*/  FADD.FTZ R169, -R180.reuse, R4 ;  /* 0x00000004b4a97221 */ /* 0x048fe20000010100 */
[C---:B------:R-:W-:Y:S01]  /*69f0*/  FADD.FTZ R168, -R180.reuse, R5 ;  /* 0x00000005b4a87221 */ /* 0x040fe20000010100 */
[C---:B------:R-:W-:Y:S01]  /*6a00*/  FADD.FTZ R16, -R180.reuse, R16 ;  /* 0x00000010b4107221 */ /* 0x040fe20000010100 */
[----:B------:R-:W-:Y:S01]  /*6a10*/  FADD.FTZ R164, -R180, R17 ;  /* 0x00000011b4a47221 */ /* 0x000fe20000010100 */
[----:B------:R-:W-:Y:S01]  /*6a20*/  FMUL.FTZ R5, R48, R169 ;  /* 0x000000a930057220 */ /* 0x000fe20000410000 */
[----:B------:R-:W-:Y:S01]  /*6a30*/  FMUL.FTZ R168, R47, R168 ;  /* 0x000000a82fa87220 */ /* 0x000fe20000410000 */
[----:B------:R1:W5:Y:S01]  /*6a40*/  LDL.LU R48, [R1+0x78] ;  /* 0x0000780001307983 */ /* 0x0003620000300800 */
[----:B------:R-:W-:Y:S01]  /*6a50*/  FFMA.FTZ R17, -R45, R45, 1 ;  /* 0x3f8000002d117423 */ /* 0x000fe2000001012d */
[----:B------:R-:W-:Y:S01]  /*6a60*/  FMUL.FTZ R164, R44, R164 ;  /* 0x000000a42ca47220 */ /* 0x000fe20000410000 */
[----:B------:R-:W-:Y:S01]  /*6a70*/  FMUL.FTZ R2, R2, R5 ;  /* 0x0000000502027220 */ /* 0x000fe20000410000 */
[----:B------:R1:W5:Y:S01]  /*6a80*/  LDL.LU R47, [R1+0x74] ;  /* 0x00007400012f7983 */ /* 0x0003620000300800 */
[----:B------:R-:W-:Y:S01]  /*6a90*/  FMUL.FTZ R5, R46, R16 ;  /* 0x000000102e057220 */ /* 0x000fe20000410000 */
[C---:B------:R-:W-:Y:S01]  /*6aa0*/  FADD.FTZ R20, -R180.reuse, R20 ;  /* 0x00000014b4147221 */ /* 0x040fe20000010100 */
[C---:B------:R-:W-:Y:S01]  /*6ab0*/  FADD.FTZ R21, -R180.reuse, R21 ;  /* 0x00000015b4157221 */ /* 0x040fe20000010100 */
[----:B------:R1:W5:Y:S01]  /*6ac0*/  LDL.LU R46, [R1+0x70] ;  /* 0x00007000012e7983 */ /* 0x0003620000300800 */
[----:B------:R-:W-:Y:S01]  /*6ad0*/  FADD.FTZ R33, -R180, R33 ;  /* 0x00000021b4217221 */ /* 0x000fe20000010100 */
[----:B------:R-:W-:Y:S01]  /*6ae0*/  FMUL.FTZ R165, R43, R20 ;  /* 0x000000142ba57220 */ /* 0x000fe20000410000 */
[----:B------:R-:W-:Y:S01]  /*6af0*/  FFMA.FTZ R20, -R42, R42, 1 ;  /* 0x3f8000002a147423 */ /* 0x000fe2000001012a */
[----:B------:R1:W5:Y:S01]  /*6b00*/  LDL.LU R45, [R1+0x6c] ;  /* 0x00006c00012d7983 */ /* 0x0003620000300800 */
[----:B------:R-:W-:Y:S01]  /*6b10*/  FMUL.FTZ R166, R218, R21 ;  /* 0x00000015daa67220 */ /* 0x000fe20000410000 */
[----:B------:R-:W-:Y:S01]  /*6b20*/  FFMA.FTZ R21, -R40, R40, 1 ;  /* 0x3f80000028157423 */ /* 0x000fe20000010128 */
[----:B----4-:R-:W-:Y:S01]  /*6b30*/  FADD.FTZ R6, -R176, R6 ;  /* 0x00000006b0067221 */ /* 0x010fe20000010100 */
[----:B------:R1:W5:Y:S01]  /*6b40*/  LDL.LU R44, [R1+0x68] ;  /* 0x00006800012c7983 */ /* 0x0003620000300800 */
[----:B------:R-:W-:Y:S01]  /*6b50*/  FFMA.FTZ R4, -R177, R177, 1 ;  /* 0x3f800000b1047423 */ /* 0x000fe200000101b1 */
[----:B------:R-:W-:Y:S01]  /*6b60*/  FMUL.FTZ R17, R17, UR12 ;  /* 0x0000000c11117c20 */ /* 0x000fe20008410000 */
[----:B------:R-:W-:Y:S01]  /*6b70*/  FMUL.FTZ R6, R36, R6 ;  /* 0x0000000624067220 */ /* 0x000fe20000410000 */
[----:B------:R1:W5:Y:S01]  /*6b80*/  LDL.LU R43, [R1+0x64] ;  /* 0x00006400012b7983 */ /* 0x0003620000300800 */
[----:B------:R-:W-:Y:S01]  /*6b90*/  FMUL.FTZ R4, R4, UR12 ;  /* 0x0000000c04047c20 */ /* 0x000fe20008410000 */
[----:B------:R-:W-:Y:S01]  /*6ba0*/  FMUL.FTZ R17, R17, R5 ;  /* 0x0000000511117220 */ /* 0x000fe20000410000 */
[----:B------:R-:W-:Y:S01]  /*6bb0*/  FFMA.FTZ R5, -R41, R41, 1 ;  /* 0x3f80000029057423 */ /* 0x000fe20000010129 */
[----:B------:R1:W5:Y:S01]  /*6bc0*/  LDL.LU R42, [R1+0x60] ;  /* 0x00006000012a7983 */ /* 0x0003620000300800 */
[----:B------:R-:W-:Y:S01]  /*6bd0*/  FMUL.FTZ R20, R20, UR12 ;  /* 0x0000000c14147c20 */ /* 0x000fe20008410000 */
[----:B------:R-:W-:Y:S01]  /*6be0*/  FMUL.FTZ R4, R4, R168 ;  /* 0x000000a804047220 */ /* 0x000fe20000410000 */
[----:B------:R-:W-:Y:S01]  /*6bf0*/  FMUL.FTZ R5, R5, UR12 ;  /* 0x0000000c05057c20 */ /* 0x000fe20008410000 */
[----:B------:R1:W5:Y:S01]  /*6c00*/  LDL.LU R41, [R1+0x5c] ;  /* 0x00005c0001297983 */ /* 0x0003620000300800 */
[----:B------:R-:W-:Y:S01]  /*6c10*/  FMUL.FTZ R20, R20, R164 ;  /* 0x000000a414147220 */ /* 0x000fe20000410000 */
[----:B------:R-:W-:Y:S01]  /*6c20*/  FMUL.FTZ R21, R21, UR12 ;  /* 0x0000000c15157c20 */ /* 0x000fe20008410000 */
[----:B------:R-:W-:Y:S01]  /*6c30*/  F2FP.BF16.F32.PACK_AB R4, R4, R2 ;  /* 0x000000020404723e */ /* 0x000fe200000010ff */
[----:B------:R1:W5:Y:S01]  /*6c40*/  LDL.LU R40, [R1+0x58] ;  /* 0x0000580001287983 */ /* 0x0003620000300800 */
[----:B------:R-:W-:Y:S01]  /*6c50*/  FMUL.FTZ R5, R5, R165 ;  /* 0x000000a505057220 */ /* 0x000fe20000410000 */
[----:B------:R-:W-:Y:S01]  /*6c60*/  FMUL.FTZ R2, R21, R166 ;  /* 0x000000a615027220 */ /* 0x000fe20000410000 */
[----:B------:R-:W-:Y:S01]  /*6c70*/  F2FP.BF16.F32.PACK_AB R20, R20, R17 ;  /* 0x000000111414723e */ /* 0x000fe200000010ff */
[----:B------:R-:W2:Y:S01]  /*6c80*/  S2R R218, SR_TID.X ;  /* 0x0000000000da7919 */ /* 0x000ea20000002100 */
[----:B------:R-:W-:Y:S01]  /*6c90*/  FFMA.FTZ R164, -R39, R39, 1 ;  /* 0x3f80000027a47423 */ /* 0x000fe20000010127 */
[----:B------:R-:W-:Y:S01]  /*6ca0*/  FADD.FTZ R17, -R180, R32 ;  /* 0x00000020b4117221 */ /* 0x000fe20000010100 */
[----:B------:R-:W-:Y:S01]  /*6cb0*/  F2FP.BF16.F32.PACK_AB R32, R2, R5 ;  /* 0x000000050220723e */ /* 0x000fe200000010ff */
[----:B------:R1:W5:Y:S01]  /*6cc0*/  LDL.LU R39, [R1+0x54] ;  /* 0x0000540001277983 */ /* 0x0003620000300800 */
[----:B------:R-:W-:Y:S01]  /*6cd0*/  FMUL.FTZ R5, R37, R33 ;  /* 0x0000002125057220 */ /* 0x000fe20000410000 */
[----:B------:R-:W-:Y:S01]  /*6ce0*/  FMUL.FTZ R2, R38, R17 ;  /* 0x0000001126027220 */ /* 0x000fe20000410000 */
[----:B------:R-:W-:Y:S01]  /*6cf0*/  FFMA.FTZ R21, -R215, R215, 1 ;  /* 0x3f800000d7157423 */ /* 0x000fe200000101d7 */
[----:B------:R1:W5:Y:S01]  /*6d00*/  LDL.LU R38, [R1+0x50] ;  /* 0x0000500001267983 */ /* 0x0003620000300800 */
[----:B------:R-:W-:Y:S01]  /*6d10*/  FADD.FTZ R7, -R176, R7 ;  /* 0x00000007b0077221 */ /* 0x000fe20000010100 */
[----:B------:R-:W-:Y:S01]  /*6d20*/  FFMA.FTZ R33, -R219, R219, 1 ;  /* 0x3f800000db217423 */ /* 0x000fe200000101db */
[----:B------:R-:W-:Y:S01]  /*6d30*/  FFMA.FTZ R17, -R216, R216, 1 ;  /* 0x3f800000d8117423 */ /* 0x000fe200000101d8 */
[----:B------:R1:W5:Y:S01]  /*6d40*/  LDL.LU R37, [R1+0x4c] ;  /* 0x00004c0001257983 */ /* 0x0003620000300800 */
[----:B------:R-:W-:Y:S01]  /*6d50*/  FMUL.FTZ R21, R21, UR12 ;  /* 0x0000000c15157c20 */ /* 0x000fe20008410000 */
[----:B------:R-:W-:Y:S01]  /*6d60*/  FMUL.FTZ R164, R164, UR12 ;  /* 0x0000000ca4a47c20 */ /* 0x000fe20008410000 */
[----:B------:R-:W-:Y:S01]  /*6d70*/  FMUL.FTZ R7, R220, R7 ;  /* 0x00000007dc077220 */ /* 0x000fe20000410000 */
[----:B------:R1:W5:Y:S01]  /*6d80*/  LDL.LU R36, [R1+0x48] ;  /* 0x0000480001247983 */ /* 0x0003620000300800 */
[----:B------:R-:W-:Y:S01]  /*6d90*/  FMUL.FTZ R33, R33, UR12 ;  /* 0x0000000c21217c20 */ /* 0x000fe20008410000 */
[----:B------:R-:W-:Y:S01]  /*6da0*/  FMUL.FTZ R17, R17, UR12 ;  /* 0x0000000c11117c20 */ /* 0x000fe20008410000 */
[----:B------:R-:W-:Y:S01]  /*6db0*/  FMUL.FTZ R21, R21, R5 ;  /* 0x0000000515157220 */ /* 0x000fe20000410000 */
[----:B------:R-:W3:Y:S01]  /*6dc0*/  S2R R215, SR_TID.X ;  /* 0x0000000000d77919 */ /* 0x000ee20000002100 */
[----:B------:R-:W-:Y:S01]  /*6dd0*/  FMUL.FTZ R164, R164, R2 ;  /* 0x00000002a4a47220 */ /* 0x000fe20000410000 */
[----:B------:R-:W-:Y:S01]  /*6de0*/  FMUL.FTZ R33, R33, R6 ;  /* 0x0000000621217220 */ /* 0x000fe20000410000 */
[----:B------:R-:W-:Y:S01]  /*6df0*/  FMUL.FTZ R17, R17, R7 ;  /* 0x0000000711117220 */ /* 0x000fe20000410000 */
[----:B--2---:R-:W-:Y:S04]  /*6e00*/  SHF.L.U32 R218, R218, 0x5, RZ ;  /* 0x00000005dada7819 */ /* 0x004fe800000006ff */
[----:B------:R-:W-:Y:S04]  /*6e10*/  LOP3.LUT R16, R218, 0x7400, RZ, 0xc0, !PT ;  /* 0x00007400da107812 */ /* 0x000fe800078ec0ff */
[----:B------:R-:W-:Y:S04]  /*6e20*/  LOP3.LUT R16, R16, 0x6, R172, 0xf8, !PT ;  /* 0x0000000610107812 */ /* 0x000fe800078ef8ac */
[----:B------:R-:W-:Y:S04]  /*6e30*/  LOP3.LUT R16, R16, R181, RZ, 0xfc, !PT ;  /* 0x000000b510107212 */ /* 0x000fe800078efcff */
[----:B------:R-:W-:Y:S02]  /*6e40*/  LEA R5, R16, UR4, 0x1 ;  /* 0x0000000410057c11 */ /* 0x000fe4000f8e08ff */
[C---:B---3--:R-:W-:Y:S02]  /*6e50*/  LOP3.LUT R220, R215.reuse, 0x8, RZ, 0xc0, !PT ;  /* 0x00000008d7dc7812 */ /* 0x048fe400078ec0ff */
[C---:B------:R-:W-:Y:S02]  /*6e60*/  SHF.L.U32 R219, R215.reuse, 0x6, RZ ;  /* 0x00000006d7db7819 */ /* 0x040fe400000006ff */
[----:B------:R-:W-:Y:S01]  /*6e70*/  SHF.L.U32 R216, R215, 0x3, RZ ;  /* 0x00000003d7d87819 */ /* 0x000fe200000006ff */
[----:B-1----:R-:W-:Y:S06]  /*6e80*/  BRA.U !UP0, `(.L_x_1195) ;  /* 0x0000000108e87547 */ /* 0x002fec000b800000 */
[----:B------:R-:W2:Y:S01]  /*6e90*/  LDL.LU R168, [R1+0x4] ;  /* 0x0000040001a87983 */ /* 0x000ea20000300800 */
[----:B------:R-:W1:Y:S01]  /*6ea0*/  LDC R165, c[0x0][0x3b0] ;  /* 0x0000ec00ffa57b82 */ /* 0x000e620000000800 */
[----:B------:R-:W-:Y:S01]  /*6eb0*/  LOP3.LUT R177, R216, 0x38, RZ, 0xc0, !PT ;  /* 0x00000038d8b17812 */ /* 0x000fe200078ec0ff */
[----:B------:R-:W-:Y:S01]  /*6ec0*/  ULOP3.LUT UR10, UR38, 0x1, URZ, 0xc0, !UPT ;  /* 0x00000001260a7892 */ /* 0x000fe2000f8ec0ff */
[----:B------:R-:W3:Y:S01]  /*6ed0*/  LDL.LU R167, [R1] ;  /* 0x0000000001a77983 */ /* 0x000ee20000300800 */
[----:B------:R-:W-:Y:S02]  /*6ee0*/  IADD3 R6, P1, PT, RZ, -UR31, RZ ;  /* 0x8000001fff067c10 */ /* 0x000fe4000ff3e0ff */
[C---:B------:R-:W-:Y:S01]  /*6ef0*/  ISETP.GE.AND P4, PT, R177.reuse, UR8, PT ;  /* 0x00000008b1007c0c */ /* 0x040fe2000bf86270 */
[----:B------:R-:W-:Y:S01]  /*6f00*/  UISETP.NE.U32.AND UP1, UPT, UR10, 0x1, UPT ;  /* 0x000000010a00788c */ /* 0x000fe2000bf25070 */
[----:B------:R-:W-:Y:S03]  /*6f10*/  LOP3.LUT R166, R177, 0x40, RZ, 0xfc, !PT ;  /* 0x00000040b1a67812 */ /* 0x000fe600078efcff */
[----:B------:R-:W-:Y:S01]  /*6f20*/  USEL UR10, UR30, 0x4000, !UP1 ;  /* 0x000040001e0a7887 */ /* 0x000fe2000c800000 */
[----:B------:R-:W-:Y:S02]  /*6f30*/  ISETP.GE.AND P2, PT, R166, UR8, PT ;  /* 0x00000008a6007c0c */ /* 0x000fe4000bf46270 */
[----:B------:R-:W4:Y:S03]  /*6f40*/  LDC R166, c[0x0][0x3b4] ;  /* 0x0000ed00ffa67b82 */ /* 0x000f260000000800 */
[----:B------:R-:W-:Y:S02]  /*6f50*/  VIADD R252, R252, UR10 ;  /* 0x0000000afcfc7c36 */ /* 0x000fe40008000000 */
[----:B------:R-:W-:Y:S02]  /*6f60*/  VIADD R221, R221, UR10 ;  /* 0x0000000adddd7c36 */ /* 0x000fe40008000000 */
[----:B------:R-:W-:Y:S02]  /*6f70*/  VIADD R207, R207, UR10 ;  /* 0x0000000acfcf7c36 */ /* 0x000fe40008000000 */
[C---:B-1----:R-:W-:Y:S04]  /*6f80*/  IMAD.SHL.U32 R2, R165.reuse, 0x40, RZ ;  /* 0x00000040a5027824 */ /* 0x042fe800078e00ff */
[----:B------:R-:W-:Y:S05]  /*6f90*/  IMAD.X R2, RZ, RZ, ~R2, P1 ;  /* 0x000000ffff027224 */ /* 0x000fea00008e0e02 */
[----:B------:R-:W-:Y:S04]  /*6fa0*/  SHF.R.S64 R6, R6, 0x1f, R2 ;  /* 0x0000001f06067819 */ /* 0x000fe80000001002 */
[----:B--2---:R-:W-:Y:S04]  /*6fb0*/  IADD3 R168, P1, PT, R6, R168, RZ ;  /* 0x000000a806a87210 */ /* 0x004fe80007f3e0ff */
[----:B---3--:R-:W-:Y:S01]  /*6fc0*/  LEA.HI.X.SX32 R167, R2, R167, 0x1, P1 ;  /* 0x000000a702a77211 */ /* 0x008fe200008f0eff */
[----:B------:R1:W-:Y:S01]  /*6fd0*/  STL [R1+0x4], R168 ;  /* 0x000004a801007387 */ /* 0x0003e20000100800 */
[--C-:B------:R-:W-:Y:S02]  /*6fe0*/  @!P4 IMAD.MOV.U32 R6, RZ, RZ, R168.reuse ;  /* 0x000000ffff06c224 */ /* 0x100fe400078e00a8 */
[----:B----4-:R-:W-:Y:S01]  /*6ff0*/  IMAD.SHL.U32 R2, R166, 0x40, RZ ;  /* 0x00000040a6027824 */ /* 0x010fe200078e00ff */
[----:B------:R1:W-:Y:S01]  /*7000*/  STL [R1], R167 ;  /* 0x000000a701007387 */ /* 0x0003e20000100800 */
        /* <DEDUP_REMOVED lines=34> */
.L_x_1195:
[----:B------:R2:W-:Y:S01]  /*7230*/  STS [R5+0x1c000], R4 ;  /* 0x01c0000405007388 */ /* 0x0005e20000000800 */
[----:B------:R-:W-:Y:S01]  /*7240*/  FFMA.FTZ R2, -R233, R233, 1 ;  /* 0x3f800000e9027423 */ /* 0x000fe200000101e9 */
[C---:B------:R-:W-:Y:S01]  /*7250*/  FADD.FTZ R18, -R176.reuse, R18 ;  /* 0x00000012b0127221 */ /* 0x040fe20000010100 */
[----:B-1----:R-:W-:Y:S01]  /*7260*/  F2FP.BF16.F32.PACK_AB R7, R17, R33 ;  /* 0x000000211107723e */ /* 0x002fe200000010ff */
[----:B------:R-:W-:Y:S01]  /*7270*/  FADD.FTZ R22, -R176, R22 ;  /* 0x00000016b0167221 */ /* 0x000fe20000010100 */
[----:B------:R-:W-:Y:S01]  /*7280*/  FMUL.FTZ R17, R2, UR12 ;  /* 0x0000000c02117c20 */ /* 0x000fe20008410000 */
[----:B------:R-:W-:Y:S01]  /*7290*/  FADD.FTZ R23, -R176, R23 ;  /* 0x00000017b0177221 */ /* 0x000fe20000010100 */
[----:B------:R-:W-:Y:S01]  /*72a0*/  FFMA.FTZ R2, -R225, R225, 1 ;  /* 0x3f800000e1027423 */ /* 0x000fe200000101e1 */
[----:B------:R-:W-:Y:S01]  /*72b0*/  ISETP.NE.AND P1, PT, R220, RZ, PT ;  /* 0x000000ffdc00720c */ /* 0x000fe20003f25270 */
[----:B------:R-:W-:Y:S01]  /*72c0*/  FMUL.FTZ R18, R189, R18 ;  /* 0x00000012bd127220 */ /* 0x000fe20000410000 */
[----:B------:R-:W-:Y:S01]  /*72d0*/  FMUL.FTZ R22, R187, R22 ;  /* 0x00000016bb167220 */ /* 0x000fe20000410000 */
[----:B------:R-:W-:Y:S01]  /*72e0*/  FMUL.FTZ R23, R186, R23 ;  /* 0x00000017ba177220 */ /* 0x000fe20000410000 */
[----:B------:R-:W-:Y:S01]  /*72f0*/  FMUL.FTZ R2, R2, UR12 ;  /* 0x0000000c02027c20 */ /* 0x000fe20008410000 */
[----:B------:R-:W-:Y:S01]  /*7300*/  FMUL.FTZ R18, R17, R18 ;  /* 0x0000001211127220 */ /* 0x000fe20000410000 */
[----:B------:R-:W-:Y:S01]  /*7310*/  MOV R165, 0x10 ;  /* 0x0000001000a57802 */ /* 0x000fe20000000f00 */
[----:B------:R-:W-:Y:S01]  /*7320*/  FFMA.FTZ R17, -R191, R191, 1 ;  /* 0x3f800000bf117423 */ /* 0x000fe200000101bf */
[----:B------:R-:W-:Y:S01]  /*7330*/  FMUL.FTZ R23, R2, R23 ;  /* 0x0000001702177220 */ /* 0x000fe20000410000 */
[----:B------:R-:W-:Y:S01]  /*7340*/  LEA R2, R16, UR33, 0x1 ;  /* 0x0000002110027c11 */ /* 0x000fe2000f8e08ff */
[----:B------:R1:W-:Y:S01]  /*7350*/  STS [R5+0x1c400], R7 ;  /* 0x01c4000705007388 */ /* 0x0003e20000000800 */
[----:B------:R-:W-:Y:S01]  /*7360*/  SEL R33, R165, 0xfffffff0, !P3 ;  /* 0xfffffff0a5217807 */ /* 0x000fe20005800000 */
[----:B------:R-:W-:Y:S01]  /*7370*/  FMUL.FTZ R16, R17, UR12 ;  /* 0x0000000c11107c20 */ /* 0x000fe20008410000 */
[----:B------:R-:W-:Y:S01]  /*7380*/  FADD.FTZ R19, -R176, R19 ;  /* 0x00000013b0137221 */ /* 0x000fe20000010100 */
[----:B------:R-:W-:Y:S01]  /*7390*/  FFMA.FTZ R6, -R232, R232, 1 ;  /* 0x3f800000e8067423 */ /* 0x000fe200000101e8 */
[C---:B-----5:R-:W-:Y:S01]  /*73a0*/  FADD.FTZ R12, -R3.reuse, R12 ;  /* 0x0000000c030c7221 */ /* 0x060fe20000010100 */
[C---:B------:R-:W-:Y:S01]  /*73b0*/  FADD.FTZ R9, -R3.reuse, R9 ;  /* 0x0000000903097221 */ /* 0x040fe20000010100 */
[----:B--2---:R-:W-:Y:S01]  /*73c0*/  FFMA.FTZ R4, -R226, R226, 1 ;  /* 0x3f800000e2047423 */ /* 0x004fe200000101e2 */
[----:B------:R-:W-:Y:S01]  /*73d0*/  FMUL.FTZ R6, R6, UR12 ;  /* 0x0000000c06067c20 */ /* 0x000fe20008410000 */
[----:B------:R-:W-:Y:S01]  /*73e0*/  FMUL.FTZ R19, R188, R19 ;  /* 0x00000013bc137220 */ /* 0x000fe20000410000 */
[----:B------:R-:W-:Y:S01]  /*73f0*/  FADD.FTZ R34, -R176, R34 ;  /* 0x00000022b0227221 */ /* 0x000fe20000010100 */
[----:B------:R-:W-:Y:S01]  /*7400*/  FMUL.FTZ R4, R4, UR12 ;  /* 0x0000000c04047c20 */ /* 0x000fe20008410000 */
[----:B------:R-:W-:Y:S01]  /*7410*/  FADD.FTZ R8, -R3, R8 ;  /* 0x0000000803087221 */ /* 0x000fe20000010100 */
[----:B------:R-:W-:Y:S01]  /*7420*/  FMUL.FTZ R19, R6, R19 ;  /* 0x0000001306137220 */ /* 0x000fe20000410000 */
[----:B------:R-:W-:Y:S01]  /*7430*/  FADD.FTZ R6, -R176, R35 ;  /* 0x00000023b0067221 */ /* 0x000fe20000010100 */
[----:B------:R-:W-:Y:S01]  /*7440*/  FMUL.FTZ R22, R4, R22 ;  /* 0x0000001604167220 */ /* 0x000fe20000410000 */
[----:B------:R-:W-:Y:S01]  /*7450*/  FFMA.FTZ R4, -R190, R190, 1 ;  /* 0x3f800000be047423 */ /* 0x000fe200000101be */
[----:B------:R-:W-:Y:S01]  /*7460*/  FMUL.FTZ R34, R185, R34 ;  /* 0x00000022b9227220 */ /* 0x000fe20000410000 */
[----:B------:R-:W-:Y:S01]  /*7470*/  FMUL.FTZ R6, R184, R6 ;  /* 0x00000006b8067220 */ /* 0x000fe20000410000 */
[----:B------:R-:W-:Y:S01]  /*7480*/  FADD.FTZ R24, -R3, R24 ;  /* 0x0000001803187221 */ /* 0x000fe20000010100 */
[----:B------:R-:W-:Y:S01]  /*7490*/  FMUL.FTZ R17, R4, UR12 ;  /* 0x0000000c04117c20 */ /* 0x000fe20008410000 */
[----:B------:R-:W-:Y:S01]  /*74a0*/  IADD3 R4, PT, PT, R2, 0x20, RZ ;  /* 0x0000002002047810 */ /* 0x000fe20007ffe0ff */
[----:B------:R-:W-:Y:S01]  /*74b0*/  FMUL.FTZ R34, R16, R34 ;  /* 0x0000002210227220 */ /* 0x000fe20000410000 */
[C---:B------:R-:W-:Y:S01]  /*74c0*/  @P1 IADD3 R4, PT, PT, R2.reuse, -0x20, RZ ;  /* 0xffffffe002041810 */ /* 0x040fe20007ffe0ff */
[----:B------:R-:W-:Y:S01]  /*74d0*/  FMUL.FTZ R17, R17, R6 ;  /* 0x0000000611117220 */ /* 0x000fe20000410000 */
[----:B------:R-:W-:Y:S01]  /*74e0*/  IADD3 R2, PT, PT, R2, R33, RZ ;  /* 0x0000002102027210 */ /* 0x000fe20007ffe0ff */
[----:B-1----:R-:W-:Y:S01]  /*74f0*/  FADD.FTZ R7, -R3, R13 ;  /* 0x0000000d03077221 */ /* 0x002fe20000010100 */
[----:B------:R-:W-:Y:S01]  /*7500*/  F2FP.BF16.F32.PACK_AB R6, R19, R18 ;  /* 0x000000121306723e */ /* 0x000fe200000010ff */
[----:B------:R-:W-:Y:S01]  /*7510*/  FMUL.FTZ R18, R202, R12 ;  /* 0x0000000cca127220 */ /* 0x000fe20000410000 */
[----:B------:R-:W-:Y:S01]  /*7520*/  FFMA.FTZ R13, -R246, R246, 1 ;  /* 0x3f800000f60d7423 */ /* 0x000fe200000101f6 */
[----:B------:R1:W-:Y:S01]  /*7530*/  STS [R2+-0x4000], R20 ;  /* 0xffc0001402007388 */ /* 0x0003e20000000800 */
[----:B------:R-:W-:Y:S01]  /*7540*/  FMUL.FTZ R19, R223, R9 ;  /* 0x00000009df137220 */ /* 0x000fe20000410000 */
[----:B------:R-:W-:Y:S01]  /*7550*/  FFMA.FTZ R12, -R245, R245, 1 ;  /* 0x3f800000f50c7423 */ /* 0x000fe200000101f5 */
[----:B------:R-:W-:Y:S01]  /*7560*/  FFMA.FTZ R9, -R243, R243, 1 ;  /* 0x3f800000f3097423 */ /* 0x000fe200000101f3 */
[----:B------:R-:W-:Y:S01]  /*7570*/  FMUL.FTZ R13, R13, UR12 ;  /* 0x0000000c0d0d7c20 */ /* 0x000fe20008410000 */
[----:B------:R-:W-:Y:S01]  /*7580*/  F2FP.BF16.F32.PACK_AB R16, R23, R22 ;  /* 0x000000161710723e */ /* 0x000fe200000010ff */
[----:B------:R-:W-:Y:S01]  /*7590*/  FMUL.FTZ R12, R12, UR12 ;  /* 0x0000000c0c0c7c20 */ /* 0x000fe20008410000 */
[----:B------:R-:W-:Y:S01]  /*75a0*/  FMUL.FTZ R9, R9, UR12 ;  /* 0x0000000c09097c20 */ /* 0x000fe20008410000 */
[----:B------:R-:W-:Y:S01]  /*75b0*/  FMUL.FTZ R7, R201, R7 ;  /* 0x00000007c9077220 */ /* 0x000fe20000410000 */
[C---:B------:R-:W-:Y:S01]  /*75c0*/  FADD.FTZ R25, -R3.reuse, R25 ;  /* 0x0000001903197221 */ /* 0x040fe20000010100 */
[C---:B------:R-:W-:Y:S01]  /*75d0*/  FADD.FTZ R28, -R3.reuse, R28 ;  /* 0x0000001c031c7221 */ /* 0x040fe20000010100 */
[----:B------:R-:W-:Y:S01]  /*75e0*/  FADD.FTZ R3, -R3, R29 ;  /* 0x0000001d03037221 */ /* 0x000fe20000010100 */
[----:B------:R2:W-:Y:S01]  /*75f0*/  STS [R2+-0x3c00], R6 ;  /* 0xffc4000602007388 */ /* 0x0005e20000000800 */
[C---:B------:R-:W-:Y:S01]  /*7600*/  FADD.FTZ R10, -R0.reuse, R10 ;  /* 0x0000000a000a7221 */ /* 0x040fe20000010100 */
[----:B------:R-:W-:Y:S01]  /*7610*/  FMUL.FTZ R28, R195, R28 ;  /* 0x0000001cc31c7220 */ /* 0x000fe20000410000 */
[----:B------:R-:W-:Y:S01]  /*7620*/  FMUL.FTZ R3, R193, R3 ;  /* 0x00000003c1037220 */ /* 0x000fe20000410000 */
[C---:B------:R-:W-:Y:S01]  /*7630*/  FADD.FTZ R11, -R0.reuse, R11 ;  /* 0x0000000b000b7221 */ /* 0x040fe20000010100 */
[C---:B------:R-:W-:Y:S01]  /*7640*/  FADD.FTZ R14, -R0.reuse, R14 ;  /* 0x0000000e000e7221 */ /* 0x040fe20000010100 */
[C---:B------:R-:W-:Y:S01]  /*7650*/  FADD.FTZ R26, -R0.reuse, R26 ;  /* 0x0000001a001a7221 */ /* 0x040fe20000010100 */
[C---:B------:R-:W-:Y:S01]  /*7660*/  FADD.FTZ R27, -R0.reuse, R27 ;  /* 0x0000001b001b7221 */ /* 0x040fe20000010100 */
[----:B------:R-:W-:Y:S01]  /*7670*/  FMUL.FTZ R11, R235, R11 ;  /* 0x0000000beb0b7220 */ /* 0x000fe20000410000 */
[----:B------:R-:W-:Y:S01]  /*7680*/  FADD.FTZ R30, -R0, R30 ;  /* 0x0000001e001e7221 */ /* 0x000fe20000010100 */
[----:B------:R-:W-:Y:S01]  /*7690*/  FMUL.FTZ R26, R222, R26 ;  /* 0x0000001ade1a7220 */ /* 0x000fe20000410000 */
[----:B------:R-:W-:Y:S01]  /*76a0*/  FMUL.FTZ R14, R228, R14 ;  /* 0x0000000ee40e7220 */ /* 0x000fe20000410000 */
[----:B------:R-:W-:Y:S01]  /*76b0*/  FMUL.FTZ R24, R197, R24 ;  /* 0x00000018c5187220 */ /* 0x000fe20000410000 */
[----:B-1----:R-:W-:Y:S01]  /*76c0*/  FMUL.FTZ R20, R224, R8 ;  /* 0x00000008e0147220 */ /* 0x002fe20000410000 */
[----:B------:R-:W-:Y:S01]  /*76d0*/  FFMA.FTZ R8, -R241, R241, 1 ;  /* 0x3f800000f1087423 */ /* 0x000fe200000101f1 */
[----:B------:R-:W-:Y:S01]  /*76e0*/  FMUL.FTZ R25, R196, R25 ;  /* 0x00000019c4197220 */ /* 0x000fe20000410000 */
[----:B------:R-:W-:Y:S01]  /*76f0*/  FMUL.FTZ R30, R199, R30 ;  /* 0x0000001ec71e7220 */ /* 0x000fe20000410000 */
[----:B------:R-:W-:Y:S01]  /*7700*/  FMUL.FTZ R22, R13, R20 ;  /* 0x000000140d167220 */ /* 0x000fe20000410000 */
[----:B------:R-:W-:Y:S01]  /*7710*/  FMUL.FTZ R8, R8, UR12 ;  /* 0x0000000c08087c20 */ /* 0x000fe20008410000 */
[----:B------:R-:W-:Y:S01]  /*7720*/  FMUL.FTZ R20, R12, R19 ;  /* 0x000000130c147220 */ /* 0x000fe20000410000 */
[----:B------:R-:W-:Y:S01]  /*7730*/  FMUL.FTZ R19, R9, R18 ;  /* 0x0000001209137220 */ /* 0x000fe20000410000 */
[----:B------:R-:W-:Y:S01]  /*7740*/  FFMA.FTZ R12, -R238, R238, 1 ;  /* 0x3f800000ee0c7423 */ /* 0x000fe200000101ee */
[----:B------:R-:W-:Y:S01]  /*7750*/  FMUL.FTZ R18, R8, R7 ;  /* 0x0000000708127220 */ /* 0x000fe20000410000 */
[----:B------:R-:W-:Y:S01]  /*7760*/  FFMA.FTZ R7, -R229, R229, 1 ;  /* 0x3f800000e5077423 */ /* 0x000fe200000101e5 */
[----:B------:R-:W-:Y:S01]  /*7770*/  FFMA.FTZ R8, -R234, R234, 1 ;  /* 0x3f800000ea087423 */ /* 0x000fe200000101ea */
[----:B--2---:R-:W-:Y:S01]  /*7780*/  FFMA.FTZ R6, -R247, R247, 1 ;  /* 0x3f800000f7067423 */ /* 0x004fe200000101f7 */
[----:B------:R-:W-:Y:S01]  /*7790*/  FFMA.FTZ R9, -R237, R237, 1 ;  /* 0x3f800000ed097423 */ /* 0x000fe200000101ed */
[----:B------:R-:W-:Y:S01]  /*77a0*/  FMUL.FTZ R7, R7, UR12 ;  /* 0x0000000c07077c20 */ /* 0x000fe20008410000 */
[----:B------:R-:W-:Y:S01]  /*77b0*/  FMUL.FTZ R8, R8, UR12 ;  /* 0x0000000c08087c20 */ /* 0x000fe20008410000 */
[----:B------:R-:W-:Y:S01]  /*77c0*/  FMUL.FTZ R6, R6, UR12 ;  /* 0x0000000c06067c20 */ /* 0x000fe20008410000 */
[----:B------:R-:W-:Y:S01]  /*77d0*/  FMUL.FTZ R12, R12, UR12 ;  /* 0x0000000c0c0c7c20 */ /* 0x000fe20008410000 */
[----:B------:R-:W-:Y:S01]  /*77e0*/  FMUL.FTZ R13, R7, R3 ;  /* 0x00000003070d7220 */ /* 0x000fe20000410000 */
[----:B------:R-:W-:Y:S01]  /*77f0*/  F2FP.BF16.F32.PACK_AB R3, R20, R22 ;  /* 0x000000161403723e */ /* 0x000fe200000010ff */
[----:B------:R-:W-:Y:S01]  /*7800*/  FMUL.FTZ R28, R8, R28 ;  /* 0x0000001c081c7220 */ /* 0x000fe20000410000 */
[----:B------:R-:W-:Y:S01]  /*7810*/  FFMA.FTZ R8, -R249, R249, 1 ;  /* 0x3f800000f9087423 */ /* 0x000fe200000101f9 */
[----:B------:R-:W-:Y:S01]  /*7820*/  FFMA.FTZ R7, -R248, R248, 1 ;  /* 0x3f800000f8077423 */ /* 0x000fe200000101f8 */
[----:B------:R-:W-:Y:S01]  /*7830*/  FMUL.FTZ R9, R9, UR12 ;  /* 0x0000000c09097c20 */ /* 0x000fe20008410000 */
[----:B------:R1:W-:Y:S01]  /*7840*/  STS [R5+0x1d000], R3 ;  /* 0x01d0000305007388 */ /* 0x0003e20000000800 */
[----:B------:R-:W-:Y:S01]  /*7850*/  FMUL.FTZ R8, R8, UR12 ;  /* 0x0000000c08087c20 */ /* 0x000fe20008410000 */
[----:B------:R-:W-:Y:S01]  /*7860*/  FMUL.FTZ R7, R7, UR12 ;  /* 0x0000000c07077c20 */ /* 0x000fe20008410000 */
[----:B------:R-:W-:Y:S01]  /*7870*/  FMUL.FTZ R24, R12, R24 ;  /* 0x000000180c187220 */ /* 0x000fe20000410000 */
[----:B------:R-:W-:Y:S01]  /*7880*/  FMUL.FTZ R12, R9, R25 ;  /* 0x00000019090c7220 */ /* 0x000fe20000410000 */
[----:B------:R-:W-:Y:S01]  /*7890*/  FMUL.FTZ R11, R8, R11 ;  /* 0x0000000b080b7220 */ /* 0x000fe20000410000 */
[----:B------:R-:W-:Y:S01]  /*78a0*/  FFMA.FTZ R8, -R244, R244, 1 ;  /* 0x3f800000f4087423 */ /* 0x000fe200000101f4 */
[----:B------:R-:W-:Y:S01]  /*78b0*/  FMUL.FTZ R14, R7, R14 ;  /* 0x0000000e070e7220 */ /* 0x000fe20000410000 */
[----:B------:R-:W-:Y:S01]  /*78c0*/  FFMA.FTZ R7, -R242, R242, 1 ;  /* 0x3f800000f2077423 */ /* 0x000fe200000101f2 */
[----:B------:R-:W-:Y:S01]  /*78d0*/  F2FP.BF16.F32.PACK_AB R9, R18, R19 ;  /* 0x000000131209723e */ /* 0x000fe200000010ff */
[----:B------:R-:W-:Y:S01]  /*78e0*/  FMUL.FTZ R8, R8, UR12 ;  /* 0x0000000c08087c20 */ /* 0x000fe20008410000 */
[----:B------:R-:W-:Y:S01]  /*78f0*/  FMUL.FTZ R27, R203, R27 ;  /* 0x0000001bcb1b7220 */ /* 0x000fe20000410000 */
[----:B------:R-:W-:Y:S01]  /*7900*/  FMUL.FTZ R7, R7, UR12 ;  /* 0x0000000c07077c20 */ /* 0x000fe20008410000 */
[----:B------:R-:W-:Y:S01]  /*7910*/  F2FP.BF16.F32.PACK_AB R21, R21, R164 ;  /* 0x000000a41515723e */ /* 0x000fe200000010ff */
[----:B------:R-:W-:Y:S01]  /*7920*/  FMUL.FTZ R26, R8, R26 ;  /* 0x0000001a081a7220 */ /* 0x000fe20000410000 */
[----:B------:R-:W-:Y:S01]  /*7930*/  F2FP.BF16.F32.PACK_AB R17, R17, R34 ;  /* 0x000000221111723e */ /* 0x000fe200000010ff */
[----:B------:R-:W-:Y:S01]  /*7940*/  FMUL.FTZ R7, R7, R27 ;  /* 0x0000001b07077220 */ /* 0x000fe20000410000 */
[----:B------:R-:W-:Y:S01]  /*7950*/  F2FP.BF16.F32.PACK_AB R12, R12, R24 ;  /* 0x000000180c0c723e */ /* 0x000fe200000010ff */
[----:B------:R-:W2:Y:S01]  /*7960*/  LDC R184, c[0x0][0x44c] ;  /* 0x00011300ffb87b82 */ /* 0x000ea20000000800 */
[----:B------:R-:W-:Y:S02]  /*7970*/  F2FP.BF16.F32.PACK_AB R13, R13, R28 ;  /* 0x0000001c0d0d723e */ /* 0x000fe400000010ff */
[----:B------:R-:W-:Y:S02]  /*7980*/  F2FP.BF16.F32.PACK_AB R7, R7, R26 ;  /* 0x0000001a0707723e */ /* 0x000fe400000010ff */
[----:B------:R-:W-:Y:S01]  /*7990*/  LOP3.LUT R246, R216, 0x38, RZ, 0xc0, !PT ;  /* 0x00000038d8f67812 */ /* 0x000fe200078ec0ff */
[----:B-1----:R-:W-:Y:S01]  /*79a0*/  FADD.FTZ R3, -R0, R15 ;  /* 0x0000000f00037221 */ /* 0x002fe20000010100 */
[----:B------:R-:W-:Y:S01]  /*79b0*/  FMUL.FTZ R15, R236, R10 ;  /* 0x0000000aec0f7220 */ /* 0x000fe20000410000 */
[----:B------:R-:W-:Y:S01]  /*79c0*/  FFMA.FTZ R10, -R250, R250, 1 ;  /* 0x3f800000fa0a7423 */ /* 0x000fe200000101fa */
[----:B------:R-:W-:Y:S01]  /*79d0*/  FADD.FTZ R0, -R0, R31 ;  /* 0x0000001f00007221 */ /* 0x000fe20000010100 */
[----:B------:R-:W-:Y:S01]  /*79e0*/  FMUL.FTZ R3, R227, R3 ;  /* 0x00000003e3037220 */ /* 0x000fe20000410000 */
[----:B------:R-:W-:Y:S01]  /*79f0*/  LOP3.LUT R232, R215, 0x10, RZ, 0xc0, !PT ;  /* 0x00000010d7e87812 */ /* 0x000fe200078ec0ff */
[----:B------:R-:W-:Y:S01]  /*7a00*/  FMUL.FTZ R10, R10, UR12 ;  /* 0x0000000c0a0a7c20 */ /* 0x000fe20008410000 */
[----:B------:R-:W-:Y:S01]  /*7a10*/  FMUL.FTZ R0, R198, R0 ;  /* 0x00000000c6007220 */ /* 0x000fe20000410000 */
[----:B------:R-:W-:Y:S02]  /*7a20*/  LOP3.LUT R233, R246, 0x40, RZ, 0xfc, !PT ;  /* 0x00000040f6e97812 */ /* 0x000fe400078efcff */
[----:B------:R-:W-:Y:S01]  /*7a30*/  FMUL.FTZ R15, R10, R15 ;  /* 0x0000000f0a0f7220 */ /* 0x000fe20000410000 */
[----:B------:R-:W-:Y:S01]  /*7a40*/  FMUL.FTZ R10, R6, R3 ;  /* 0x00000003060a7220 */ /* 0x000fe20000410000 */
[----:B------:R-:W-:Y:S01]  /*7a50*/  FFMA.FTZ R3, -R239, R239, 1 ;  /* 0x3f800000ef037423 */ /* 0x000fe200000101ef */
[----:B------:R-:W-:Y:S03]  /*7a60*/  FFMA.FTZ R6, -R240, R240, 1 ;  /* 0x3f800000f0067423 */ /* 0x000fe600000101f0 */
[----:B------:R-:W-:Y:S01]  /*7a70*/  FMUL.FTZ R3, R3, UR12 ;  /* 0x0000000c03037c20 */ /* 0x000fe20008410000 */
[----:B------:R-:W-:Y:S01]  /*7a80*/  FMUL.FTZ R6, R6, UR12 ;  /* 0x0000000c06067c20 */ /* 0x000fe20008410000 */
[----:B--2---:R-:W-:Y:S02]  /*7a90*/  IMAD R201, R184, UR9, RZ ;  /* 0x00000009b8c97c24 */ /* 0x004fe4000f8e02ff */
[----:B------:R-:W-:Y:S01]  /*7aa0*/  FMUL.FTZ R8, R3, R0 ;  /* 0x0000000003087220 */ /* 0x000fe20000410000 */
[----:B------:R-:W-:Y:S01]  /*7ab0*/  F2FP.BF16.F32.PACK_AB R3, R11, R15 ;  /* 0x0000000f0b03723e */ /* 0x000fe200000010ff */
[----:B------:R-:W-:Y:S01]  /*7ac0*/  FMUL.FTZ R30, R6, R30 ;  /* 0x0000001e061e7220 */ /* 0x000fe20000410000 */
[----:B------:R-:W-:Y:S02]  /*7ad0*/  F2FP.BF16.F32.PACK_AB R6, R10, R14 ;  /* 0x0000000e0a06723e */ /* 0x000fe400000010ff */
[----:B------:R-:W-:Y:S01]  /*7ae0*/  SHF.R.U32.HI R0, RZ, 0x4, R215 ;  /* 0x00000004ff007819 */ /* 0x000fe200000116d7 */
[----:B------:R1:W-:Y:S01]  /*7af0*/  STS [R5+0x1d400], R3 ;  /* 0x01d4000305007388 */ /* 0x0003e20000000800 */
[----:B------:R-:W-:Y:S02]  /*7b00*/  F2FP.BF16.F32.PACK_AB R8, R8, R30 ;  /* 0x0000001e0808723e */ /* 0x000fe400000010ff */
[----:B------:R-:W-:Y:S01]  /*7b10*/  LOP3.LUT R195, R0, 0x8, RZ, 0xc0, !PT ;  /* 0x0000000800c37812 */ /* 0x000fe200078ec0ff */
[----:B------:R-:W-:Y:S01]  /*7b20*/  STS [R2+-0x3000], R9 ;  /* 0xffd0000902007388 */ /* 0x000fe20000000800 */
[----:B------:R-:W-:Y:S03]  /*7b30*/  LOP3.LUT R0, R220, 0x30, R208, 0xf8, !PT ;  /* 0x00000030dc007812 */ /* 0x000fe600078ef8d0 */
[----:B------:R2:W-:Y:S01]  /*7b40*/  STS [R2+-0x2c00], R6 ;  /* 0xffd4000602007388 */ /* 0x0005e20000000800 */
[----:B------:R-:W-:Y:S03]  /*7b50*/  LOP3.LUT R0, R0, 0x1c0, R219, 0xf8, !PT ;  /* 0x000001c000007812 */ /* 0x000fe600078ef8db */
[----:B------:R-:W-:Y:S04]  /*7b60*/  STS [R4+-0x4000], R32 ;  /* 0xffc0002004007388 */ /* 0x000fe80000000800 */
[----:B------:R-:W-:Y:S01]  /*7b70*/  STS [R4+-0x3c00], R16 ;  /* 0xffc4001004007388 */ /* 0x000fe20000000800 */
[----:B-1----:R-:W-:Y:S02]  /*7b80*/  IADD3 R5, PT, PT, R33, R4, RZ ;  /* 0x0000000421057210 */ /* 0x002fe40007ffe0ff */
[----:B------:R-:W-:Y:S03]  /*7b90*/  LOP3.LUT R3, R195, 0x10, R215, 0xf8, !PT ;  /* 0x00000010c3037812 */ /* 0x000fe600078ef8d7 */
[----:B------:R-:W-:Y:S01]  /*7ba0*/  STS [R5+-0x4000], R21 ;  /* 0xffc0001505007388 */ /* 0x000fe20000000800 */
[----:B--2---:R-:W-:Y:S03]  /*7bb0*/  LOP3.LUT R2, R0, 0x38, R216, 0x78, !PT ;  /* 0x0000003800027812 */ /* 0x004fe600078e78d8 */
        /* <DEDUP_REMOVED lines=9> */
[C---:B------:R-:W-:Y:S02]  /*7c50*/  IADD3 R2, PT, PT, R180.reuse, 0x8000, RZ ;  /* 0x00008000b4027810 */ /* 0x040fe40007ffe0ff */
[----:B------:R-:W-:Y:S01]  /*7c60*/  IADD3 R0, PT, PT, R180, 0x8040, RZ ;  /* 0x00008040b4007810 */ /* 0x000fe20007ffe0ff */
[----:B------:R-:W-:Y:S01]  /*7c70*/  STS [R5+-0x2c00], R8 ;  /* 0xffd4000805007388 */ /* 0x000fe20000000800 */
[----:B------:R-:W-:Y:S01]  /*7c80*/  @P3 IADD3 R0, PT, PT, R2, -0x40, RZ ;  /* 0xffffffc002003810 */ /* 0x000fe20007ffe0ff */
[----:B------:R-:W-:Y:S06]  /*7c90*/  BAR.SYNC.DEFER_BLOCKING 0x0 ;  /* 0x0000000000007b1d */ /* 0x000fec0000010000 */
        /* <DEDUP_REMOVED lines=102> */
[----:B------:R-:W-:Y:S02]  /*8300*/  IMAD.U32 R4, RZ, RZ, UR50 ;  /* 0x00000032ff047e24 */ /* 0x000fe4000f8e00ff */
[----:B------:R-:W-:Y:S02]  /*8310*/  IMAD.U32 R5, RZ, RZ, UR50 ;  /* 0x00000032ff057e24 */ /* 0x000fe4000f8e00ff */
[----:B------:R-:W-:Y:S05]  /*8320*/  IMAD.X R0, RZ, RZ, ~UR13, P1 ;  /* 0x8000000dff007e24 */ /* 0x000fea00088e06ff */
[----:B------:R-:W-:Y:S04]  /*8330*/  SHF.R.S64 R2, R2, 0x1f, R0 ;  /* 0x0000001f02027819 */ /* 0x000fe80000001000 */
[----:B---3--:R-:W-:Y:S01]  /*8340*/  IADD3 R184, P1, PT, R2, R184, RZ ;  /* 0x000000b802b87210 */ /* 0x008fe20007f3e0ff */
[----:B------:R-:W-:Y:S03]  /*8350*/  IMAD.U32 R2, RZ, RZ, UR49 ;  /* 0x00000031ff027e24 */ /* 0x000fe6000f8e00ff */
[----:B--2---:R-:W-:Y:S01]  /*8360*/  LEA.HI.X.SX32 R185, R0, R185, 0x1, P1 ;  /* 0x000000b900b97211 */ /* 0x004fe200008f0eff */
[----:B------:R1:W-:Y:S01]  /*8370*/  STL [R1+0xc], R184 ;  /* 0x00000cb801007387 */ /* 0x0003e20000100800 */
[----:B------:R-:W-:Y:S01]  /*8380*/  LOP3.LUT R0, R216, 0x1f8, RZ, 0xc0, !PT ;  /* 0x000001f8d8007812 */ /* 0x000fe200078ec0ff */
[----:B------:R-:W-:Y:S01]  /*8390*/  @!P4 IMAD.MOV.U32 R8, RZ, RZ, R184 ;  /* 0x000000ffff08c224 */ /* 0x000fe200078e00b8 */
[-C--:B------:R-:W-:Y:S01]  /*83a0*/  @!P4 LEA R6, P1, R6, R184.reuse, 0x1 ;  /* 0x000000b80606c211 */ /* 0x080fe200078208ff */
[----:B------:R1:W-:Y:S01]  /*83b0*/  STL [R1+0x8], R185 ;  /* 0x000008b901007387 */ /* 0x0003e20000100800 */
[----:B------:R-:W-:Y:S01]  /*83c0*/  LOP3.LUT R0, R0, 0x38, R215, 0x78, !PT ;  /* 0x0000003800007812 */ /* 0x000fe200078e78d7 */
[--C-:B------:R-:W-:Y:S01]  /*83d0*/  @!P4 IMAD.MOV.U32 R9, RZ, RZ, R185.reuse ;  /* 0x000000ffff09c224 */ /* 0x100fe200078e00b9 */
[-C--:B------:R-:W-:Y:S02]  /*83e0*/  @!P4 LEA.HI.X R7, R4, R185.reuse, R2, 0x1, P1 ;  /* 0x000000b90407c211 */ /* 0x080fe400008f0c02 */
        /* <DEDUP_REMOVED lines=9> */
[----:B--2---:R-:W-:Y:S02]  /*8480*/  @!P2 IMAD.MOV.U32 R8, RZ, RZ, R184 ;  /* 0x000000ffff08a224 */ /* 0x004fe400078e00b8 */
        /* <DEDUP_REMOVED lines=17> */
.L_x_1196:
[----:B-1----:R-:W-:Y:S01]  /*85a0*/  LEA R0, R213, UR4, 0x1 ;  /* 0x00000004d5007c11 */ /* 0x002fe2000f8e08ff */
[----:B------:R-:W-:Y:S01]  /*85b0*/  LDSM.16.M88.4 R32, [R192+0x1c000] ;  /* 0x01c00000c020783b */ /* 0x000fe20000000200 */
[C---:B------:R-:W-:Y:S01]  /*85c0*/  VIADD R180, R192.reuse, 0x8000 ;  /* 0x00008000c0b47836 */ /* 0x040fe20000000000 */
[----:B------:R-:W-:Y:S01]  /*85d0*/  PLOP3.LUT P4, PT, PT, PT, UP0, 0x80, 0x8 ;  /* 0x000000000008781c */ /* 0x000fe20003f8f008 */
[----:B------:R-:W-:Y:S01]  /*85e0*/  VIADD R2, R192, 0x8040 ;  /* 0x00008040c0027836 */ /* 0x000fe20000000000 */
[----:B------:R-:W-:Y:S01]  /*85f0*/  @UP0 UIADD3 UR15, UP1, UPT, UR56, -0x100, URZ ;  /* 0xffffff00380f0890 */ /* 0x000fe2000ff3e0ff */
[----:B------:R-:W1:Y:S01]  /*8600*/  LDSM.16.MT88.4 R16, [R0+0xc000] ;  /* 0x00c000000010783b */ /* 0x000e620000004200 */
[----:B------:R-:W-:Y:S01]  /*8610*/  @P0 VIADD R2, R180, 0xffffffc0 ;  /* 0xffffffc0b4020836 */ /* 0x000fe20000000000 */
[----:B------:R-:W-:Y:S01]  /*8620*/  ULOP3.LUT UR10, UR38, 0x1, URZ, 0xc0, !UPT ;  /* 0x00000001260a7892 */ /* 0x000fe2000f8ec0ff */
[----:B------:R-:W-:Y:S01]  /*8630*/  IMAD.MOV.U32 R197, RZ, RZ, 0x4 ;  /* 0x00000004ffc57424 */ /* 0x000fe200078e00ff */
[----:B------:R-:W-:Y:S01]  /*8640*/  @UP0 UIADD3.X UR14, UPT, UPT, UR57, -0x1, URZ, UP1, !UPT ;  /* 0xffffffff390e0890 */ /* 0x000fe20008ffe4ff */
[----:B------:R-:W2:Y:S01]  /*8650*/  LDSM.16.M88.4 R28, [R192+0x1d000] ;  /* 0x01d00000c01c783b */ /* 0x000ea20000000200 */
[----:B------:R-:W-:Y:S01]  /*8660*/  IMAD.IADD R193, R200, 0x1, R2 ;  /* 0x00000001c8c17824 */ /* 0x000fe200078e0202 */
[----:B------:R-:W-:Y:S01]  /*8670*/  @UP0 UIADD3 UR16, UP1, UPT, UR16, -0x100, URZ ;  /* 0xffffff0010100890 */ /* 0x000fe2000ff3e0ff */
[----:B------:R-:W-:Y:S02]  /*8680*/  IMAD.U32 R222, RZ, RZ, UR48 ;  /* 0x00000030ffde7e24 */ /* 0x000fe4000f8e00ff */
[----:B------:R-:W3:Y:S01]  /*8690*/  LDSM.16.MT88.4 R164, [R0+0x10000] ;  /* 0x0100000000a4783b */ /* 0x000ee20000004200 */
[----:B------:R-:W-:Y:S01]  /*86a0*/  VIADD R251, R251, 0xffffffc0 ;  /* 0xffffffc0fbfb7836 */ /* 0x000fe20000000000 */
[----:B------:R-:W-:Y:S01]  /*86b0*/  @UP0 UIADD3.X UR11, UPT, UPT, UR11, -0x1, URZ, UP1, !UPT ;  /* 0xffffffff0b0b0890 */ /* 0x000fe20008ffe4ff */
[----:B------:R-:W-:Y:S01]  /*86c0*/  LEA R222, P1, R222, R230, 0x2 ;  /* 0x000000e6dede7211 */ /* 0x000fe200078210ff */
[----:B------:R-:W-:Y:S01]  /*86d0*/  UISETP.NE.U32.AND UP1, UPT, UR10, 0x1, UPT ;  /* 0x000000010a00788c */ /* 0x000fe2000bf25070 */
[----:B------:R4:W5:Y:S05]  /*86e0*/  LDL R196, [R1+0x14] ;  /* 0x0000140001c47983 */ /* 0x00096a0000100800 */
[----:B------:R-:W-:Y:S01]  /*86f0*/  LDSM.16.M88.4 R168, [R194+0x1c000] ;  /* 0x01c00000c2a8783b */ /* 0x000fe20000000200 */
[----:B------:R-:W-:Y:S04]  /*8700*/  PLOP3.LUT P2, PT, PT, PT, UP1, 0x80, 0x8 ;  /* 0x000000000008781c */ /* 0x000fe80003f4f018 */
[----:B------:R4:W4:Y:S05]  /*8710*/  LDL R226, [R1+0x38] ;  /* 0x0000380001e27983 */ /* 0x00092a0000100800 */
[----:B------:R-:W3:Y:S05]  /*8720*/  LDSM.16.MT88.4 R172, [R0+0xc800] ;  /* 0x00c8000000ac783b */ /* 0x000eea0000004200 */
[----:B------:R3:W4:Y:S05]  /*8730*/  LDL R227, [R1+0x3c] ;  /* 0x00003c0001e37983 */ /* 0x00072a0000100800 */
[----:B------:R-:W3:Y:S01]  /*8740*/  LDSM.16.M88.4 R176, [R194+0x1d000] ;  /* 0x01d00000c2b0783b */ /* 0x000ee20000000200 */
[-C--:B-1----:R-:W-:Y:S04]  /*8750*/  HMMA.16816.F32.BF16 R4, R32, R16.reuse, RZ ;  /* 0x000000102004723c */ /* 0x082fe800000418ff */
[----:B------:R1:W4:Y:S05]  /*8760*/  LDL R235, [R1+0x44] ;  /* 0x0000440001eb7983 */ /* 0x00032a0000100800 */
[----:B------:R-:W-:Y:S01]  /*8770*/  LDSM.16.MT88.4 R184, [R0+0xd000] ;  /* 0x00d0000000b8783b */ /* 0x000fe20000004200 */
[C---:B--2---:R-:W-:Y:S04]  /*8780*/  HMMA.16816.F32.BF16 R8, R28.reuse, R16, RZ ;  /* 0x000000101c08723c */ /* 0x044fe800000418ff */
[----:B------:R1:W2:Y:S05]  /*8790*/  LDL R234, [R1+0x40] ;  /* 0x0000400001ea7983 */ /* 0x0002aa0000100800 */
[----:B------:R-:W-:Y:S01]  /*87a0*/  LDSM.16.M88.4 R180, [R2+0x14000] ;  /* 0x0140000002b4783b */ /* 0x000fe20000000200 */
[-C--:B------:R-:W-:Y:S04]  /*87b0*/  HMMA.16816.F32.BF16 R12, R28, R18.reuse, RZ ;  /* 0x000000121c0c723c */ /* 0x080fe800000418ff */
[----:B------:R-:W-:Y:S04]  /*87c0*/  LDSM.16.M88.4 R188, [R2+0x15000] ;  /* 0x0150000002bc783b */ /* 0x000fe80000000200 */
[C---:B------:R-:W-:Y:S08]  /*87d0*/  HMMA.16816.F32.BF16 R16, R32.reuse, R18, RZ ;  /* 0x000000122010723c */ /* 0x040ff000000418ff */
        /* <DEDUP_REMOVED lines=13> */
[----:B------:R-:W-:Y:S07]  /*88b0*/  LDSM.16.M88.4 R176, [R193+0x15000] ;  /* 0x01500000c1b0783b */ /* 0x000fee0000000200 */
[----:B------:R-:W-:Y:S01]  /*88c0*/  HMMA.16816.F32.BF16 R32, R168, R166, R32 ;  /* 0x000000a6a820723c */ /* 0x000fe20000041820 */
[----:B------:R-:W-:Y:S05]  /*88d0*/  LDSM.16.MT88.4 R168, [R0+0xd800] ;  /* 0x00d8000000a8783b */ /* 0x000fea0000004200 */
[----:B------:R-:W3:Y:S02]  /*88e0*/  LDSM.16.M88.4 R164, [R193+0x14000] ;  /* 0x01400000c1a4783b */ /* 0x000ee40000000200 */
[-C--:B------:R-:W-:Y:S08]  /*88f0*/  HMMA.16816.F32.BF16 R4, R180, R184.reuse, R4 ;  /* 0x000000b8b404723c */ /* 0x080ff00000041804 */
[C---:B------:R-:W-:Y:S08]  /*8900*/  HMMA.16816.F32.BF16 R8, R188.reuse, R184, R8 ;  /* 0x000000b8bc08723c */ /* 0x040ff00000041808 */
[-C--:B------:R-:W-:Y:S08]  /*8910*/  HMMA.16816.F32.BF16 R12, R188, R186.reuse, R12 ;  /* 0x000000babc0c723c */ /* 0x080ff0000004180c */
[C---:B------:R-:W-:Y:S01]  /*8920*/  HMMA.16816.F32.BF16 R16, R180.reuse, R186, R16 ;  /* 0x000000bab410723c */ /* 0x040fe20000041810 */
[----:B------:R-:W3:Y:S07]  /*8930*/  LDSM.16.MT88.4 R184, [R0+0x11800] ;  /* 0x0118000000b8783b */ /* 0x000eee0000004200 */
[-C--:B-1----:R-:W-:Y:S08]  /*8940*/  HMMA.16816.F32.BF16 R20, R180, R172.reuse, R20 ;  /* 0x000000acb414723c */ /* 0x082ff00000041814 */
[C---:B------:R-:W-:Y:S08]  /*8950*/  HMMA.16816.F32.BF16 R24, R188.reuse, R172, R24 ;  /* 0x000000acbc18723c */ /* 0x040ff00000041818 */
[-C--:B------:R-:W-:Y:S01]  /*8960*/  HMMA.16816.F32.BF16 R28, R188, R174.reuse, R28 ;  /* 0x000000aebc1c723c */ /* 0x080fe2000004181c */
[----:B------:R-:W-:Y:S07]  /*8970*/  LDSM.16.M88.4 R188, [R192+0x1f000] ;  /* 0x01f00000c0bc783b */ /* 0x000fee0000000200 */
        /* <DEDUP_REMOVED lines=8> */
[-C--:B------:R-:W-:Y:S08]  /*8a00*/  HMMA.16816.F32.BF16 R20, R164, R184.reuse, R20 ;  /* 0x000000b8a414723c */ /* 0x080ff00000041814 */
[C---:B------:R-:W-:Y:S08]  /*8a10*/  HMMA.16816.F32.BF16 R24, R176.reuse, R184, R24 ;  /* 0x000000b8b018723c */ /* 0x040ff00000041818 */
[-C--:B------:R-:W-:Y:S01]  /*8a20*/  HMMA.16816.F32.BF16 R28, R176, R186.reuse, R28 ;  /* 0x000000bab01c723c */ /* 0x080fe2000004181c */
[----:B------:R-:W-:Y:S07]  /*8a30*/  LDSM.16.MT88.4 R176, [R0+0xe800] ;  /* 0x00e8000000b0783b */ /* 0x000fee0000004200 */
[----:B------:R-:W-:Y:S01]  /*8a40*/  HMMA.16816.F32.BF16 R32, R164, R186, R32 ;  /* 0x000000baa420723c */ /* 0x000fe20000041820 */
[----:B------:R-:W5:Y:S05]  /*8a50*/  LDSM.16.M88.4 R164, [R194+0x1e000] ;  /* 0x01e00000c2a4783b */ /* 0x000f6a0000000200 */
[----:B------:R-:W4:Y:S02]  /*8a60*/  LDSM.16.M88.4 R184, [R194+0x1f000] ;  /* 0x01f00000c2b8783b */ /* 0x000f240000000200 */
[-C--:B-1----:R-:W-:Y:S08]  /*8a70*/  HMMA.16816.F32.BF16 R4, R172, R180.reuse, R4 ;  /* 0x000000b4ac04723c */ /* 0x082ff00000041804 */
        /* <DEDUP_REMOVED lines=10> */
[----:B------:R3:W2:Y:S02]  /*8b20*/  LDSM.16.M88.4 R168, [R2+0x16000] ;  /* 0x0160000002a8783b */ /* 0x0006a40000000200 */
[-C--:B-----5:R-:W-:Y:S08]  /*8b30*/  HMMA.16816.F32.BF16 R4, R164, R176.reuse, R4 ;  /* 0x000000b0a404723c */ /* 0x0a0ff00000041804 */
[C---:B----4-:R-:W-:Y:S08]  /*8b40*/  HMMA.16816.F32.BF16 R8, R184.reuse, R176, R8 ;  /* 0x000000b0b808723c */ /* 0x050ff00000041808 */
[-C--:B------:R-:W-:Y:S01]  /*8b50*/  HMMA.16816.F32.BF16 R12, R184, R178.reuse, R12 ;  /* 0x000000b2b80c723c */ /* 0x080fe2000004180c */
[----:B---3--:R-:W-:Y:S07]  /*8b60*/  IMAD.U32 R2, RZ, RZ, UR48 ;  /* 0x00000030ff027e24 */ /* 0x008fee000f8e00ff */
[C---:B------:R-:W-:Y:S01]  /*8b70*/  HMMA.16816.F32.BF16 R16, R164.reuse, R178, R16 ;  /* 0x000000b2a410723c */ /* 0x040fe20000041810 */
[----:B------:R-:W3:Y:S03]  /*8b80*/  LDSM.16.MT88.4 R176, [R0+0x13000] ;  /* 0x0130000000b0783b */ /* 0x000ee60000004200 */
[----:B------:R-:W-:Y:S02]  /*8b90*/  LEA.HI.X.SX32 R223, R2, R231, 0x2, P1 ;  /* 0x000000e702df7211 */ /* 0x000fe400008f16ff */
[C---:B------:R-:W-:Y:S02]  /*8ba0*/  LEA R202, P1, R201.reuse, R222, 0x5 ;  /* 0x000000dec9ca7211 */ /* 0x040fe400078228ff */
[-C--:B-1----:R-:W-:Y:S03]  /*8bb0*/  HMMA.16816.F32.BF16 R20, R164, R180.reuse, R20 ;  /* 0x000000b4a414723c */ /* 0x082fe60000041814 */
[C---:B------:R-:W-:Y:S02]  /*8bc0*/  LEA.HI.X.SX32 R203, R201.reuse, R223, 0x5, P1 ;  /* 0x000000dfc9cb7211 */ /* 0x040fe400008f2eff */
[C---:B------:R-:W-:Y:S02]  /*8bd0*/  LEA R198, P1, R201.reuse, R202, 0x5 ;  /* 0x000000cac9c67211 */ /* 0x040fe400078228ff */
[----:B------:R-:W-:Y:S01]  /*8be0*/  @P4 SHF.R.U32.HI R2, RZ, 0x2, R215 ;  /* 0x00000002ff024819 */ /* 0x000fe200000116d7 */
[C---:B------:R-:W-:Y:S04]  /*8bf0*/  HMMA.16816.F32.BF16 R24, R184.reuse, R180, R24 ;  /* 0x000000b4b818723c */ /* 0x040fe80000041818 */
[C---:B------:R-:W-:Y:S04]  /*8c00*/  LEA.HI.X.SX32 R199, R201.reuse, R203, 0x5, P1 ;  /* 0x000000cbc9c77211 */ /* 0x040fe800008f2eff */
[-C--:B------:R-:W-:Y:S08]  /*8c10*/  HMMA.16816.F32.BF16 R28, R184, R182.reuse, R28 ;  /* 0x000000b6b81c723c */ /* 0x080ff0000004181c */
[----:B------:R-:W-:Y:S01]  /*8c20*/  HMMA.16816.F32.BF16 R32, R164, R182, R32 ;  /* 0x000000b6a420723c */ /* 0x000fe20000041820 */
[----:B------:R-:W-:Y:S05]  /*8c30*/  LDSM.16.M88.4 R164, [R193+0x16000] ;  /* 0x01600000c1a4783b */ /* 0x000fea0000000200 */
[----:B------:R-:W-:Y:S02]  /*8c40*/  LDSM.16.M88.4 R180, [R193+0x17000] ;  /* 0x01700000c1b4783b */ /* 0x000fe40000000200 */
[-C--:B--2---:R-:W-:Y:S08]  /*8c50*/  HMMA.16816.F32.BF16 R4, R168, R172.reuse, R4 ;  /* 0x000000aca804723c */ /* 0x084ff00000041804 */
[C---:B------:R-:W-:Y:S08]  /*8c60*/  HMMA.16816.F32.BF16 R8, R188.reuse, R172, R8 ;  /* 0x000000acbc08723c */ /* 0x040ff00000041808 */
[-C--:B------:R-:W-:Y:S08]  /*8c70*/  HMMA.16816.F32.BF16 R12, R188, R174.reuse, R12 ;  /* 0x000000aebc0c723c */ /* 0x080ff0000004180c */
[C---:B------:R-:W-:Y:S01]  /*8c80*/  HMMA.16816.F32.BF16 R16, R168.reuse, R174, R16 ;  /* 0x000000aea810723c */ /* 0x040fe20000041810 */
[----:B------:R-:W1:Y:S07]  /*8c90*/  LDSM.16.MT88.4 R172, [R0+0xf800] ;  /* 0x00f8000000ac783b */ /* 0x000e6e0000004200 */
[-C--:B---3--:R-:W-:Y:S08]  /*8ca0*/  HMMA.16816.F32.BF16 R20, R168, R176.reuse, R20 ;  /* 0x000000b0a814723c */ /* 0x088ff00000041814 */
[C---:B------:R-:W-:Y:S08]  /*8cb0*/  HMMA.16816.F32.BF16 R24, R188.reuse, R176, R24 ;  /* 0x000000b0bc18723c */ /* 0x040ff00000041818 */
[-C--:B------:R-:W-:Y:S03]  /*8cc0*/  HMMA.16816.F32.BF16 R28, R188, R178.reuse, R28 ;  /* 0x000000b2bc1c723c */ /* 0x080fe6000004181c */
[C---:B------:R-:W-:Y:S04]  /*8cd0*/  LEA R188, P1, R201.reuse, R198, 0x5 ;  /* 0x000000c6c9bc7211 */ /* 0x040fe800078228ff */
[C---:B------:R-:W-:Y:S01]  /*8ce0*/  LEA.HI.X.SX32 R189, R201.reuse, R199, 0x5, P1 ;  /* 0x000000c7c9bd7211 */ /* 0x040fe200008f2eff */
        /* <DEDUP_REMOVED lines=15> */
[-C--:B---3--:R-:W-:Y:S02]  /*8de0*/  HMMA.16816.F32.BF16 R20, R164, R168.reuse, R20 ;  /* 0x000000a8a414723c */ /* 0x088fe40000041814 */
[----:B------:R1:W-:Y:S01]  /*8df0*/  @P4 STL [R1+0x14], R196 ;  /* 0x000014c401004387 */ /* 0x0003e20000100800 */
[C---:B------:R-:W-:Y:S01]  /*8e00*/  LEA R186, P1, R201.reuse, R228, 0x5 ;  /* 0x000000e4c9ba7211 */ /* 0x040fe200078228ff */
        /* <DEDUP_REMOVED lines=14> */
[----:B------:R-:W2:Y:S01]  /*8ef0*/  @P4 LDG.E R226, desc[UR34][R164.64+-0x60] ;  /* 0xffffa022a4e24981 */ /* 0x000ea2000c1e1900 */
[----:B------:R-:W-:Y:S01]  /*8f00*/  UISETP.GT.AND UP0, UPT, UR38, UR46, UPT ;  /* 0x0000002e2600728c */ /* 0x000fe2000bf04270 */
[C---:B------:R-:W-:Y:S03]  /*8f10*/  LEA.HI.X.SX32 R181, R201.reuse, R183, 0x5, P1 ;  /* 0x000000b7c9b57211 */ /* 0x040fe600008f2eff */
[----:B------:R-:W3:Y:S01]  /*8f20*/  @P4 LDG.E R227, desc[UR34][R164.64+-0x80] ;  /* 0xffff8022a4e34981 */ /* 0x000ee2000c1e1900 */
[C---:B------:R-:W-:Y:S04]  /*8f30*/  LEA R178, P1, R201.reuse, R180, 0x5 ;  /* 0x000000b4c9b27211 */ /* 0x040fe800078228ff */
[----:B------:R-:W4:Y:S01]  /*8f40*/  @P4 LDG.E R235, desc[UR34][R164.64+-0x100] ;  /* 0xffff0022a4eb4981 */ /* 0x000f22000c1e1900 */
[C---:B------:R-:W-:Y:S02]  /*8f50*/  LEA.HI.X.SX32 R179, R201.reuse, R181, 0x5, P1 ;  /* 0x000000b5c9b37211 */ /* 0x040fe400008f2eff */
[C---:B-1----:R-:W-:Y:S02]  /*8f60*/  LEA R196, P1, R201.reuse, R178, 0x5 ;  /* 0x000000b2c9c47211 */ /* 0x042fe400078228ff */
[----:B------:R-:W5:Y:S02]  /*8f70*/  @P4 LDG.E R234, desc[UR34][R164.64+-0xe0] ;  /* 0xffff2022a4ea4981 */ /* 0x000f64000c1e1900 */
        /* <DEDUP_REMOVED lines=21> */
[----:B--2---:R-:W-:Y:S05]  /*90d0*/  @P4 STL [R1+0x38], R226 ;  /* 0x000038e201004387 */ /* 0x004fea0000100800 */
[----:B---3--:R1:W-:Y:S05]  /*90e0*/  @P4 STL [R1+0x3c], R227 ;  /* 0x00003ce301004387 */ /* 0x0083ea0000100800 */
[----:B----4-:R-:W-:Y:S05]  /*90f0*/  @P4 STL [R1+0x44], R235 ;  /* 0x000044eb01004387 */ /* 0x010fea0000100800 */
[----:B-----5:R-:W-:Y:S01]  /*9100*/  @P4 STL [R1+0x40], R234 ;  /* 0x000040ea01004387 */ /* 0x020fe20000100800 */
[C---:B-1----:R-:W-:Y:S03]  /*9110*/  IMAD.WIDE R226, R201.reuse, -0xc0, R196 ;  /* 0xffffff40c9e27825 */ /* 0x042fe600078e02c4 */
[C---:B------:R-:W-:Y:S02]  /*9120*/  LEA R176, P1, R201.reuse, R226, 0x5 ;  /* 0x000000e2c9b07211 */ /* 0x040fe400078228ff */
[----:B------:R-:W-:Y:S02]  /*9130*/  REDG.E.ADD.F32.FTZ.RN.STRONG.GPU desc[UR34][R226.64+0x100], R21 ;  /* 0x00010015e20079a6 */ /* 0x000fe4000c12f322 */
        /* <DEDUP_REMOVED lines=13> */
[C---:B------:R-:W-:Y:S02]  /*9210*/  LEA.HI.X.SX32 R169, R201.reuse, R171, 0x5, P1 ;  /* 0x000000abc9a97211 */ /* 0x040fe400008f2eff */
[C---:B------:R-:W-:Y:S02]  /*9220*/  LEA R188, P1, R201.reuse, R168, 0x5 ;  /* 0x000000a8c9bc7211 */ /* 0x040fe400078228ff */
[----:B------:R-:W-:Y:S02]  /*9230*/  LDSM.16.MT88.4 R20, [R204+0x2000] ;  /* 0x00200000cc14783b */ /* 0x000fe40000004200 */
[C---:B------:R-:W-:Y:S03]  /*9240*/  LEA.HI.X.SX32 R189, R201.reuse, R169, 0x5, P1 ;  /* 0x000000a9c9bd7211 */ /* 0x040fe600008f2eff */
        /* <DEDUP_REMOVED lines=22> */
[----:B------:R-:W-:Y:S03]  /*93b0*/  LEA.HI.X.SX32 R11, R201, R5, 0x5, P1 ;  /* 0x00000005c90b7211 */ /* 0x000fe600008f2eff */
[----:B------:R-:W-:Y:S05]  /*93c0*/  REDG.E.ADD.F32.FTZ.RN.STRONG.GPU desc[UR34][R4.64+0x180], R30 ;  /* 0x0001801e040079a6 */ /* 0x000fea000c12f322 */
[----:B------:R-:W-:Y:S05]  /*93d0*/  REDG.E.ADD.F32.FTZ.RN.STRONG.GPU desc[UR34][R10.64+0x180], R31 ;  /* 0x0001801f0a0079a6 */ /* 0x000fea000c12f322 */
[----:B------:R-:W-:Y:S05]  /*93e0*/  LDSM.16.MT88.4 R4, [R3+0x1c000] ;  /* 0x01c000000304783b */ /* 0x000fea0000004200 */
[----:B------:R-:W1:Y:S05]  /*93f0*/  LDSM.16.MT88.4 R8, [R204] ;  /* 0x00000000cc08783b */ /* 0x000e6a0000004200 */
[----:B------:R-:W2:Y:S05]  /*9400*/  LDSM.16.MT88.4 R28, [R204+0x800] ;  /* 0x00080000cc1c783b */ /* 0x000eaa0000004200 */
[----:B------:R-:W3:Y:S05]  /*9410*/  LDSM.16.MT88.4 R164, [R3+0x1e800] ;  /* 0x01e8000003a4783b */ /* 0x000eea0000004200 */
[----:B------:R-:W4:Y:S05]  /*9420*/  LDSM.16.MT88.4 R168, [R0+0x800] ;  /* 0x0008000000a8783b */ /* 0x000f2a0000004200 */
[----:B------:R-:W5:Y:S01]  /*9430*/  LDSM.16.MT88.4 R172, [R204+0x2800] ;  /* 0x00280000ccac783b */ /* 0x000f620000004200 */
        /* <DEDUP_REMOVED lines=23> */
[C---:B---3--:R-:W-:Y:S08]  /*95b0*/  HMMA.16816.F32.BF16 R104, R164.reuse, R28, R104 ;  /* 0x0000001ca468723c */ /* 0x048ff00000041868 */
[-C--:B------:R-:W-:Y:S08]  /*95c0*/  HMMA.16816.F32.BF16 R108, R164, R30.reuse, R108 ;  /* 0x0000001ea46c723c */ /* 0x080ff0000004186c */
[C---:B------:R-:W-:Y:S01]  /*95d0*/  HMMA.16816.F32.BF16 R112, R32.reuse, R30, R112 ;  /* 0x0000001e2070723c */ /* 0x040fe20000041870 */
[----:B------:R-:W2:Y:S07]  /*95e0*/  LDSM.16.MT88.4 R28, [R0+0x3000] ;  /* 0x00300000001c783b */ /* 0x000eae0000004200 */
[-C--:B----4-:R-:W-:Y:S08]  /*95f0*/  HMMA.16816.F32.BF16 R116, R32, R168.reuse, R116 ;  /* 0x000000a82074723c */ /* 0x090ff00000041874 */
[C---:B------:R-:W-:Y:S08]  /*9600*/  HMMA.16816.F32.BF16 R120, R164.reuse, R168, R120 ;  /* 0x000000a8a478723c */ /* 0x040ff00000041878 */
[-C--:B------:R-:W-:Y:S08]  /*9610*/  HMMA.16816.F32.BF16 R124, R164, R170.reuse, R124 ;  /* 0x000000aaa47c723c */ /* 0x080ff0000004187c */
[C---:B------:R-:W-:Y:S01]  /*9620*/  HMMA.16816.F32.BF16 R128, R32.reuse, R170, R128 ;  /* 0x000000aa2080723c */ /* 0x040fe20000041880 */
[----:B------:R-:W-:Y:S07]  /*9630*/  LDSM.16.MT88.4 R168, [R3+0x1d800] ;  /* 0x01d8000003a8783b */ /* 0x000fee0000004200 */
[-C--:B-----5:R-:W-:Y:S08]  /*9640*/  HMMA.16816.F32.BF16 R132, R32, R172.reuse, R132 ;  /* 0x000000ac2084723c */ /* 0x0a0ff00000041884 */
        /* <DEDUP_REMOVED lines=9> */
[----:B------:R4:W5:Y:S07]  /*96e0*/  LDSM.16.MT88.4 R8, [R0+0x3800] ;  /* 0x003800000008783b */ /* 0x00096e0000004200 */
        /* <DEDUP_REMOVED lines=34> */
[----:B------:R-:W-:Y:S01]  /*9910*/  HMMA.16816.F32.BF16 R160, R168, R10, R160 ;  /* 0x0000000aa8a0723c */ /* 0x000fe200000418a0 */
[----:B------:R-:W-:Y:S08]  /*9920*/  @!UPT UIADD3 URZ, UPT, UPT, URZ, URZ, URZ ;  /* 0x000000fffffff290 */ /* 0x000ff0000fffe0ff */
[----:B------:R-:W-:Y:S11]  /*9930*/  BRA.U UP0, `(.L_x_1197) ;  /* 0xffffffad00187547 */ /* 0x000ff6000b83ffff */
[----:B------:R-:W1:Y:S01]  /*9940*/  LDCU UR5, c[0x0][0x500] ;  /* 0x0000a000ff0577ac */ /* 0x000e620008000800 */
[C---:B------:R-:W-:Y:S01]  /*9950*/  IMAD.SHL.U32 R234, R215.reuse, 0x10, RZ ;  /* 0x00000010d7ea7824 */ /* 0x040fe200078e00ff */
[----:B------:R-:W-:Y:S01]  /*9960*/  LOP3.LUT R0, R218, 0xc00, RZ, 0xc0, !PT ;  /* 0x00000c00da007812 */ /* 0x000fe200078ec0ff */
[----:B------:R-:W-:Y:S01]  /*9970*/  IMAD.SHL.U32 R235, R215, 0x2, RZ ;  /* 0x00000002d7eb7824 */ /* 0x000fe200078e00ff */
[----:B------:R-:W-:Y:S01]  /*9980*/  F2FP.BF16.F32.PACK_AB R164, R37, R36 ;  /* 0x0000002425a4723e */ /* 0x000fe200000010ff */
[----:B------:R-:W-:Y:S01]  /*9990*/  IMAD.MOV.U32 R37, RZ, RZ, 0x20 ;  /* 0x00000020ff257424 */ /* 0x000fe200078e00ff */
        /* <DEDUP_REMOVED lines=224> */
.L_x_1198:
        /* <DEDUP_REMOVED lines=12> */
.L_x_1199:
[----:B------:R-:W1:Y:S01]  /*a860*/  LDCU.64 UR8, c[0x0][0x5c8] ;  /* 0x0000b900ff0877ac */ /* 0x000e620008000a00 */
[----:B------:R-:W-:-:S04]  /*a870*/  UIADD3 UR5, UPT, UPT, UR40, UR42, URZ ;  /* 0x0000002a28057290 */ /* 0x000fc8000fffe0ff */
[----:B-1----:R-:W-:Y:S02]  /*a880*/  UIMAD.WIDE.U32 UR16, UR5, UR8, URZ ;  /* 0x00000008051072a5 */ /* 0x002fe4000f8e00ff */
[----:B------:R-:W-:-:S04]  /*a890*/  UIMAD UR5, UR5, UR9, URZ ;  /* 0x00000009050572a4 */ /* 0x000fc8000f8e02ff */
[----:B------:R-:W-:-:S06]  /*a8a0*/  UIADD3 UR5, UPT, UPT, UR17, UR5, URZ ;  /* 0x0000000511057290 */ /* 0x000fcc000fffe0ff */
[----:B--2---:R-:W-:-:S07]  /*a8b0*/  MOV R30, UR5 ;  /* 0x00000005001e7c02 */ /* 0x004fce0008000f00 */
.L_x_1200:
        /* <DEDUP_REMOVED lines=57> */
.L_x_1202:
[----:B------:R-:W-:Y:S05]  /*ac50*/  BSYNC.RECONVERGENT B0 ;  /* 0x0000000000007941 */ /* 0x000fea0003800200 */
.L_x_1201:
        /* <DEDUP_REMOVED lines=16> */
.L_x_1204:
[----:B------:R-:W-:Y:S05]  /*ad60*/  BSYNC.RECONVERGENT B0 ;  /* 0x0000000000007941 */ /* 0x000fea0003800200 */
.L_x_1203:
        /* <DEDUP_REMOVED lines=25> */
.L_x_1206:
[----:B------:R-:W-:Y:S05]  /*af00*/  BSYNC.RECONVERGENT B0 ;  /* 0x0000000000007941 */ /* 0x000fea0003800200 */
.L_x_1205:
        /* <DEDUP_REMOVED lines=19> */
.L_x_1208:
[----:B------:R-:W-:Y:S05]  /*b040*/  BSYNC.RECONVERGENT B0 ;  /* 0x0000000000007941 */ /* 0x000fea0003800200 */
.L_x_1207:
        /* <DEDUP_REMOVED lines=22> */
.L_x_1210:
[----:B------:R-:W-:Y:S05]  /*b1b0*/  BSYNC.RECONVERGENT B0 ;  /* 0x0000000000007941 */ /* 0x000fea0003800200 */
.L_x_1209:
        /* <DEDUP_REMOVED lines=16> */
.L_x_1212:
[----:B------:R-:W-:Y:S05]  /*b2c0*/  BSYNC.RECONVERGENT B0 ;  /* 0x0000000000007941 */ /* 0x000fea0003800200 */
.L_x_1211:
        /* <DEDUP_REMOVED lines=16> */
.L_x_1214:
[----:B------:R-:W-:Y:S05]  /*b3d0*/  BSYNC.RECONVERGENT B0 ;  /* 0x0000000000007941 */ /* 0x000fea0003800200 */
.L_x_1213:
        /* <DEDUP_REMOVED lines=15> */
.L_x_1166:
[----:B------:R-:W-:Y:S05]  /*b4d0*/  BSYNC.RECONVERGENT B1 ;  /* 0x0000000000017941 */ /* 0x000fea0003800200 */
.L_x_1136:
        /* <DEDUP_REMOVED lines=11> */
.L_x_1216:
        /* <DEDUP_REMOVED lines=15> */
.L_x_1268:


//--------------------- .text._ZN5flash25flash_bwd_dot_do_o_kernelILb0E23Flash_bwd_kernel_traitsILi128ELi64ELi128ELi8ELi2ELi4ELi2ELb0ELb0EN7cutlass10bfloat16_tE19Flash_kernel_traitsILi128ELi64ELi128ELi8ES3_EEEEvNS_16Flash_bwd_paramsE --------------------------
	.section	.text._ZN5flash25flash_bwd_dot_do_o_kernelILb0E23Flash_bwd_kernel_traitsILi128ELi64ELi128ELi8ELi2ELi4ELi2ELb0ELb0EN7cutlass10bfloat16_tE19Flash_kernel_traitsILi128ELi64ELi128ELi8ES3_EEEEvNS_16Flash_bwd_paramsE,"ax",@progbits
	.align	128
        .global         _ZN5flash25flash_bwd_dot_do_o_kernelILb0E23Flash_bwd_kernel_traitsILi128ELi64ELi128ELi8ELi2ELi4ELi2ELb0ELb0EN7cutlass10bfloat16_tE19Flash_kernel_traitsILi128ELi64ELi128ELi8ES3_EEEEvNS_16Flash_bwd_paramsE
        .type           _ZN5flash25flash_bwd_dot_do_o_kernelILb0E23Flash_bwd_kernel_traitsILi128ELi64ELi128ELi8ELi2ELi4ELi2ELb0ELb0EN7cutlass10bfloat16_tE19Flash_kernel_traitsILi128ELi64ELi128ELi8ES3_EEEEvNS_16Flash_bwd_paramsE,@function
        .size           _ZN5flash25flash_bwd_dot_do_o_kernelILb0E23Flash_bwd_kernel_traitsILi128ELi64ELi128ELi8ELi2ELi4ELi2ELb0ELb0EN7cutlass10bfloat16_tE19Flash_kernel_traitsILi128ELi64ELi128ELi8ES3_EEEEvNS_16Flash_bwd_paramsE,(.L_x_1269 - _ZN5flash25flash_bwd_dot_do_o_kernelILb0E23Flash_bwd_kernel_traitsILi128ELi64ELi128ELi8ELi2ELi4ELi2ELb0ELb0EN7cutlass10bfloat16_tE19Flash_kernel_traitsILi128ELi64ELi128ELi8ES3_EEEEvNS_16Flash_bwd_paramsE)
        .other          _ZN5flash25flash_bwd_dot_do_o_kernelILb0E23Flash_bwd_kernel_traitsILi128ELi64ELi128ELi8ELi2ELi4ELi2ELb0ELb0EN7cutlass10bfloat16_tE19Flash_kernel_traitsILi128ELi64ELi128ELi8ES3_EEEEvNS_16Flash_bwd_paramsE,@"STO_CUDA_ENTRY STV_DEFAULT"
_ZN5flash25flash_bwd_dot_do_o_kernelILb0E23Flash_bwd_kernel_traitsILi128ELi64ELi128ELi8ELi2ELi4ELi2ELb0ELb0EN7cutlass10bfloat16_tE19Flash_kernel_traitsILi128ELi64ELi128ELi8ES3_EEEEvNS_16Flash_bwd_paramsE:
.text._ZN5flash25flash_bwd_dot_do_o_kernelILb0E23Flash_bwd_kernel_traitsILi128ELi64ELi128ELi8ELi2ELi4ELi2ELb0ELb0EN7cutlass10bfloat16_tE19Flash_kernel_traitsILi128ELi64ELi128ELi8ES3_EEEEvNS_16Flash_bwd_paramsE:
        /* <DEDUP_REMOVED lines=51> */
.L_x_1217:
[----:B------:R-:W0:Y:S08]  /*0330*/  LDC R0, c[0x0][0x3e0] ;  /* 0x0000f800ff007b82 */ /* 0x000e300000000800 */
[----:B------:R-:W1:Y:S01]  /*0340*/  LDC R6, c[0x0][0x444] ;  /* 0x00011100ff067b82 */ /* 0x000e620000000800 */
[----:B0-----:R-:W-:-:S04]  /*0350*/  IMAD R5, R11, R0, UR5 ;  /* 0x000000050b057e24 */ /* 0x001fc8000f8e0200 */
[----:B-1----:R-:W-:-:S07]  /*0360*/  IMAD R5, R5, R6, RZ ;  /* 0x0000000605057224 */ /* 0x002fce00078e02ff */
.L_x_1218:
        /* <DEDUP_REMOVED lines=48> */
.L_x_1220:
[----:B------:R-:W-:Y:S05]  /*0670*/  BSYNC.RECONVERGENT B0 ;  /* 0x0000000000007941 */ /* 0x000fea0003800200 */
.L_x_1219:
        /* <DEDUP_REMOVED lines=19> */
.L_x_1222:
[----:B------:R-:W-:Y:S05]  /*07b0*/  BSYNC.RECONVERGENT B0 ;  /* 0x0000000000007941 */ /* 0x000fea0003800200 */
.L_x_1221:
        /* <DEDUP_REMOVED lines=17> */
.L_x_1224:
[----:B------:R-:W-:Y:S05]  /*08d0*/  BSYNC.RECONVERGENT B0 ;  /* 0x0000000000007941 */ /* 0x000fea0003800200 */
.L_x_1223:
        /* <DEDUP_REMOVED lines=21> */
.L_x_1226:
[----:B------:R-:W-:Y:S05]  /*0a30*/  BSYNC.RECONVERGENT B0 ;  /* 0x0000000000007941 */ /* 0x000fea0003800200 */
.L_x_1225:
        /* <DEDUP_REMOVED lines=125> */
.L_x_1227:
        /* <DEDUP_REMOVED lines=15> */
.L_x_1269:


//--------------------- .text._ZN5flash25flash_bwd_dot_do_o_kernelILb1E23Flash_bwd_kernel_traitsILi128ELi64ELi128ELi8ELi2ELi4ELi2ELb0ELb0EN7cutlass10bfloat16_tE19Flash_kernel_traitsILi128ELi64ELi128ELi8ES3_EEEEvNS_16Flash_bwd_paramsE --------------------------
	.section	.text._ZN5flash25flash_bwd_dot_do_o_kernelILb1E23Flash_bwd_kernel_traitsILi128ELi64ELi128ELi8ELi2ELi4ELi2ELb0ELb0EN7cutlass10bfloat16_tE19Flash_kernel_traitsILi128ELi64ELi128ELi8ES3_EEEEvNS_16Flash_bwd_paramsE,"ax",@progbits
	.align	128
        .global         _ZN5flash25flash_bwd_dot_do_o_kernelILb1E23Flash_bwd_kernel_traitsILi128ELi64ELi128ELi8ELi2ELi4ELi2ELb0ELb0EN7cutlass10bfloat16_tE19Flash_kernel_traitsILi128ELi64ELi128ELi8ES3_EEEEvNS_16Flash_bwd_paramsE
        .type           _ZN5flash25flash_bwd_dot_do_o_kernelILb1E23Flash_bwd_kernel_traitsILi128ELi64ELi128ELi8ELi2ELi4ELi2ELb0ELb0EN7cutlass10bfloat16_tE19Flash_kernel_traitsILi128ELi64ELi128ELi8ES3_EEEEvNS_16Flash_bwd_paramsE,@function
        .size           _ZN5flash25flash_bwd_dot_do_o_kernelILb1E23Flash_bwd_kernel_traitsILi128ELi64ELi128ELi8ELi2ELi4ELi2ELb0ELb0EN7cutlass10bfloat16_tE19Flash_kernel_traitsILi128ELi64ELi128ELi8ES3_EEEEvNS_16Flash_bwd_paramsE,(.L_x_1270 - _ZN5flash25flash_bwd_dot_do_o_kernelILb1E23Flash_bwd_kernel_traitsILi128ELi64ELi128ELi8ELi2ELi4ELi2ELb0ELb0EN7cutlass10bfloat16_tE19Flash_kernel_traitsILi128ELi64ELi128ELi8ES3_EEEEvNS_16Flash_bwd_paramsE)
        .other          _ZN5flash25flash_bwd_dot_do_o_kernelILb1E23Flash_bwd_kernel_traitsILi128ELi64ELi128ELi8ELi2ELi4ELi2ELb0ELb0EN7cutlass10bfloat16_tE19Flash_kernel_traitsILi128ELi64ELi128ELi8ES3_EEEEvNS_16Flash_bwd_paramsE,@"STO_CUDA_ENTRY STV_DEFAULT"
_ZN5flash25flash_bwd_dot_do_o_kernelILb1E23Flash_bwd_kernel_traitsILi128ELi64ELi128ELi8ELi2ELi4ELi2ELb0ELb0EN7cutlass10bfloat16_tE19Flash_kernel_traitsILi128ELi64ELi128ELi8ES3_EEEEvNS_16Flash_bwd_paramsE:
.text._ZN5flash25flash_bwd_dot_do_o_kernelILb1E23Flash_bwd_kernel_traitsILi128ELi64ELi128ELi8ELi2ELi4ELi2ELb0ELb0EN7cutlass10bfloat16_tE19Flash_kernel_traitsILi128ELi64ELi128ELi8ES3_EEEEvNS_16Flash_bwd_paramsE:
        /* <DEDUP_REMOVED lines=59> */
.L_x_1228:
[----:B------:R-:W-:-:S04]  /*03b0*/  IMAD.WIDE.U32 R8, R2, R5, RZ ;  /* 0x0000000502087225 */ /* 0x000fc800078e00ff */
[----:B------:R-:W-:Y:S01]  /*03c0*/  IMAD R13, R3, R5, RZ ;  /* 0x00000005030d7224 */ /* 0x000fe200078e02ff */
[----:B------:R-:W-:-:S03]  /*03d0*/  MOV R11, R8 ;  /* 0x00000008000b7202 */ /* 0x000fc60000000f00 */
[----:B------:R-:W-:-:S07]  /*03e0*/  IMAD.IADD R13, R9, 0x1, R13 ;  /* 0x00000001090d7824 */ /* 0x000fce00078e020d */
.L_x_1229:
        /* <DEDUP_REMOVED lines=21> */
.L_x_1230:
[----:B------:R-:W0:Y:S01]  /*0540*/  LDC R39, c[0x0][0x444] ;  /* 0x00011100ff277b82 */ /* 0x000e220000000800 */
[----:B------:R-:W-:-:S04]  /*0550*/  IMAD R12, R12, R38, R23 ;  /* 0x000000260c0c7224 */ /* 0x000fc800078e0217 */
[----:B0-----:R-:W-:-:S07]  /*0560*/  IMAD R39, R12, R39, RZ ;  /* 0x000000270c277224 */ /* 0x001fce00078e02ff */
.L_x_1231:
        /* <DEDUP_REMOVED lines=50> */
.L_x_1233:
[----:B------:R-:W-:Y:S05]  /*0890*/  BSYNC.RECONVERGENT B0 ;  /* 0x0000000000007941 */ /* 0x000fea0003800200 */
.L_x_1232:
        /* <DEDUP_REMOVED lines=19> */
.L_x_1235:
[----:B------:R-:W-:Y:S05]  /*09d0*/  BSYNC.RECONVERGENT B0 ;  /* 0x0000000000007941 */ /* 0x000fea0003800200 */
.L_x_1234:
        /* <DEDUP_REMOVED lines=24> */
.L_x_1237:
[----:B------:R-:W-:Y:S05]  /*0b60*/  BSYNC.RECONVERGENT B0 ;  /* 0x0000000000007941 */ /* 0x000fea0003800200 */
.L_x_1236:
        /* <DEDUP_REMOVED lines=22> */
.L_x_1239:
[----:B------:R-:W-:Y:S05]  /*0cd0*/  BSYNC.RECONVERGENT B0 ;  /* 0x0000000000007941 */ /* 0x000fea0003800200 */
.L_x_1238:
        /* <DEDUP_REMOVED lines=142> */
.L_x_1240:
        /* <DEDUP_REMOVED lines=12> */
.L_x_1270:


//--------------------- .nv.shared._ZN5flash44flash_bwd_dq_dk_dv_loop_seqk_parallel_kernelI23Flash_bwd_kernel_traitsILi128ELi64ELi64ELi8ELi4ELi2ELi2ELb1ELb0EN7cutlass10bfloat16_tE19Flash_kernel_traitsILi128ELi64ELi64ELi8ES3_EELb0ELb1ELb0ELb0ELb0ELb0ELb0EEEvNS_16Flash_bwd_paramsE --------------------------
	.section	.nv.shared._ZN5flash44flash_bwd_dq_dk_dv_loop_seqk_parallel_kernelI23Flash_bwd_kernel_traitsILi128ELi64ELi64ELi8ELi4ELi2ELi2ELb1ELb0EN7cutlass10bfloat16_tE19Flash_kernel_traitsILi128ELi64ELi64ELi8ES3_EELb0ELb1ELb0ELb0ELb0ELb0ELb0EEEvNS_16Flash_bwd_paramsE,"aw",@nobits
	.sectionflags	@""
	.align	16
	.zero		1024


//--------------------- .nv.shared.reserved.0     --------------------------
	.section	.nv.shared.reserved.0,"aw",@nobits
	.weak		__nv_reservedSMEM_offset_0_alias
	.size		__nv_reservedSMEM_offset_0_alias, 0, 64
	.other		__nv_reservedSMEM_offset_0_alias,@"STO_CUDA_RESERVED_SHARED STV_DEFAULT"
__nv_reservedSMEM_offset_0_alias:
	.zero		0
	.zero		64


//--------------------- .nv.global                --------------------------
	.section	.nv.global,"aw",@nobits
.nv.global:
	.type		_ZN73_INTERNAL_b970be25_37_flash_bwd_hdim128_bf16_causal_sm80_cu_21e1f8cb_31424cute1_E,@object
	.size		_ZN73_INTERNAL_b970be25_37_flash_bwd_hdim128_bf16_causal_sm80_cu_21e1f8cb_31424cute1_E,(_ZN73_INTERNAL_b970be25_37_flash_bwd_hdim128_bf16_causal_sm80_cu_21e1f8cb_31424cuda3std3__45__cpo6cbeginE - _ZN73_INTERNAL_b970be25_37_flash_bwd_hdim128_bf16_causal_sm80_cu_21e1f8cb_31424cute1_E)
_ZN73_INTERNAL_b970be25_37_flash_bwd_hdim128_bf16_causal_sm80_cu_21e1f8cb_31424cute1_E:
	.zero		1
	.type		_ZN73_INTERNAL_b970be25_37_flash_bwd_hdim128_bf16_causal_sm80_cu_21e1f8cb_31424cuda3std3__45__cpo6cbeginE,@object
	.size		_ZN73_INTERNAL_b970be25_37_flash_bwd_hdim128_bf16_causal_sm80_cu_21e1f8cb_31424cuda3std3__45__cpo6cbeginE,(_ZN73_INTERNAL_b970be25_37_flash_bwd_hdim128_bf16_causal_sm80_cu_21e1f8cb_31424cuda3std3__48in_placeE - _ZN73_INTERNAL_b970be25_37_flash_bwd_hdim128_bf16_causal_sm80_cu_21e1f8cb_31424cuda3std3__45__cpo6cbeginE)
_ZN73_INTERNAL_b970be25_37_flash_bwd_hdim128_bf16_causal_sm80_cu_21e1f8cb_31424cuda3std3__45__cpo6cbeginE:
	.zero		1
	.type		_ZN73_INTERNAL_b970be25_37_flash_bwd_hdim128_bf16_causal_sm80_cu_21e1f8cb_31424cuda3std3__48in_placeE,@object
	.size		_ZN73_INTERNAL_b970be25_37_flash_bwd_hdim128_bf16_causal_sm80_cu_21e1f8cb_31424cuda3std3__48in_placeE,(_ZN73_INTERNAL_b970be25_37_flash_bwd_hdim128_bf16_causal_sm80_cu_21e1f8cb_31424cuda3std6ranges3__45__cpo9iter_moveE - _ZN73_INTERNAL_b970be25_37_flash_bwd_hdim128_bf16_causal_sm80_cu_21e1f8cb_31424cuda3std3__48in_placeE)
_ZN73_INTERNAL_b970be25_37_flash_bwd_hdim128_bf16_causal_sm80_cu_21e1f8cb_31424cuda3std3__48in_placeE:
	.zero		1
	.type		_ZN73_INTERNAL_b970be25_37_flash_bwd_hdim128_bf16_causal_sm80_cu_21e1f8cb_31424cuda3std6ranges3__45__cpo9iter_moveE,@object
	.size		_ZN73_INTERNAL_b970be25_37_flash_bwd_hdim128_bf16_causal_sm80_cu_21e1f8cb_31424cuda3std6ranges3__45__cpo9iter_moveE,(_ZN73_INTERNAL_b970be25_37_flash_bwd_hdim128_bf16_causal_sm80_cu_21e1f8cb_31424cuda3std3__45__cpo5beginE - _ZN73_INTERNAL_b970be25_37_flash_bwd_hdim128_bf16_causal_sm80_cu_21e1f8cb_31424cuda3std6ranges3__45__cpo9iter_moveE)
_ZN73_INTERNAL_b970be25_37_flash_bwd_hdim128_bf16_causal_sm80_cu_21e1f8cb_31424cuda3std6ranges3__45__cpo9iter_moveE:
	.zero		1
	.type		_ZN73_INTERNAL_b970be25_37_flash_bwd_hdim128_bf16_causal_sm80_cu_21e1f8cb_31424cuda3std3__45__cpo5beginE,@object
	.size		_ZN73_INTERNAL_b970be25_37_flash_bwd_hdim128_bf16_causal_sm80_cu_21e1f8cb_31424cuda3std3__45__cpo5beginE,(_ZN73_INTERNAL_b970be25_37_flash_bwd_hdim128_bf16_causal_sm80_cu_21e1f8cb_31424cuda3std3__475_GLOBAL__N__b970be25_37_flash_bwd_hdim128_bf16_causal_sm80_cu_21e1f8cb_31426ignoreE - _ZN73_INTERNAL_b970be25_37_flash_bwd_hdim128_bf16_causal_sm80_cu_21e1f8cb_31424cuda3std3__45__cpo5beginE)
_ZN73_INTERNAL_b970be25_37_flash_bwd_hdim128_bf16_causal_sm80_cu_21e1f8cb_31424cuda3std3__45__cpo5beginE:
	.zero		1
	.type		_ZN73_INTERNAL_b970be25_37_flash_bwd_hdim128_bf16_causal_sm80_cu_21e1f8cb_31424cuda3std3__475_GLOBAL__N__b970be25_37_flash_bwd_hdim128_bf16_causal_sm80_cu_21e1f8cb_31426ignoreE,@object
	.size		_ZN73_INTERNAL_b970be25_37_flash_bwd_hdim128_bf16_causal_sm80_cu_21e1f8cb_31424cuda3std3__475_GLOBAL__N__b970be25_37_flash_bwd_hdim128_bf16_causal_sm80_cu_21e1f8cb_31426ignoreE,(_ZN73_INTERNAL_b970be25_37_flash_bwd_hdim128_bf16_causal_sm80_cu_21e1f8cb_31424cute7productE - _ZN73_INTERNAL_b970be25_37_flash_bwd_hdim128_bf16_causal_sm80_cu_21e1f8cb_31424cuda3std3__475_GLOBAL__N__b970be25_37_flash_bwd_hdim128_bf16_causal_sm80_cu_21e1f8cb_31426ignoreE)
_ZN73_INTERNAL_b970be25_37_flash_bwd_hdim128_bf16_causal_sm80_cu_21e1f8cb_31424cuda3std3__475_GLOBAL__N__b970be25_37_flash_bwd_hdim128_bf16_causal_sm80_cu_21e1f8cb_31426ignoreE:
	.zero		1
	.type		_ZN73_INTERNAL_b970be25_37_flash_bwd_hdim128_bf16_causal_sm80_cu_21e1f8cb_31424cute7productE,@object
	.size		_ZN73_INTERNAL_b970be25_37_flash_bwd_hdim128_bf16_causal_sm80_cu_21e1f8cb_31424cute7productE,(_ZN73_INTERNAL_b970be25_37_flash_bwd_hdim128_bf16_causal_sm80_cu_21e1f8cb_31424cuda3std3__45__cpo3endE - _ZN73_INTERNAL_b970be25_37_flash_bwd_hdim128_bf16_causal_sm80_cu_21e1f8cb_31424cute7productE)
_ZN73_INTERNAL_b970be25_37_flash_bwd_hdim128_bf16_causal_sm80_cu_21e1f8cb_31424cute7productE:
	.zero		1
	.type		_ZN73_INTERNAL_b970be25_37_flash_bwd_hdim128_bf16_causal_sm80_cu_21e1f8cb_31424cuda3std3__45__cpo3endE,@object
	.size		_ZN73_INTERNAL_b970be25_37_flash_bwd_hdim128_bf16_causal_sm80_cu_21e1f8cb_31424cuda3std3__45__cpo3endE,(_ZN73_INTERNAL_b970be25_37_flash_bwd_hdim128_bf16_causal_sm80_cu_21e1f8cb_31424cuda3std3__419piecewise_constructE - _ZN73_INTERNAL_b970be25_37_flash_bwd_hdim128_bf16_causal_sm80_cu_21e1f8cb_31424cuda3std3__45__cpo3endE)
_ZN73_INTERNAL_b970be25_37_flash_bwd_hdim128_bf16_causal_sm80_cu_21e1f8cb_31424cuda3std3__45__cpo3endE:
	.zero		1
	.type		_ZN73_INTERNAL_b970be25_37_flash_bwd_hdim128_bf16_causal_sm80_cu_21e1f8cb_31424cuda3std3__419piecewise_constructE,@object
	.size		_ZN73_INTERNAL_b970be25_37_flash_bwd_hdim128_bf16_causal_sm80_cu_21e1f8cb_31424cuda3std3__419piecewise_constructE,(_ZN73_INTERNAL_b970be25_37_flash_bwd_hdim128_bf16_causal_sm80_cu_21e1f8cb_31424cuda3std3__45__cpo4cendE - _ZN73_INTERNAL_b970be25_37_flash_bwd_hdim128_bf16_causal_sm80_cu_21e1f8cb_31424cuda3std3__419piecewise_constructE)
_ZN73_INTERNAL_b970be25_37_flash_bwd_hdim128_bf16_causal_sm80_cu_21e1f8cb_31424cuda3std3__419piecewise_constructE:
	.zero		1
	.type		_ZN73_INTERNAL_b970be25_37_flash_bwd_hdim128_bf16_causal_sm80_cu_21e1f8cb_31424cuda3std3__45__cpo4cendE,@object
	.size		_ZN73_INTERNAL_b970be25_37_flash_bwd_hdim128_bf16_causal_sm80_cu_21e1f8cb_31424cuda3std3__45__cpo4cendE,(_ZN73_INTERNAL_b970be25_37_flash_bwd_hdim128_bf16_causal_sm80_cu_21e1f8cb_31424cuda3std6ranges3__45__cpo4swapE - _ZN73_INTERNAL_b970be25_37_flash_bwd_hdim128_bf16_causal_sm80_cu_21e1f8cb_31424cuda3std3__45__cpo4cendE)
_ZN73_INTERNAL_b970be25_37_flash_bwd_hdim128_bf16_causal_sm80_cu_21e1f8cb_31424cuda3std3__45__cpo4cendE:
	.zero		1
	.type		_ZN73_INTERNAL_b970be25_37_flash_bwd_hdim128_bf16_causal_sm80_cu_21e1f8cb_31424cuda3std6ranges3__45__cpo4swapE,@object
	.size		_ZN73_INTERNAL_b970be25_37_flash_bwd_hdim128_bf16_causal_sm80_cu_21e1f8cb_31424cuda3std6ranges3__45__cpo4swapE,(.L_7 - _ZN73_INTERNAL_b970be25_37_flash_bwd_hdim128_bf16_causal_sm80_cu_21e1f8cb_31424cuda3std6ranges3__45__cpo4swapE)
_ZN73_INTERNAL_b970be25_37_flash_bwd_hdim128_bf16_causal_sm80_cu_21e1f8cb_31424cuda3std6ranges3__45__cpo4swapE:
	.zero		1
.L_7:


//--------------------- .nv.shared._ZN5flash44flash_bwd_dq_dk_dv_loop_seqk_parallel_kernelI23Flash_bwd_kernel_traitsILi128ELi64ELi64ELi8ELi4ELi2ELi2ELb1ELb0EN7cutlass10bfloat16_tE19Flash_kernel_traitsILi128ELi64ELi64ELi8ES3_EELb0ELb1ELb0ELb0ELb1ELb1ELb0EEEvNS_16Flash_bwd_paramsE --------------------------
	.section	.nv.shared._ZN5flash44flash_bwd_dq_dk_dv_loop_seqk_parallel_kernelI23Flash_bwd_kernel_traitsILi128ELi64ELi64ELi8ELi4ELi2ELi2ELb1ELb0EN7cutlass10bfloat16_tE19Flash_kernel_traitsILi128ELi64ELi64ELi8ES3_EELb0ELb1ELb0ELb0ELb1ELb1ELb0EEEvNS_16Flash_bwd_paramsE,"aw",@nobits
	.sectionflags	@""
	.align	16
	.zero		1024


//--------------------- .nv.shared._ZN5flash44flash_bwd_dq_dk_dv_loop_seqk_parallel_kernelI23Flash_bwd_kernel_traitsILi128ELi64ELi64ELi8ELi4ELi2ELi2ELb1ELb0EN7cutlass10bfloat16_tE19Flash_kernel_traitsILi128ELi64ELi64ELi8ES3_EELb0ELb1ELb0ELb0ELb0ELb1ELb0EEEvNS_16Flash_bwd_paramsE --------------------------
	.section	.nv.shared._ZN5flash44flash_bwd_dq_dk_dv_loop_seqk_parallel_kernelI23Flash_bwd_kernel_traitsILi128ELi64ELi64ELi8ELi4ELi2ELi2ELb1ELb0EN7cutlass10bfloat16_tE19Flash_kernel_traitsILi128ELi64ELi64ELi8ES3_EELb0ELb1ELb0ELb0ELb0ELb1ELb0EEEvNS_16Flash_bwd_paramsE,"aw",@nobits
	.sectionflags	@""
	.align	16
	.zero		1024


//--------------------- .nv.shared._ZN5flash44flash_bwd_dq_dk_dv_loop_seqk_parallel_kernelI23Flash_bwd_kernel_traitsILi128ELi64ELi64ELi8ELi4ELi2ELi2ELb1ELb0EN7cutlass10bfloat16_tE19Flash_kernel_traitsILi128ELi64ELi64ELi8ES3_EELb0ELb1ELb0ELb1ELb0ELb0ELb0EEEvNS_16Flash_bwd_paramsE --------------------------
	.section	.nv.shared._ZN5flash44flash_bwd_dq_dk_dv_loop_seqk_parallel_kernelI23Flash_bwd_kernel_traitsILi128ELi64ELi64ELi8ELi4ELi2ELi2ELb1ELb0EN7cutlass10bfloat16_tE19Flash_kernel_traitsILi128ELi64ELi64ELi8ES3_EELb0ELb1ELb0ELb1ELb0ELb0ELb0EEEvNS_16Flash_bwd_paramsE,"aw",@nobits
	.sectionflags	@""
	.align	16
	.zero		1024


//--------------------- .nv.shared._ZN5flash44flash_bwd_dq_dk_dv_loop_seqk_parallel_kernelI23Flash_bwd_kernel_traitsILi128ELi64ELi128ELi8ELi2ELi4ELi2ELb0ELb0EN7cutlass10bfloat16_tE19Flash_kernel_traitsILi128ELi64ELi128ELi8ES3_EELb0ELb1ELb0ELb0ELb0ELb0ELb0EEEvNS_16Flash_bwd_paramsE --------------------------
	.section	.nv.shared._ZN5flash44flash_bwd_dq_dk_dv_loop_seqk_parallel_kernelI23Flash_bwd_kernel_traitsILi128ELi64ELi128ELi8ELi2ELi4ELi2ELb0ELb0EN7cutlass10bfloat16_tE19Flash_kernel_traitsILi128ELi64ELi128ELi8ES3_EELb0ELb1ELb0ELb0ELb0ELb0ELb0EEEvNS_16Flash_bwd_paramsE,"aw",@nobits
	.sectionflags	@""
	.align	16
	.zero		1024


//--------------------- .nv.shared._ZN5flash44flash_bwd_dq_dk_dv_loop_seqk_parallel_kernelI23Flash_bwd_kernel_traitsILi128ELi64ELi128ELi8ELi2ELi4ELi2ELb0ELb0EN7cutlass10bfloat16_tE19Flash_kernel_traitsILi128ELi64ELi128ELi8ES3_EELb0ELb1ELb0ELb0ELb1ELb1ELb0EEEvNS_16Flash_bwd_paramsE --------------------------
	.section	.nv.shared._ZN5flash44flash_bwd_dq_dk_dv_loop_seqk_parallel_kernelI23Flash_bwd_kernel_traitsILi128ELi64ELi128ELi8ELi2ELi4ELi2ELb0ELb0EN7cutlass10bfloat16_tE19Flash_kernel_traitsILi128ELi64ELi128ELi8ES3_EELb0ELb1ELb0ELb0ELb1ELb1ELb0EEEvNS_16Flash_bwd_paramsE,"aw",@nobits
	.sectionflags	@""
	.align	16
	.zero		1024


//--------------------- .nv.shared._ZN5flash44flash_bwd_dq_dk_dv_loop_seqk_parallel_kernelI23Flash_bwd_kernel_traitsILi128ELi64ELi128ELi8ELi2ELi4ELi2ELb0ELb0EN7cutlass10bfloat16_tE19Flash_kernel_traitsILi128ELi64ELi128ELi8ES3_EELb0ELb1ELb0ELb0ELb0ELb1ELb0EEEvNS_16Flash_bwd_paramsE --------------------------
	.section	.nv.shared._ZN5flash44flash_bwd_dq_dk_dv_loop_seqk_parallel_kernelI23Flash_bwd_kernel_traitsILi128ELi64ELi128ELi8ELi2ELi4ELi2ELb0ELb0EN7cutlass10bfloat16_tE19Flash_kernel_traitsILi128ELi64ELi128ELi8ES3_EELb0ELb1ELb0ELb0ELb0ELb1ELb0EEEvNS_16Flash_bwd_paramsE,"aw",@nobits
	.sectionflags	@""
	.align	16
	.zero		1024


//--------------------- .nv.shared._ZN5flash44flash_bwd_dq_dk_dv_loop_seqk_parallel_kernelI23Flash_bwd_kernel_traitsILi128ELi64ELi128ELi8ELi2ELi4ELi2ELb0ELb0EN7cutlass10bfloat16_tE19Flash_kernel_traitsILi128ELi64ELi128ELi8ES3_EELb0ELb1ELb0ELb1ELb0ELb0ELb0EEEvNS_16Flash_bwd_paramsE --------------------------
	.section	.nv.shared._ZN5flash44flash_bwd_dq_dk_dv_loop_seqk_parallel_kernelI23Flash_bwd_kernel_traitsILi128ELi64ELi128ELi8ELi2ELi4ELi2ELb0ELb0EN7cutlass10bfloat16_tE19Flash_kernel_traitsILi128ELi64ELi128ELi8ES3_EELb0ELb1ELb0ELb1ELb0ELb0ELb0EEEvNS_16Flash_bwd_paramsE,"aw",@nobits
	.sectionflags	@""
	.align	16
	.zero		1024


//--------------------- .nv.shared._ZN5flash27flash_bwd_convert_dq_kernelI23Flash_bwd_kernel_traitsILi128ELi64ELi64ELi8ELi4ELi2ELi2ELb1ELb0EN7cutlass10bfloat16_tE19Flash_kernel_traitsILi128ELi64ELi64ELi8ES3_EEEEvNS_16Flash_bwd_paramsEi --------------------------
	.section	.nv.shared._ZN5flash27flash_bwd_convert_dq_kernelI23Flash_bwd_kernel_traitsILi128ELi64ELi64ELi8ELi4ELi2ELi2ELb1ELb0EN7cutlass10bfloat16_tE19Flash_kernel_traitsILi128ELi64ELi64ELi8ES3_EEEEvNS_16Flash_bwd_paramsEi,"aw",@nobits
	.sectionflags	@""
	.align	16
	.zero		1024


//--------------------- .nv.shared._ZN5flash44flash_bwd_dq_dk_dv_loop_seqk_parallel_kernelI23Flash_bwd_kernel_traitsILi128ELi64ELi64ELi8ELi4ELi2ELi2ELb1ELb0EN7cutlass10bfloat16_tE19Flash_kernel_traitsILi128ELi64ELi64ELi8ES3_EELb1ELb1ELb0ELb0ELb0ELb0ELb0EEEvNS_16Flash_bwd_paramsE --------------------------
	.section	.nv.shared._ZN5flash44flash_bwd_dq_dk_dv_loop_seqk_parallel_kernelI23Flash_bwd_kernel_traitsILi128ELi64ELi64ELi8ELi4ELi2ELi2ELb1ELb0EN7cutlass10bfloat16_tE19Flash_kernel_traitsILi128ELi64ELi64ELi8ES3_EELb1ELb1ELb0ELb0ELb0ELb0ELb0EEEvNS_16Flash_bwd_paramsE,"aw",@nobits
	.sectionflags	@""
	.align	16
	.zero		1024


//--------------------- .nv.shared._ZN5flash44flash_bwd_dq_dk_dv_loop_seqk_parallel_kernelI23Flash_bwd_kernel_traitsILi128ELi64ELi64ELi8ELi4ELi2ELi2ELb1ELb0EN7cutlass10bfloat16_tE19Flash_kernel_traitsILi128ELi64ELi64ELi8ES3_EELb0ELb1ELb0ELb0ELb0ELb0ELb1EEEvNS_16Flash_bwd_paramsE --------------------------
	.section	.nv.shared._ZN5flash44flash_bwd_dq_dk_dv_loop_seqk_parallel_kernelI23Flash_bwd_kernel_traitsILi128ELi64ELi64ELi8ELi4ELi2ELi2ELb1ELb0EN7cutlass10bfloat16_tE19Flash_kernel_traitsILi128ELi64ELi64ELi8ES3_EELb0ELb1ELb0ELb0ELb0ELb0ELb1EEEvNS_16Flash_bwd_paramsE,"aw",@nobits
	.sectionflags	@""
	.align	16
	.zero		1024


//--------------------- .nv.shared._ZN5flash44flash_bwd_dq_dk_dv_loop_seqk_parallel_kernelI23Flash_bwd_kernel_traitsILi128ELi64ELi64ELi8ELi4ELi2ELi2ELb1ELb0EN7cutlass10bfloat16_tE19Flash_kernel_traitsILi128ELi64ELi64ELi8ES3_EELb1ELb1ELb0ELb0ELb1ELb1ELb0EEEvNS_16Flash_bwd_paramsE --------------------------
	.section	.nv.shared._ZN5flash44flash_bwd_dq_dk_dv_loop_seqk_parallel_kernelI23Flash_bwd_kernel_traitsILi128ELi64ELi64ELi8ELi4ELi2ELi2ELb1ELb0EN7cutlass10bfloat16_tE19Flash_kernel_traitsILi128ELi64ELi64ELi8ES3_EELb1ELb1ELb0ELb0ELb1ELb1ELb0EEEvNS_16Flash_bwd_paramsE,"aw",@nobits
	.sectionflags	@""
	.align	16
	.zero		1024


//--------------------- .nv.shared._ZN5flash44flash_bwd_dq_dk_dv_loop_seqk_parallel_kernelI23Flash_bwd_kernel_traitsILi128ELi64ELi64ELi8ELi4ELi2ELi2ELb1ELb0EN7cutlass10bfloat16_tE19Flash_kernel_traitsILi128ELi64ELi64ELi8ES3_EELb0ELb1ELb0ELb0ELb1ELb1ELb1EEEvNS_16Flash_bwd_paramsE --------------------------
	.section	.nv.shared._ZN5flash44flash_bwd_dq_dk_dv_loop_seqk_parallel_kernelI23Flash_bwd_kernel_traitsILi128ELi64ELi64ELi8ELi4ELi2ELi2ELb1ELb0EN7cutlass10bfloat16_tE19Flash_kernel_traitsILi128ELi64ELi64ELi8ES3_EELb0ELb1ELb0ELb0ELb1ELb1ELb1EEEvNS_16Flash_bwd_paramsE,"aw",@nobits
	.sectionflags	@""
	.align	16
	.zero		1024


//--------------------- .nv.shared._ZN5flash44flash_bwd_dq_dk_dv_loop_seqk_parallel_kernelI23Flash_bwd_kernel_traitsILi128ELi64ELi64ELi8ELi4ELi2ELi2ELb1ELb0EN7cutlass10bfloat16_tE19Flash_kernel_traitsILi128ELi64ELi64ELi8ES3_EELb1ELb1ELb0ELb0ELb0ELb1ELb0EEEvNS_16Flash_bwd_paramsE --------------------------
	.section	.nv.shared._ZN5flash44flash_bwd_dq_dk_dv_loop_seqk_parallel_kernelI23Flash_bwd_kernel_traitsILi128ELi64ELi64ELi8ELi4ELi2ELi2ELb1ELb0EN7cutlass10bfloat16_tE19Flash_kernel_traitsILi128ELi64ELi64ELi8ES3_EELb1ELb1ELb0ELb0ELb0ELb1ELb0EEEvNS_16Flash_bwd_paramsE,"aw",@nobits
	.sectionflags	@""
	.align	16
	.zero		1024


//--------------------- .nv.shared._ZN5flash44flash_bwd_dq_dk_dv_loop_seqk_parallel_kernelI23Flash_bwd_kernel_traitsILi128ELi64ELi64ELi8ELi4ELi2ELi2ELb1ELb0EN7cutlass10bfloat16_tE19Flash_kernel_traitsILi128ELi64ELi64ELi8ES3_EELb0ELb1ELb0ELb0ELb0ELb1ELb1EEEvNS_16Flash_bwd_paramsE --------------------------
	.section	.nv.shared._ZN5flash44flash_bwd_dq_dk_dv_loop_seqk_parallel_kernelI23Flash_bwd_kernel_traitsILi128ELi64ELi64ELi8ELi4ELi2ELi2ELb1ELb0EN7cutlass10bfloat16_tE19Flash_kernel_traitsILi128ELi64ELi64ELi8ES3_EELb0ELb1ELb0ELb0ELb0ELb1ELb1EEEvNS_16Flash_bwd_paramsE,"aw",@nobits
	.sectionflags	@""
	.align	16
	.zero		1024


//--------------------- .nv.shared._ZN5flash44flash_bwd_dq_dk_dv_loop_seqk_parallel_kernelI23Flash_bwd_kernel_traitsILi128ELi64ELi64ELi8ELi4ELi2ELi2ELb1ELb0EN7cutlass10bfloat16_tE19Flash_kernel_traitsILi128ELi64ELi64ELi8ES3_EELb1ELb1ELb0ELb1ELb0ELb0ELb0EEEvNS_16Flash_bwd_paramsE --------------------------
	.section	.nv.shared._ZN5flash44flash_bwd_dq_dk_dv_loop_seqk_parallel_kernelI23Flash_bwd_kernel_traitsILi128ELi64ELi64ELi8ELi4ELi2ELi2ELb1ELb0EN7cutlass10bfloat16_tE19Flash_kernel_traitsILi128ELi64ELi64ELi8ES3_EELb1ELb1ELb0ELb1ELb0ELb0ELb0EEEvNS_16Flash_bwd_paramsE,"aw",@nobits
	.sectionflags	@""
	.align	16
	.zero		1024


//--------------------- .nv.shared._ZN5flash44flash_bwd_dq_dk_dv_loop_seqk_parallel_kernelI23Flash_bwd_kernel_traitsILi128ELi64ELi64ELi8ELi4ELi2ELi2ELb1ELb0EN7cutlass10bfloat16_tE19Flash_kernel_traitsILi128ELi64ELi64ELi8ES3_EELb0ELb1ELb0ELb1ELb0ELb0ELb1EEEvNS_16Flash_bwd_paramsE --------------------------
	.section	.nv.shared._ZN5flash44flash_bwd_dq_dk_dv_loop_seqk_parallel_kernelI23Flash_bwd_kernel_traitsILi128ELi64ELi64ELi8ELi4ELi2ELi2ELb1ELb0EN7cutlass10bfloat16_tE19Flash_kernel_traitsILi128ELi64ELi64ELi8ES3_EELb0ELb1ELb0ELb1ELb0ELb0ELb1EEEvNS_16Flash_bwd_paramsE,"aw",@nobits
	.sectionflags	@""
	.align	16
	.zero		1024


//--------------------- .nv.shared._ZN5flash25flash_bwd_dot_do_o_kernelILb0E23Flash_bwd_kernel_traitsILi128ELi64ELi64ELi8ELi4ELi2ELi2ELb1ELb0EN7cutlass10bfloat16_tE19Flash_kernel_traitsILi128ELi64ELi64ELi8ES3_EEEEvNS_16Flash_bwd_paramsE --------------------------
	.section	.nv.shared._ZN5flash25flash_bwd_dot_do_o_kernelILb0E23Flash_bwd_kernel_traitsILi128ELi64ELi64ELi8ELi4ELi2ELi2ELb1ELb0EN7cutlass10bfloat16_tE19Flash_kernel_traitsILi128ELi64ELi64ELi8ES3_EEEEvNS_16Flash_bwd_paramsE,"aw",@nobits
	.sectionflags	@""
	.align	16
	.zero		1024


//--------------------- .nv.shared._ZN5flash25flash_bwd_dot_do_o_kernelILb1E23Flash_bwd_kernel_traitsILi128ELi64ELi64ELi8ELi4ELi2ELi2ELb1ELb0EN7cutlass10bfloat16_tE19Flash_kernel_traitsILi128ELi64ELi64ELi8ES3_EEEEvNS_16Flash_bwd_paramsE --------------------------
	.section	.nv.shared._ZN5flash25flash_bwd_dot_do_o_kernelILb1E23Flash_bwd_kernel_traitsILi128ELi64ELi64ELi8ELi4ELi2ELi2ELb1ELb0EN7cutlass10bfloat16_tE19Flash_kernel_traitsILi128ELi64ELi64ELi8ES3_EEEEvNS_16Flash_bwd_paramsE,"aw",@nobits
	.sectionflags	@""
	.align	16
	.zero		1024


//--------------------- .nv.shared._ZN5flash27flash_bwd_convert_dq_kernelI23Flash_bwd_kernel_traitsILi128ELi64ELi128ELi8ELi2ELi4ELi2ELb0ELb0EN7cutlass10bfloat16_tE19Flash_kernel_traitsILi128ELi64ELi128ELi8ES3_EEEEvNS_16Flash_bwd_paramsEi --------------------------
	.section	.nv.shared._ZN5flash27flash_bwd_convert_dq_kernelI23Flash_bwd_kernel_traitsILi128ELi64ELi128ELi8ELi2ELi4ELi2ELb0ELb0EN7cutlass10bfloat16_tE19Flash_kernel_traitsILi128ELi64ELi128ELi8ES3_EEEEvNS_16Flash_bwd_paramsEi,"aw",@nobits
	.sectionflags	@""
	.align	16
	.zero		1024


//--------------------- .nv.shared._ZN5flash44flash_bwd_dq_dk_dv_loop_seqk_parallel_kernelI23Flash_bwd_kernel_traitsILi128ELi64ELi128ELi8ELi2ELi4ELi2ELb0ELb0EN7cutlass10bfloat16_tE19Flash_kernel_traitsILi128ELi64ELi128ELi8ES3_EELb1ELb1ELb0ELb0ELb0ELb0ELb0EEEvNS_16Flash_bwd_paramsE --------------------------
	.section	.nv.shared._ZN5flash44flash_bwd_dq_dk_dv_loop_seqk_parallel_kernelI23Flash_bwd_kernel_traitsILi128ELi64ELi128ELi8ELi2ELi4ELi2ELb0ELb0EN7cutlass10bfloat16_tE19Flash_kernel_traitsILi128ELi64ELi128ELi8ES3_EELb1ELb1ELb0ELb0ELb0ELb0ELb0EEEvNS_16Flash_bwd_paramsE,"aw",@nobits
	.sectionflags	@""
	.align	16
	.zero		1024


//--------------------- .nv.shared._ZN5flash44flash_bwd_dq_dk_dv_loop_seqk_parallel_kernelI23Flash_bwd_kernel_traitsILi128ELi64ELi128ELi8ELi2ELi4ELi2ELb0ELb0EN7cutlass10bfloat16_tE19Flash_kernel_traitsILi128ELi64ELi128ELi8ES3_EELb0ELb1ELb0ELb0ELb0ELb0ELb1EEEvNS_16Flash_bwd_paramsE --------------------------
	.section	.nv.shared._ZN5flash44flash_bwd_dq_dk_dv_loop_seqk_parallel_kernelI23Flash_bwd_kernel_traitsILi128ELi64ELi128ELi8ELi2ELi4ELi2ELb0ELb0EN7cutlass10bfloat16_tE19Flash_kernel_traitsILi128ELi64ELi128ELi8ES3_EELb0ELb1ELb0ELb0ELb0ELb0ELb1EEEvNS_16Flash_bwd_paramsE,"aw",@nobits
	.sectionflags	@""
	.align	16
	.zero		1024


//--------------------- .nv.shared._ZN5flash44flash_bwd_dq_dk_dv_loop_seqk_parallel_kernelI23Flash_bwd_kernel_traitsILi128ELi64ELi128ELi8ELi2ELi4ELi2ELb0ELb0EN7cutlass10bfloat16_tE19Flash_kernel_traitsILi128ELi64ELi128ELi8ES3_EELb1ELb1ELb0ELb0ELb1ELb1ELb0EEEvNS_16Flash_bwd_paramsE --------------------------
	.section	.nv.shared._ZN5flash44flash_bwd_dq_dk_dv_loop_seqk_parallel_kernelI23Flash_bwd_kernel_traitsILi128ELi64ELi128ELi8ELi2ELi4ELi2ELb0ELb0EN7cutlass10bfloat16_tE19Flash_kernel_traitsILi128ELi64ELi128ELi8ES3_EELb1ELb1ELb0ELb0ELb1ELb1ELb0EEEvNS_16Flash_bwd_paramsE,"aw",@nobits
	.sectionflags	@""
	.align	16
	.zero		1024


//--------------------- .nv.shared._ZN5flash44flash_bwd_dq_dk_dv_loop_seqk_parallel_kernelI23Flash_bwd_kernel_traitsILi128ELi64ELi128ELi8ELi2ELi4ELi2ELb0ELb0EN7cutlass10bfloat16_tE19Flash_kernel_traitsILi128ELi64ELi128ELi8ES3_EELb0ELb1ELb0ELb0ELb1ELb1ELb1EEEvNS_16Flash_bwd_paramsE --------------------------
	.section	.nv.shared._ZN5flash44flash_bwd_dq_dk_dv_loop_seqk_parallel_kernelI23Flash_bwd_kernel_traitsILi128ELi64ELi128ELi8ELi2ELi4ELi2ELb0ELb0EN7cutlass10bfloat16_tE19Flash_kernel_traitsILi128ELi64ELi128ELi8ES3_EELb0ELb1ELb0ELb0ELb1ELb1ELb1EEEvNS_16Flash_bwd_paramsE,"aw",@nobits
	.sectionflags	@""
	.align	16
	.zero		1024


//--------------------- .nv.shared._ZN5flash44flash_bwd_dq_dk_dv_loop_seqk_parallel_kernelI23Flash_bwd_kernel_traitsILi128ELi64ELi128ELi8ELi2ELi4ELi2ELb0ELb0EN7cutlass10bfloat16_tE19Flash_kernel_traitsILi128ELi64ELi128ELi8ES3_EELb1ELb1ELb0ELb0ELb0ELb1ELb0EEEvNS_16Flash_bwd_paramsE --------------------------
	.section	.nv.shared._ZN5flash44flash_bwd_dq_dk_dv_loop_seqk_parallel_kernelI23Flash_bwd_kernel_traitsILi128ELi64ELi128ELi8ELi2ELi4ELi2ELb0ELb0EN7cutlass10bfloat16_tE19Flash_kernel_traitsILi128ELi64ELi128ELi8ES3_EELb1ELb1ELb0ELb0ELb0ELb1ELb0EEEvNS_16Flash_bwd_paramsE,"aw",@nobits
	.sectionflags	@""
	.align	16
	.zero		1024


//--------------------- .nv.shared._ZN5flash44flash_bwd_dq_dk_dv_loop_seqk_parallel_kernelI23Flash_bwd_kernel_traitsILi128ELi64ELi128ELi8ELi2ELi4ELi2ELb0ELb0EN7cutlass10bfloat16_tE19Flash_kernel_traitsILi128ELi64ELi128ELi8ES3_EELb0ELb1ELb0ELb0ELb0ELb1ELb1EEEvNS_16Flash_bwd_paramsE --------------------------
	.section	.nv.shared._ZN5flash44flash_bwd_dq_dk_dv_loop_seqk_parallel_kernelI23Flash_bwd_kernel_traitsILi128ELi64ELi128ELi8ELi2ELi4ELi2ELb0ELb0EN7cutlass10bfloat16_tE19Flash_kernel_traitsILi128ELi64ELi128ELi8ES3_EELb0ELb1ELb0ELb0ELb0ELb1ELb1EEEvNS_16Flash_bwd_paramsE,"aw",@nobits
	.sectionflags	@""
	.align	16
	.zero		1024


//--------------------- .nv.shared._ZN5flash44flash_bwd_dq_dk_dv_loop_seqk_parallel_kernelI23Flash_bwd_kernel_traitsILi128ELi64ELi128ELi8ELi2ELi4ELi2ELb0ELb0EN7cutlass10bfloat16_tE19Flash_kernel_traitsILi128ELi64ELi128ELi8ES3_EELb1ELb1ELb0ELb1ELb0ELb0ELb0EEEvNS_16Flash_bwd_paramsE --------------------------
	.section	.nv.shared._ZN5flash44flash_bwd_dq_dk_dv_loop_seqk_parallel_kernelI23Flash_bwd_kernel_traitsILi128ELi64ELi128ELi8ELi2ELi4ELi2ELb0ELb0EN7cutlass10bfloat16_tE19Flash_kernel_traitsILi128ELi64ELi128ELi8ES3_EELb1ELb1ELb0ELb1ELb0ELb0ELb0EEEvNS_16Flash_bwd_paramsE,"aw",@nobits
	.sectionflags	@""
	.align	16
	.zero		1024


//--------------------- .nv.shared._ZN5flash44flash_bwd_dq_dk_dv_loop_seqk_parallel_kernelI23Flash_bwd_kernel_traitsILi128ELi64ELi128ELi8ELi2ELi4ELi2ELb0ELb0EN7cutlass10bfloat16_tE19Flash_kernel_traitsILi128ELi64ELi128ELi8ES3_EELb0ELb1ELb0ELb1ELb0ELb0ELb1EEEvNS_16Flash_bwd_paramsE --------------------------
	.section	.nv.shared._ZN5flash44flash_bwd_dq_dk_dv_loop_seqk_parallel_kernelI23Flash_bwd_kernel_traitsILi128ELi64ELi128ELi8ELi2ELi4ELi2ELb0ELb0EN7cutlass10bfloat16_tE19Flash_kernel_traitsILi128ELi64ELi128ELi8ES3_EELb0ELb1ELb0ELb1ELb0ELb0ELb1EEEvNS_16Flash_bwd_paramsE,"aw",@nobits
	.sectionflags	@""
	.align	16
	.zero		1024


//--------------------- .nv.shared._ZN5flash25flash_bwd_dot_do_o_kernelILb0E23Flash_bwd_kernel_traitsILi128ELi64ELi128ELi8ELi2ELi4ELi2ELb0ELb0EN7cutlass10bfloat16_tE19Flash_kernel_traitsILi128ELi64ELi128ELi8ES3_EEEEvNS_16Flash_bwd_paramsE --------------------------
	.section	.nv.shared._ZN5flash25flash_bwd_dot_do_o_kernelILb0E23Flash_bwd_kernel_traitsILi128ELi64ELi128ELi8ELi2ELi4ELi2ELb0ELb0EN7cutlass10bfloat16_tE19Flash_kernel_traitsILi128ELi64ELi128ELi8ES3_EEEEvNS_16Flash_bwd_paramsE,"aw",@nobits
	.sectionflags	@""
	.align	16
	.zero		1024


//--------------------- .nv.shared._ZN5flash25flash_bwd_dot_do_o_kernelILb1E23Flash_bwd_kernel_traitsILi128ELi64ELi128ELi8ELi2ELi4ELi2ELb0ELb0EN7cutlass10bfloat16_tE19Flash_kernel_traitsILi128ELi64ELi128ELi8ES3_EEEEvNS_16Flash_bwd_paramsE --------------------------
	.section	.nv.shared._ZN5flash25flash_bwd_dot_do_o_kernelILb1E23Flash_bwd_kernel_traitsILi128ELi64ELi128ELi8ELi2ELi4ELi2ELb0ELb0EN7cutlass10bfloat16_tE19Flash_kernel_traitsILi128ELi64ELi128ELi8ES3_EEEEvNS_16Flash_bwd_paramsE,"aw",@nobits
	.sectionflags	@""
	.align	16
	.zero		1024


//--------------------- .nv.constant0._ZN5flash44flash_bwd_dq_dk_dv_loop_seqk_parallel_kernelI23Flash_bwd_kernel_traitsILi128ELi64ELi64ELi8ELi4ELi2ELi2ELb1ELb0EN7cutlass10bfloat16_tE19Flash_kernel_traitsILi128ELi64ELi64ELi8ES3_EELb0ELb1ELb0ELb0ELb0ELb0ELb0EEEvNS_16Flash_bwd_paramsE --------------------------
	.section	.nv.constant0._ZN5flash44flash_bwd_dq_dk_dv_loop_seqk_parallel_kernelI23Flash_bwd_kernel_traitsILi128ELi64ELi64ELi8ELi4ELi2ELi2ELb1ELb0EN7cutlass10bfloat16_tE19Flash_kernel_traitsILi128ELi64ELi64ELi8ES3_EELb0ELb1ELb0ELb0ELb0ELb0ELb0EEEvNS_16Flash_bwd_paramsE,"a",@progbits
	.sectionflags	@""
	.align	4
.nv.constant0._ZN5flash44flash_bwd_dq_dk_dv_loop_seqk_parallel_kernelI23Flash_bwd_kernel_traitsILi128ELi64ELi64ELi8ELi4ELi2ELi2ELb1ELb0EN7cutlass10bfloat16_tE19Flash_kernel_traitsILi128ELi64ELi64ELi8ES3_EELb0ELb1ELb0ELb0ELb0ELb0ELb0EEEvNS_16Flash_bwd_paramsE:
	.zero		1536


//--------------------- .nv.constant0._ZN5flash44flash_bwd_dq_dk_dv_loop_seqk_parallel_kernelI23Flash_bwd_kernel_traitsILi128ELi64ELi64ELi8ELi4ELi2ELi2ELb1ELb0EN7cutlass10bfloat16_tE19Flash_kernel_traitsILi128ELi64ELi64ELi8ES3_EELb0ELb1ELb0ELb0ELb1ELb1ELb0EEEvNS_16Flash_bwd_paramsE --------------------------
	.section	.nv.constant0._ZN5flash44flash_bwd_dq_dk_dv_loop_seqk_parallel_kernelI23Flash_bwd_kernel_traitsILi128ELi64ELi64ELi8ELi4ELi2ELi2ELb1ELb0EN7cutlass10bfloat16_tE19Flash_kernel_traitsILi128ELi64ELi64ELi8ES3_EELb0ELb1ELb0ELb0ELb1ELb1ELb0EEEvNS_16Flash_bwd_paramsE,"a",@progbits
	.sectionflags	@""
	.align	4
.nv.constant0._ZN5flash44flash_bwd_dq_dk_dv_loop_seqk_parallel_kernelI23Flash_bwd_kernel_traitsILi128ELi64ELi64ELi8ELi4ELi2ELi2ELb1ELb0EN7cutlass10bfloat16_tE19Flash_kernel_traitsILi128ELi64ELi64ELi8ES3_EELb0ELb1ELb0ELb0ELb1ELb1ELb0EEEvNS_16Flash_bwd_paramsE:
	.zero		1536


//--------------------- .nv.constant0._ZN5flash44flash_bwd_dq_dk_dv_loop_seqk_parallel_kernelI23Flash_bwd_kernel_traitsILi128ELi64ELi64ELi8ELi4ELi2ELi2ELb1ELb0EN7cutlass10bfloat16_tE19Flash_kernel_traitsILi128ELi64ELi64ELi8ES3_EELb0ELb1ELb0ELb0ELb0ELb1ELb0EEEvNS_16Flash_bwd_paramsE --------------------------
	.section	.nv.constant0._ZN5flash44flash_bwd_dq_dk_dv_loop_seqk_parallel_kernelI23Flash_bwd_kernel_traitsILi128ELi64ELi64ELi8ELi4ELi2ELi2ELb1ELb0EN7cutlass10bfloat16_tE19Flash_kernel_traitsILi128ELi64ELi64ELi8ES3_EELb0ELb1ELb0ELb0ELb0ELb1ELb0EEEvNS_16Flash_bwd_paramsE,"a",@progbits
	.sectionflags	@""
	.align	4
.nv.constant0._ZN5flash44flash_bwd_dq_dk_dv_loop_seqk_parallel_kernelI23Flash_bwd_kernel_traitsILi128ELi64ELi64ELi8ELi4ELi2ELi2ELb1ELb0EN7cutlass10bfloat16_tE19Flash_kernel_traitsILi128ELi64ELi64ELi8ES3_EELb0ELb1ELb0ELb0ELb0ELb1ELb0EEEvNS_16Flash_bwd_paramsE:
	.zero		1536


//--------------------- .nv.constant0._ZN5flash44flash_bwd_dq_dk_dv_loop_seqk_parallel_kernelI23Flash_bwd_kernel_traitsILi128ELi64ELi64ELi8ELi4ELi2ELi2ELb1ELb0EN7cutlass10bfloat16_tE19Flash_kernel_traitsILi128ELi64ELi64ELi8ES3_EELb0ELb1ELb0ELb1ELb0ELb0ELb0EEEvNS_16Flash_bwd_paramsE --------------------------
	.section	.nv.constant0._ZN5flash44flash_bwd_dq_dk_dv_loop_seqk_parallel_kernelI23Flash_bwd_kernel_traitsILi128ELi64ELi64ELi8ELi4ELi2ELi2ELb1ELb0EN7cutlass10bfloat16_tE19Flash_kernel_traitsILi128ELi64ELi64ELi8ES3_EELb0ELb1ELb0ELb1ELb0ELb0ELb0EEEvNS_16Flash_bwd_paramsE,"a",@progbits
	.sectionflags	@""
	.align	4
.nv.constant0._ZN5flash44flash_bwd_dq_dk_dv_loop_seqk_parallel_kernelI23Flash_bwd_kernel_traitsILi128ELi64ELi64ELi8ELi4ELi2ELi2ELb1ELb0EN7cutlass10bfloat16_tE19Flash_kernel_traitsILi128ELi64ELi64ELi8ES3_EELb0ELb1ELb0ELb1ELb0ELb0ELb0EEEvNS_16Flash_bwd_paramsE:
	.zero		1536


//--------------------- .nv.constant0._ZN5flash44flash_bwd_dq_dk_dv_loop_seqk_parallel_kernelI23Flash_bwd_kernel_traitsILi128ELi64ELi128ELi8ELi2ELi4ELi2ELb0ELb0EN7cutlass10bfloat16_tE19Flash_kernel_traitsILi128ELi64ELi128ELi8ES3_EELb0ELb1ELb0ELb0ELb0ELb0ELb0EEEvNS_16Flash_bwd_paramsE --------------------------
	.section	.nv.constant0._ZN5flash44flash_bwd_dq_dk_dv_loop_seqk_parallel_kernelI23Flash_bwd_kernel_traitsILi128ELi64ELi128ELi8ELi2ELi4ELi2ELb0ELb0EN7cutlass10bfloat16_tE19Flash_kernel_traitsILi128ELi64ELi128ELi8ES3_EELb0ELb1ELb0ELb0ELb0ELb0ELb0EEEvNS_16Flash_bwd_paramsE,"a",@progbits
	.sectionflags	@""
	.align	4
.nv.constant0._ZN5flash44flash_bwd_dq_dk_dv_loop_seqk_parallel_kernelI23Flash_bwd_kernel_traitsILi128ELi64ELi128ELi8ELi2ELi4ELi2ELb0ELb0EN7cutlass10bfloat16_tE19Flash_kernel_traitsILi128ELi64ELi128ELi8ES3_EELb0ELb1ELb0ELb0ELb0ELb0ELb0EEEvNS_16Flash_bwd_paramsE:
	.zero		1536


//--------------------- .nv.constant0._ZN5flash44flash_bwd_dq_dk_dv_loop_seqk_parallel_kernelI23Flash_bwd_kernel_traitsILi128ELi64ELi128ELi8ELi2ELi4ELi2ELb0ELb0EN7cutlass10bfloat16_tE19Flash_kernel_traitsILi128ELi64ELi128ELi8ES3_EELb0ELb1ELb0ELb0ELb1ELb1ELb0EEEvNS_16Flash_bwd_paramsE --------------------------
	.section	.nv.constant0._ZN5flash44flash_bwd_dq_dk_dv_loop_seqk_parallel_kernelI23Flash_bwd_kernel_traitsILi128ELi64ELi128ELi8ELi2ELi4ELi2ELb0ELb0EN7cutlass10bfloat16_tE19Flash_kernel_traitsILi128ELi64ELi128ELi8ES3_EELb0ELb1ELb0ELb0ELb1ELb1ELb0EEEvNS_16Flash_bwd_paramsE,"a",@progbits
	.sectionflags	@""
	.align	4
.nv.constant0._ZN5flash44flash_bwd_dq_dk_dv_loop_seqk_parallel_kernelI23Flash_bwd_kernel_traitsILi128ELi64ELi128ELi8ELi2ELi4ELi2ELb0ELb0EN7cutlass10bfloat16_tE19Flash_kernel_traitsILi128ELi64ELi128ELi8ES3_EELb0ELb1ELb0ELb0ELb1ELb1ELb0EEEvNS_16Flash_bwd_paramsE:
	.zero		1536


//--------------------- .nv.constant0._ZN5flash44flash_bwd_dq_dk_dv_loop_seqk_parallel_kernelI23Flash_bwd_kernel_traitsILi128ELi64ELi128ELi8ELi2ELi4ELi2ELb0ELb0EN7cutlass10bfloat16_tE19Flash_kernel_traitsILi128ELi64ELi128ELi8ES3_EELb0ELb1ELb0ELb0ELb0ELb1ELb0EEEvNS_16Flash_bwd_paramsE --------------------------
	.section	.nv.constant0._ZN5flash44flash_bwd_dq_dk_dv_loop_seqk_parallel_kernelI23Flash_bwd_kernel_traitsILi128ELi64ELi128ELi8ELi2ELi4ELi2ELb0ELb0EN7cutlass10bfloat16_tE19Flash_kernel_traitsILi128ELi64ELi128ELi8ES3_EELb0ELb1ELb0ELb0ELb0ELb1ELb0EEEvNS_16Flash_bwd_paramsE,"a",@progbits
	.sectionflags	@""
	.align	4
.nv.constant0._ZN5flash44flash_bwd_dq_dk_dv_loop_seqk_parallel_kernelI23Flash_bwd_kernel_traitsILi128ELi64ELi128ELi8ELi2ELi4ELi2ELb0ELb0EN7cutlass10bfloat16_tE19Flash_kernel_traitsILi128ELi64ELi128ELi8ES3_EELb0ELb1ELb0ELb0ELb0ELb1ELb0EEEvNS_16Flash_bwd_paramsE:
	.zero		1536


//--------------------- .nv.constant0._ZN5flash44flash_bwd_dq_dk_dv_loop_seqk_parallel_kernelI23Flash_bwd_kernel_traitsILi128ELi64ELi128ELi8ELi2ELi4ELi2ELb0ELb0EN7cutlass10bfloat16_tE19Flash_kernel_traitsILi128ELi64ELi128ELi8ES3_EELb0ELb1ELb0ELb1ELb0ELb0ELb0EEEvNS_16Flash_bwd_paramsE --------------------------
	.section	.nv.constant0._ZN5flash44flash_bwd_dq_dk_dv_loop_seqk_parallel_kernelI23Flash_bwd_kernel_traitsILi128ELi64ELi128ELi8ELi2ELi4ELi2ELb0ELb0EN7cutlass10bfloat16_tE19Flash_kernel_traitsILi128ELi64ELi128ELi8ES3_EELb0ELb1ELb0ELb1ELb0ELb0ELb0EEEvNS_16Flash_bwd_paramsE,"a",@progbits
	.sectionflags	@""
	.align	4
.nv.constant0._ZN5flash44flash_bwd_dq_dk_dv_loop_seqk_parallel_kernelI23Flash_bwd_kernel_traitsILi128ELi64ELi128ELi8ELi2ELi4ELi2ELb0ELb0EN7cutlass10bfloat16_tE19Flash_kernel_traitsILi128ELi64ELi128ELi8ES3_EELb0ELb1ELb0ELb1ELb0ELb0ELb0EEEvNS_16Flash_bwd_paramsE:
	.zero		1536


//--------------------- .nv.constant0._ZN5flash27flash_bwd_convert_dq_kernelI23Flash_bwd_kernel_traitsILi128ELi64ELi64ELi8ELi4ELi2ELi2ELb1ELb0EN7cutlass10bfloat16_tE19Flash_kernel_traitsILi128ELi64ELi64ELi8ES3_EEEEvNS_16Flash_bwd_paramsEi --------------------------
	.section	.nv.constant0._ZN5flash27flash_bwd_convert_dq_kernelI23Flash_bwd_kernel_traitsILi128ELi64ELi64ELi8ELi4ELi2ELi2ELb1ELb0EN7cutlass10bfloat16_tE19Flash_kernel_traitsILi128ELi64ELi64ELi8ES3_EEEEvNS_16Flash_bwd_paramsEi,"a",@progbits
	.sectionflags	@""
	.align	4
.nv.constant0._ZN5flash27flash_bwd_convert_dq_kernelI23Flash_bwd_kernel_traitsILi128ELi64ELi64ELi8ELi4ELi2ELi2ELb1ELb0EN7cutlass10bfloat16_tE19Flash_kernel_traitsILi128ELi64ELi64ELi8ES3_EEEEvNS_16Flash_bwd_paramsEi:
	.zero		1540


//--------------------- .nv.constant0._ZN5flash44flash_bwd_dq_dk_dv_loop_seqk_parallel_kernelI23Flash_bwd_kernel_traitsILi128ELi64ELi64ELi8ELi4ELi2ELi2ELb1ELb0EN7cutlass10bfloat16_tE19Flash_kernel_traitsILi128ELi64ELi64ELi8ES3_EELb1ELb1ELb0ELb0ELb0ELb0ELb0EEEvNS_16Flash_bwd_paramsE --------------------------
	.section	.nv.constant0._ZN5flash44flash_bwd_dq_dk_dv_loop_seqk_parallel_kernelI23Flash_bwd_kernel_traitsILi128ELi64ELi64ELi8ELi4ELi2ELi2ELb1ELb0EN7cutlass10bfloat16_tE19Flash_kernel_traitsILi128ELi64ELi64ELi8ES3_EELb1ELb1ELb0ELb0ELb0ELb0ELb0EEEvNS_16Flash_bwd_paramsE,"a",@progbits
	.sectionflags	@""
	.align	4
.nv.constant0._ZN5flash44flash_bwd_dq_dk_dv_loop_seqk_parallel_kernelI23Flash_bwd_kernel_traitsILi128ELi64ELi64ELi8ELi4ELi2ELi2ELb1ELb0EN7cutlass10bfloat16_tE19Flash_kernel_traitsILi128ELi64ELi64ELi8ES3_EELb1ELb1ELb0ELb0ELb0ELb0ELb0EEEvNS_16Flash_bwd_paramsE:
	.zero		1536


//--------------------- .nv.constant0._ZN5flash44flash_bwd_dq_dk_dv_loop_seqk_parallel_kernelI23Flash_bwd_kernel_traitsILi128ELi64ELi64ELi8ELi4ELi2ELi2ELb1ELb0EN7cutlass10bfloat16_tE19Flash_kernel_traitsILi128ELi64ELi64ELi8ES3_EELb0ELb1ELb0ELb0ELb0ELb0ELb1EEEvNS_16Flash_bwd_paramsE --------------------------
	.section	.nv.constant0._ZN5flash44flash_bwd_dq_dk_dv_loop_seqk_parallel_kernelI23Flash_bwd_kernel_traitsILi128ELi64ELi64ELi8ELi4ELi2ELi2ELb1ELb0EN7cutlass10bfloat16_tE19Flash_kernel_traitsILi128ELi64ELi64ELi8ES3_EELb0ELb1ELb0ELb0ELb0ELb0ELb1EEEvNS_16Flash_bwd_paramsE,"a",@progbits
	.sectionflags	@""
	.align	4
.nv.constant0._ZN5flash44flash_bwd_dq_dk_dv_loop_seqk_parallel_kernelI23Flash_bwd_kernel_traitsILi128ELi64ELi64ELi8ELi4ELi2ELi2ELb1ELb0EN7cutlass10bfloat16_tE19Flash_kernel_traitsILi128ELi64ELi64ELi8ES3_EELb0ELb1ELb0ELb0ELb0ELb0ELb1EEEvNS_16Flash_bwd_paramsE:
	.zero		1536


//--------------------- .nv.constant0._ZN5flash44flash_bwd_dq_dk_dv_loop_seqk_parallel_kernelI23Flash_bwd_kernel_traitsILi128ELi64ELi64ELi8ELi4ELi2ELi2ELb1ELb0EN7cutlass10bfloat16_tE19Flash_kernel_traitsILi128ELi64ELi64ELi8ES3_EELb1ELb1ELb0ELb0ELb1ELb1ELb0EEEvNS_16Flash_bwd_paramsE --------------------------
	.section	.nv.constant0._ZN5flash44flash_bwd_dq_dk_dv_loop_seqk_parallel_kernelI23Flash_bwd_kernel_traitsILi128ELi64ELi64ELi8ELi4ELi2ELi2ELb1ELb0EN7cutlass10bfloat16_tE19Flash_kernel_traitsILi128ELi64ELi64ELi8ES3_EELb1ELb1ELb0ELb0ELb1ELb1ELb0EEEvNS_16Flash_bwd_paramsE,"a",@progbits
	.sectionflags	@""
	.align	4
.nv.constant0._ZN5flash44flash_bwd_dq_dk_dv_loop_seqk_parallel_kernelI23Flash_bwd_kernel_traitsILi128ELi64ELi64ELi8ELi4ELi2ELi2ELb1ELb0EN7cutlass10bfloat16_tE19Flash_kernel_traitsILi128ELi64ELi64ELi8ES3_EELb1ELb1ELb0ELb0ELb1ELb1ELb0EEEvNS_16Flash_bwd_paramsE:
	.zero		1536


//--------------------- .nv.constant0._ZN5flash44flash_bwd_dq_dk_dv_loop_seqk_parallel_kernelI23Flash_bwd_kernel_traitsILi128ELi64ELi64ELi8ELi4ELi2ELi2ELb1ELb0EN7cutlass10bfloat16_tE19Flash_kernel_traitsILi128ELi64ELi64ELi8ES3_EELb0ELb1ELb0ELb0ELb1ELb1ELb1EEEvNS_16Flash_bwd_paramsE --------------------------
	.section	.nv.constant0._ZN5flash44flash_bwd_dq_dk_dv_loop_seqk_parallel_kernelI23Flash_bwd_kernel_traitsILi128ELi64ELi64ELi8ELi4ELi2ELi2ELb1ELb0EN7cutlass10bfloat16_tE19Flash_kernel_traitsILi128ELi64ELi64ELi8ES3_EELb0ELb1ELb0ELb0ELb1ELb1ELb1EEEvNS_16Flash_bwd_paramsE,"a",@progbits
	.sectionflags	@""
	.align	4
.nv.constant0._ZN5flash44flash_bwd_dq_dk_dv_loop_seqk_parallel_kernelI23Flash_bwd_kernel_traitsILi128ELi64ELi64ELi8ELi4ELi2ELi2ELb1ELb0EN7cutlass10bfloat16_tE19Flash_kernel_traitsILi128ELi64ELi64ELi8ES3_EELb0ELb1ELb0ELb0ELb1ELb1ELb1EEEvNS_16Flash_bwd_paramsE:
	.zero		1536


//--------------------- .nv.constant0._ZN5flash44flash_bwd_dq_dk_dv_loop_seqk_parallel_kernelI23Flash_bwd_kernel_traitsILi128ELi64ELi64ELi8ELi4ELi2ELi2ELb1ELb0EN7cutlass10bfloat16_tE19Flash_kernel_traitsILi128ELi64ELi64ELi8ES3_EELb1ELb1ELb0ELb0ELb0ELb1ELb0EEEvNS_16Flash_bwd_paramsE --------------------------
	.section	.nv.constant0._ZN5flash44flash_bwd_dq_dk_dv_loop_seqk_parallel_kernelI23Flash_bwd_kernel_traitsILi128ELi64ELi64ELi8ELi4ELi2ELi2ELb1ELb0EN7cutlass10bfloat16_tE19Flash_kernel_traitsILi128ELi64ELi64ELi8ES3_EELb1ELb1ELb0ELb0ELb0ELb1ELb0EEEvNS_16Flash_bwd_paramsE,"a",@progbits
	.sectionflags	@""
	.align	4
.nv.constant0._ZN5flash44flash_bwd_dq_dk_dv_loop_seqk_parallel_kernelI23Flash_bwd_kernel_traitsILi128ELi64ELi64ELi8ELi4ELi2ELi2ELb1ELb0EN7cutlass10bfloat16_tE19Flash_kernel_traitsILi128ELi64ELi64ELi8ES3_EELb1ELb1ELb0ELb0ELb0ELb1ELb0EEEvNS_16Flash_bwd_paramsE:
	.zero		1536


//--------------------- .nv.constant0._ZN5flash44flash_bwd_dq_dk_dv_loop_seqk_parallel_kernelI23Flash_bwd_kernel_traitsILi128ELi64ELi64ELi8ELi4ELi2ELi2ELb1ELb0EN7cutlass10bfloat16_tE19Flash_kernel_traitsILi128ELi64ELi64ELi8ES3_EELb0ELb1ELb0ELb0ELb0ELb1ELb1EEEvNS_16Flash_bwd_paramsE --------------------------
	.section	.nv.constant0._ZN5flash44flash_bwd_dq_dk_dv_loop_seqk_parallel_kernelI23Flash_bwd_kernel_traitsILi128ELi64ELi64ELi8ELi4ELi2ELi2ELb1ELb0EN7cutlass10bfloat16_tE19Flash_kernel_traitsILi128ELi64ELi64ELi8ES3_EELb0ELb1ELb0ELb0ELb0ELb1ELb1EEEvNS_16Flash_bwd_paramsE,"a",@progbits
	.sectionflags	@""
	.align	4
.nv.constant0._ZN5flash44flash_bwd_dq_dk_dv_loop_seqk_parallel_kernelI23Flash_bwd_kernel_traitsILi128ELi64ELi64ELi8ELi4ELi2ELi2ELb1ELb0EN7cutlass10bfloat16_tE19Flash_kernel_traitsILi128ELi64ELi64ELi8ES3_EELb0ELb1ELb0ELb0ELb0ELb1ELb1EEEvNS_16Flash_bwd_paramsE:
	.zero		1536


//--------------------- .nv.constant0._ZN5flash44flash_bwd_dq_dk_dv_loop_seqk_parallel_kernelI23Flash_bwd_kernel_traitsILi128ELi64ELi64ELi8ELi4ELi2ELi2ELb1ELb0EN7cutlass10bfloat16_tE19Flash_kernel_traitsILi128ELi64ELi64ELi8ES3_EELb1ELb1ELb0ELb1ELb0ELb0ELb0EEEvNS_16Flash_bwd_paramsE --------------------------
	.section	.nv.constant0._ZN5flash44flash_bwd_dq_dk_dv_loop_seqk_parallel_kernelI23Flash_bwd_kernel_traitsILi128ELi64ELi64ELi8ELi4ELi2ELi2ELb1ELb0EN7cutlass10bfloat16_tE19Flash_kernel_traitsILi128ELi64ELi64ELi8ES3_EELb1ELb1ELb0ELb1ELb0ELb0ELb0EEEvNS_16Flash_bwd_paramsE,"a",@progbits
	.sectionflags	@""
	.align	4
.nv.constant0._ZN5flash44flash_bwd_dq_dk_dv_loop_seqk_parallel_kernelI23Flash_bwd_kernel_traitsILi128ELi64ELi64ELi8ELi4ELi2ELi2ELb1ELb0EN7cutlass10bfloat16_tE19Flash_kernel_traitsILi128ELi64ELi64ELi8ES3_EELb1ELb1ELb0ELb1ELb0ELb0ELb0EEEvNS_16Flash_bwd_paramsE:
	.zero		1536


//--------------------- .nv.constant0._ZN5flash44flash_bwd_dq_dk_dv_loop_seqk_parallel_kernelI23Flash_bwd_kernel_traitsILi128ELi64ELi64ELi8ELi4ELi2ELi2ELb1ELb0EN7cutlass10bfloat16_tE19Flash_kernel_traitsILi128ELi64ELi64ELi8ES3_EELb0ELb1ELb0ELb1ELb0ELb0ELb1EEEvNS_16Flash_bwd_paramsE --------------------------
	.section	.nv.constant0._ZN5flash44flash_bwd_dq_dk_dv_loop_seqk_parallel_kernelI23Flash_bwd_kernel_traitsILi128ELi64ELi64ELi8ELi4ELi2ELi2ELb1ELb0EN7cutlass10bfloat16_tE19Flash_kernel_traitsILi128ELi64ELi64ELi8ES3_EELb0ELb1ELb0ELb1ELb0ELb0ELb1EEEvNS_16Flash_bwd_paramsE,"a",@progbits
	.sectionflags	@""
	.align	4
.nv.constant0._ZN5flash44flash_bwd_dq_dk_dv_loop_seqk_parallel_kernelI23Flash_bwd_kernel_traitsILi128ELi64ELi64ELi8ELi4ELi2ELi2ELb1ELb0EN7cutlass10bfloat16_tE19Flash_kernel_traitsILi128ELi64ELi64ELi8ES3_EELb0ELb1ELb0ELb1ELb0ELb0ELb1EEEvNS_16Flash_bwd_paramsE:
	.zero		1536


//--------------------- .nv.constant0._ZN5flash25flash_bwd_dot_do_o_kernelILb0E23Flash_bwd_kernel_traitsILi128ELi64ELi64ELi8ELi4ELi2ELi2ELb1ELb0EN7cutlass10bfloat16_tE19Flash_kernel_traitsILi128ELi64ELi64ELi8ES3_EEEEvNS_16Flash_bwd_paramsE --------------------------
	.section	.nv.constant0._ZN5flash25flash_bwd_dot_do_o_kernelILb0E23Flash_bwd_kernel_traitsILi128ELi64ELi64ELi8ELi4ELi2ELi2ELb1ELb0EN7cutlass10bfloat16_tE19Flash_kernel_traitsILi128ELi64ELi64ELi8ES3_EEEEvNS_16Flash_bwd_paramsE,"a",@progbits
	.sectionflags	@""
	.align	4
.nv.constant0._ZN5flash25flash_bwd_dot_do_o_kernelILb0E23Flash_bwd_kernel_traitsILi128ELi64ELi64ELi8ELi4ELi2ELi2ELb1ELb0EN7cutlass10bfloat16_tE19Flash_kernel_traitsILi128ELi64ELi64ELi8ES3_EEEEvNS_16Flash_bwd_paramsE:
	.zero		1536


//--------------------- .nv.constant0._ZN5flash25flash_bwd_dot_do_o_kernelILb1E23Flash_bwd_kernel_traitsILi128ELi64ELi64ELi8ELi4ELi2ELi2ELb1ELb0EN7cutlass10bfloat16_tE19Flash_kernel_traitsILi128ELi64ELi64ELi8ES3_EEEEvNS_16Flash_bwd_paramsE --------------------------
	.section	.nv.constant0._ZN5flash25flash_bwd_dot_do_o_kernelILb1E23Flash_bwd_kernel_traitsILi128ELi64ELi64ELi8ELi4ELi2ELi2ELb1ELb0EN7cutlass10bfloat16_tE19Flash_kernel_traitsILi128ELi64ELi64ELi8ES3_EEEEvNS_16Flash_bwd_paramsE,"a",@progbits
	.sectionflags	@""
	.align	4
.nv.constant0._ZN5flash25flash_bwd_dot_do_o_kernelILb1E23Flash_bwd_kernel_traitsILi128ELi64ELi64ELi8ELi4ELi2ELi2ELb1ELb0EN7cutlass10bfloat16_tE19Flash_kernel_traitsILi128ELi64ELi64ELi8ES3_EEEEvNS_16Flash_bwd_paramsE:
	.zero		1536


//--------------------- .nv.constant0._ZN5flash27flash_bwd_convert_dq_kernelI23Flash_bwd_kernel_traitsILi128ELi64ELi128ELi8ELi2ELi4ELi2ELb0ELb0EN7cutlass10bfloat16_tE19Flash_kernel_traitsILi128ELi64ELi128ELi8ES3_EEEEvNS_16Flash_bwd_paramsEi --------------------------
	.section	.nv.constant0._ZN5flash27flash_bwd_convert_dq_kernelI23Flash_bwd_kernel_traitsILi128ELi64ELi128ELi8ELi2ELi4ELi2ELb0ELb0EN7cutlass10bfloat16_tE19Flash_kernel_traitsILi128ELi64ELi128ELi8ES3_EEEEvNS_16Flash_bwd_paramsEi,"a",@progbits
	.sectionflags	@""
	.align	4
.nv.constant0._ZN5flash27flash_bwd_convert_dq_kernelI23Flash_bwd_kernel_traitsILi128ELi64ELi128ELi8ELi2ELi4ELi2ELb0ELb0EN7cutlass10bfloat16_tE19Flash_kernel_traitsILi128ELi64ELi128ELi8ES3_EEEEvNS_16Flash_bwd_paramsEi:
	.zero		1540


//--------------------- .nv.constant0._ZN5flash44flash_bwd_dq_dk_dv_loop_seqk_parallel_kernelI23Flash_bwd_kernel_traitsILi128ELi64ELi128ELi8ELi2ELi4ELi2ELb0ELb0EN7cutlass10bfloat16_tE19Flash_kernel_traitsILi128ELi64ELi128ELi8ES3_EELb1ELb1ELb0ELb0ELb0ELb0ELb0EEEvNS_16Flash_bwd_paramsE --------------------------
	.section	.nv.constant0._ZN5flash44flash_bwd_dq_dk_dv_loop_seqk_parallel_kernelI23Flash_bwd_kernel_traitsILi128ELi64ELi128ELi8ELi2ELi4ELi2ELb0ELb0EN7cutlass10bfloat16_tE19Flash_kernel_traitsILi128ELi64ELi128ELi8ES3_EELb1ELb1ELb0ELb0ELb0ELb0ELb0EEEvNS_16Flash_bwd_paramsE,"a",@progbits
	.sectionflags	@""
	.align	4
.nv.constant0._ZN5flash44flash_bwd_dq_dk_dv_loop_seqk_parallel_kernelI23Flash_bwd_kernel_traitsILi128ELi64ELi128ELi8ELi2ELi4ELi2ELb0ELb0EN7cutlass10bfloat16_tE19Flash_kernel_traitsILi128ELi64ELi128ELi8ES3_EELb1ELb1ELb0ELb0ELb0ELb0ELb0EEEvNS_16Flash_bwd_paramsE:
	.zero		1536


//--------------------- .nv.constant0._ZN5flash44flash_bwd_dq_dk_dv_loop_seqk_parallel_kernelI23Flash_bwd_kernel_traitsILi128ELi64ELi128ELi8ELi2ELi4ELi2ELb0ELb0EN7cutlass10bfloat16_tE19Flash_kernel_traitsILi128ELi64ELi128ELi8ES3_EELb0ELb1ELb0ELb0ELb0ELb0ELb1EEEvNS_16Flash_bwd_paramsE --------------------------
	.section	.nv.constant0._ZN5flash44flash_bwd_dq_dk_dv_loop_seqk_parallel_kernelI23Flash_bwd_kernel_traitsILi128ELi64ELi128ELi8ELi2ELi4ELi2ELb0ELb0EN7cutlass10bfloat16_tE19Flash_kernel_traitsILi128ELi64ELi128ELi8ES3_EELb0ELb1ELb0ELb0ELb0ELb0ELb1EEEvNS_16Flash_bwd_paramsE,"a",@progbits
	.sectionflags	@""
	.align	4
.nv.constant0._ZN5flash44flash_bwd_dq_dk_dv_loop_seqk_parallel_kernelI23Flash_bwd_kernel_traitsILi128ELi64ELi128ELi8ELi2ELi4ELi2ELb0ELb0EN7cutlass10bfloat16_tE19Flash_kernel_traitsILi128ELi64ELi128ELi8ES3_EELb0ELb1ELb0ELb0ELb0ELb0ELb1EEEvNS_16Flash_bwd_paramsE:
	.zero		1536


//--------------------- .nv.constant0._ZN5flash44flash_bwd_dq_dk_dv_loop_seqk_parallel_kernelI23Flash_bwd_kernel_traitsILi128ELi64ELi128ELi8ELi2ELi4ELi2ELb0ELb0EN7cutlass10bfloat16_tE19Flash_kernel_traitsILi128ELi64ELi128ELi8ES3_EELb1ELb1ELb0ELb0ELb1ELb1ELb0EEEvNS_16Flash_bwd_paramsE --------------------------
	.section	.nv.constant0._ZN5flash44flash_bwd_dq_dk_dv_loop_seqk_parallel_kernelI23Flash_bwd_kernel_traitsILi128ELi64ELi128ELi8ELi2ELi4ELi2ELb0ELb0EN7cutlass10bfloat16_tE19Flash_kernel_traitsILi128ELi64ELi128ELi8ES3_EELb1ELb1ELb0ELb0ELb1ELb1ELb0EEEvNS_16Flash_bwd_paramsE,"a",@progbits
	.sectionflags	@""
	.align	4
.nv.constant0._ZN5flash44flash_bwd_dq_dk_dv_loop_seqk_parallel_kernelI23Flash_bwd_kernel_traitsILi128ELi64ELi128ELi8ELi2ELi4ELi2ELb0ELb0EN7cutlass10bfloat16_tE19Flash_kernel_traitsILi128ELi64ELi128ELi8ES3_EELb1ELb1ELb0ELb0ELb1ELb1ELb0EEEvNS_16Flash_bwd_paramsE:
	.zero		1536


//--------------------- .nv.constant0._ZN5flash44flash_bwd_dq_dk_dv_loop_seqk_parallel_kernelI23Flash_bwd_kernel_traitsILi128ELi64ELi128ELi8ELi2ELi4ELi2ELb0ELb0EN7cutlass10bfloat16_tE19Flash_kernel_traitsILi128ELi64ELi128ELi8ES3_EELb0ELb1ELb0ELb0ELb1ELb1ELb1EEEvNS_16Flash_bwd_paramsE --------------------------
	.section	.nv.constant0._ZN5flash44flash_bwd_dq_dk_dv_loop_seqk_parallel_kernelI23Flash_bwd_kernel_traitsILi128ELi64ELi128ELi8ELi2ELi4ELi2ELb0ELb0EN7cutlass10bfloat16_tE19Flash_kernel_traitsILi128ELi64ELi128ELi8ES3_EELb0ELb1ELb0ELb0ELb1ELb1ELb1EEEvNS_16Flash_bwd_paramsE,"a",@progbits
	.sectionflags	@""
	.align	4
.nv.constant0._ZN5flash44flash_bwd_dq_dk_dv_loop_seqk_parallel_kernelI23Flash_bwd_kernel_traitsILi128ELi64ELi128ELi8ELi2ELi4ELi2ELb0ELb0EN7cutlass10bfloat16_tE19Flash_kernel_traitsILi128ELi64ELi128ELi8ES3_EELb0ELb1ELb0ELb0ELb1ELb1ELb1EEEvNS_16Flash_bwd_paramsE:
	.zero		1536


//--------------------- .nv.constant0._ZN5flash44flash_bwd_dq_dk_dv_loop_seqk_parallel_kernelI23Flash_bwd_kernel_traitsILi128ELi64ELi128ELi8ELi2ELi4ELi2ELb0ELb0EN7cutlass10bfloat16_tE19Flash_kernel_traitsILi128ELi64ELi128ELi8ES3_EELb1ELb1ELb0ELb0ELb0ELb1ELb0EEEvNS_16Flash_bwd_paramsE --------------------------
	.section	.nv.constant0._ZN5flash44flash_bwd_dq_dk_dv_loop_seqk_parallel_kernelI23Flash_bwd_kernel_traitsILi128ELi64ELi128ELi8ELi2ELi4ELi2ELb0ELb0EN7cutlass10bfloat16_tE19Flash_kernel_traitsILi128ELi64ELi128ELi8ES3_EELb1ELb1ELb0ELb0ELb0ELb1ELb0EEEvNS_16Flash_bwd_paramsE,"a",@progbits
	.sectionflags	@""
	.align	4
.nv.constant0._ZN5flash44flash_bwd_dq_dk_dv_loop_seqk_parallel_kernelI23Flash_bwd_kernel_traitsILi128ELi64ELi128ELi8ELi2ELi4ELi2ELb0ELb0EN7cutlass10bfloat16_tE19Flash_kernel_traitsILi128ELi64ELi128ELi8ES3_EELb1ELb1ELb0ELb0ELb0ELb1ELb0EEEvNS_16Flash_bwd_paramsE:
	.zero		1536


//--------------------- .nv.constant0._ZN5flash44flash_bwd_dq_dk_dv_loop_seqk_parallel_kernelI23Flash_bwd_kernel_traitsILi128ELi64ELi128ELi8ELi2ELi4ELi2ELb0ELb0EN7cutlass10bfloat16_tE19Flash_kernel_traitsILi128ELi64ELi128ELi8ES3_EELb0ELb1ELb0ELb0ELb0ELb1ELb1EEEvNS_16Flash_bwd_paramsE --------------------------
	.section	.nv.constant0._ZN5flash44flash_bwd_dq_dk_dv_loop_seqk_parallel_kernelI23Flash_bwd_kernel_traitsILi128ELi64ELi128ELi8ELi2ELi4ELi2ELb0ELb0EN7cutlass10bfloat16_tE19Flash_kernel_traitsILi128ELi64ELi128ELi8ES3_EELb0ELb1ELb0ELb0ELb0ELb1ELb1EEEvNS_16Flash_bwd_paramsE,"a",@progbits
	.sectionflags	@""
	.align	4
.nv.constant0._ZN5flash44flash_bwd_dq_dk_dv_loop_seqk_parallel_kernelI23Flash_bwd_kernel_traitsILi128ELi64ELi128ELi8ELi2ELi4ELi2ELb0ELb0EN7cutlass10bfloat16_tE19Flash_kernel_traitsILi128ELi64ELi128ELi8ES3_EELb0ELb1ELb0ELb0ELb0ELb1ELb1EEEvNS_16Flash_bwd_paramsE:
	.zero		1536


//--------------------- .nv.constant0._ZN5flash44flash_bwd_dq_dk_dv_loop_seqk_parallel_kernelI23Flash_bwd_kernel_traitsILi128ELi64ELi128ELi8ELi2ELi4ELi2ELb0ELb0EN7cutlass10bfloat16_tE19Flash_kernel_traitsILi128ELi64ELi128ELi8ES3_EELb1ELb1ELb0ELb1ELb0ELb0ELb0EEEvNS_16Flash_bwd_paramsE --------------------------
	.section	.nv.constant0._ZN5flash44flash_bwd_dq_dk_dv_loop_seqk_parallel_kernelI23Flash_bwd_kernel_traitsILi128ELi64ELi128ELi8ELi2ELi4ELi2ELb0ELb0EN7cutlass10bfloat16_tE19Flash_kernel_traitsILi128ELi64ELi128ELi8ES3_EELb1ELb1ELb0ELb1ELb0ELb0ELb0EEEvNS_16Flash_bwd_paramsE,"a",@progbits
	.sectionflags	@""
	.align	4
.nv.constant0._ZN5flash44flash_bwd_dq_dk_dv_loop_seqk_parallel_kernelI23Flash_bwd_kernel_traitsILi128ELi64ELi128ELi8ELi2ELi4ELi2ELb0ELb0EN7cutlass10bfloat16_tE19Flash_kernel_traitsILi128ELi64ELi128ELi8ES3_EELb1ELb1ELb0ELb1ELb0ELb0ELb0EEEvNS_16Flash_bwd_paramsE:
	.zero		1536


//--------------------- .nv.constant0._ZN5flash44flash_bwd_dq_dk_dv_loop_seqk_parallel_kernelI23Flash_bwd_kernel_traitsILi128ELi64ELi128ELi8ELi2ELi4ELi2ELb0ELb0EN7cutlass10bfloat16_tE19Flash_kernel_traitsILi128ELi64ELi128ELi8ES3_EELb0ELb1ELb0ELb1ELb0ELb0ELb1EEEvNS_16Flash_bwd_paramsE --------------------------
	.section	.nv.constant0._ZN5flash44flash_bwd_dq_dk_dv_loop_seqk_parallel_kernelI23Flash_bwd_kernel_traitsILi128ELi64ELi128ELi8ELi2ELi4ELi2ELb0ELb0EN7cutlass10bfloat16_tE19Flash_kernel_traitsILi128ELi64ELi128ELi8ES3_EELb0ELb1ELb0ELb1ELb0ELb0ELb1EEEvNS_16Flash_bwd_paramsE,"a",@progbits
	.sectionflags	@""
	.align	4
.nv.constant0._ZN5flash44flash_bwd_dq_dk_dv_loop_seqk_parallel_kernelI23Flash_bwd_kernel_traitsILi128ELi64ELi128ELi8ELi2ELi4ELi2ELb0ELb0EN7cutlass10bfloat16_tE19Flash_kernel_traitsILi128ELi64ELi128ELi8ES3_EELb0ELb1ELb0ELb1ELb0ELb0ELb1EEEvNS_16Flash_bwd_paramsE:
	.zero		1536


//--------------------- .nv.constant0._ZN5flash25flash_bwd_dot_do_o_kernelILb0E23Flash_bwd_kernel_traitsILi128ELi64ELi128ELi8ELi2ELi4ELi2ELb0ELb0EN7cutlass10bfloat16_tE19Flash_kernel_traitsILi128ELi64ELi128ELi8ES3_EEEEvNS_16Flash_bwd_paramsE --------------------------
	.section	.nv.constant0._ZN5flash25flash_bwd_dot_do_o_kernelILb0E23Flash_bwd_kernel_traitsILi128ELi64ELi128ELi8ELi2ELi4ELi2ELb0ELb0EN7cutlass10bfloat16_tE19Flash_kernel_traitsILi128ELi64ELi128ELi8ES3_EEEEvNS_16Flash_bwd_paramsE,"a",@progbits
	.sectionflags	@""
	.align	4
.nv.constant0._ZN5flash25flash_bwd_dot_do_o_kernelILb0E23Flash_bwd_kernel_traitsILi128ELi64ELi128ELi8ELi2ELi4ELi2ELb0ELb0EN7cutlass10bfloat16_tE19Flash_kernel_traitsILi128ELi64ELi128ELi8ES3_EEEEvNS_16Flash_bwd_paramsE:
	.zero		1536


//--------------------- .nv.constant0._ZN5flash25flash_bwd_dot_do_o_kernelILb1E23Flash_bwd_kernel_traitsILi128ELi64ELi128ELi8ELi2ELi4ELi2ELb0ELb0EN7cutlass10bfloat16_tE19Flash_kernel_traitsILi128ELi64ELi128ELi8ES3_EEEEvNS_16Flash_bwd_paramsE --------------------------
	.section	.nv.constant0._ZN5flash25flash_bwd_dot_do_o_kernelILb1E23Flash_bwd_kernel_traitsILi128ELi64ELi128ELi8ELi2ELi4ELi2ELb0ELb0EN7cutlass10bfloat16_tE19Flash_kernel_traitsILi128ELi64ELi128ELi8ES3_EEEEvNS_16Flash_bwd_paramsE,"a",@progbits
	.sectionflags	@""
	.align	4
.nv.constant0._ZN5flash25flash_bwd_dot_do_o_kernelILb1E23Flash_bwd_kernel_traitsILi128ELi64ELi128ELi8ELi2ELi4ELi2ELb0ELb0EN7cutlass10bfloat16_tE19Flash_kernel_traitsILi128ELi64ELi128ELi8ES3_EEEEvNS_16Flash_bwd_paramsE:
	.zero		1536


//--------------------- SYMBOLS --------------------------

	.type		.nv.reservedSmem.offset0,@object
	.size		.nv.reservedSmem.offset0,0x4
	.type		.nv.reservedSmem.cap,@object
	.size		.nv.reservedSmem.cap,0x4
